def matmul_kernel(
    a_ptr,
    b_ptr,
    c_ptr,
    M,
    N,
    K,
    stride_am,
    stride_ak,
    stride_bk,
    stride_bn,
    stride_cm,
    stride_cn,
    BLOCK_M: tl.constexpr,
    BLOCK_N: tl.constexpr,
    BLOCK_K: tl.constexpr,
    GROUP_M: tl.constexpr,
):
    pid = tl.program_id(axis=0)
    num_pid_m = tl.cdiv(M, BLOCK_M)
    num_pid_n = tl.cdiv(N, BLOCK_N)
    num_pid_in_group = GROUP_M * num_pid_n
    group_id = pid // num_pid_in_group
    first_pid_m = group_id * GROUP_M
    group_size_m = min(num_pid_m - first_pid_m, GROUP_M)
    pid_m = first_pid_m + ((pid % num_pid_in_group) % group_size_m)
    pid_n = (pid % num_pid_in_group) // group_size_m

    offs_am = (pid_m * BLOCK_M + tl.arange(0, BLOCK_M)) % M
    offs_bn = (pid_n * BLOCK_N + tl.arange(0, BLOCK_N)) % N
    offs_k = tl.arange(0, BLOCK_K)
    a_ptrs = a_ptr + offs_am[:, None] * stride_am + offs_k[None, :] * stride_ak
    b_ptrs = b_ptr + offs_k[:, None] * stride_bk + offs_bn[None, :] * stride_bn

    acc = tl.zeros((BLOCK_M, BLOCK_N), dtype=tl.float32)
    for kk in range(0, tl.cdiv(K, BLOCK_K)):
        a = tl.load(a_ptrs, mask=offs_k[None, :] < K - kk * BLOCK_K, other=0.0)
        b = tl.load(b_ptrs, mask=offs_k[:, None] < K - kk * BLOCK_K, other=0.0)
        acc = tl.dot(a, b, acc)
        a_ptrs += BLOCK_K * stride_ak
        b_ptrs += BLOCK_K * stride_bk

    c = acc.to(c_ptr.dtype.element_ty)
    offs_cm = pid_m * BLOCK_M + tl.arange(0, BLOCK_M)
    offs_cn = pid_n * BLOCK_N + tl.arange(0, BLOCK_N)
    c_ptrs = c_ptr + offs_cm[:, None] * stride_cm + offs_cn[None, :] * stride_cn
    mask = (offs_cm[:, None] < M) & (offs_cn[None, :] < N)
    tl.store(c_ptrs, c, mask=mask)

# config = {"BLOCK_K": 32, "BLOCK_M": 512, "BLOCK_N": 64, "GROUP_M": 8, "arch": "sm_100", "dtype": "fp16", "num_ctas": 1, "num_stages": 3, "num_warps": 1}
# arch = sm_100


// ===== COMPILED SASS (sm_100a) =====

	.target	sm_100a

	.elftype	@"ET_EXEC"


//--------------------- .note.nv.tkinfo           --------------------------
	.section	.note.nv.tkinfo,"",@"SHT_NOTE"
	.sectionflags	@"SHF_NOTE_NV_TKINFO"
	.tkinfo
        /*0018*/ 	.word	0x00000081
        /*0030*/ 	.string	""
        /*0030*/ 	.string	"ptxas-blackwell"
        /*0030*/ 	.string	"Cuda compilation tools, release 12.9, V12.9.86"
        /*0030*/ 	.string	"Build cuda_12.9.r12.9/compiler.36037853_0"
        /*0030*/ 	.string	"-v  -suppress-debug-info  -lineinfo  -arch sm_100a "



//--------------------- .note.nv.cuver            --------------------------
	.section	.note.nv.cuver,"",@"SHT_NOTE"
	.sectionflags	@"SHF_NOTE_NV_CUVER"
        /*0018*/ 	.short	0x0001
        /*001a*/ 	.short	0x0064
        /*001c*/ 	.short	0x0001
        /*001e*/ 	.short	0x0000
        /*0020*/ 	.short	0x0001
        /*0022*/ 	.short	0x0000


//--------------------- .nv.info                  --------------------------
	.section	.nv.info,"",@"SHT_CUDA_INFO"
	.align	4


	//----- nvinfo : EIATTR_REGCOUNT
	.align		4
        /*0000*/ 	.byte	0x04, 0x2f
        /*0002*/ 	.short	(.L_1 - .L_0)
	.align		4
.L_0:
        /*0004*/ 	.word	index@(matmul_kernel)
        /*0008*/ 	.word	0x00000040


	//----- nvinfo : EIATTR_FRAME_SIZE
	.align		4
.L_1:
        /*000c*/ 	.byte	0x04, 0x11
        /*000e*/ 	.short	(.L_3 - .L_2)
	.align		4
.L_2:
        /*0010*/ 	.word	index@(matmul_kernel)
        /*0014*/ 	.word	0x000042c0


	//----- nvinfo : EIATTR_MIN_STACK_SIZE
	.align		4
.L_3:
        /*0018*/ 	.byte	0x04, 0x12
        /*001a*/ 	.short	(.L_5 - .L_4)
	.align		4
.L_4:
        /*001c*/ 	.word	index@(matmul_kernel)
        /*0020*/ 	.word	0x000042c0
.L_5:


//--------------------- .nv.info.matmul_kernel    --------------------------
	.section	.nv.info.matmul_kernel,"",@"SHT_CUDA_INFO"
	.sectionflags	@""
	.align	4


	//----- nvinfo : EIATTR_CUDA_API_VERSION
	.align		4
        /*0000*/ 	.byte	0x04, 0x37
        /*0002*/ 	.short	(.L_7 - .L_6)
.L_6:
        /*0004*/ 	.word	0x00000081


	//----- nvinfo : EIATTR_KPARAM_INFO
	.align		4
.L_7:
        /*0008*/ 	.byte	0x04, 0x17
        /*000a*/ 	.short	(.L_9 - .L_8)
.L_8:
        /*000c*/ 	.word	0x00000000
        /*0010*/ 	.short	0x000d
        /*0012*/ 	.short	0x0048
        /*0014*/ 	.byte	0x00, 0xf4, 0x21, 0x00


	//----- nvinfo : EIATTR_KPARAM_INFO
	.align		4
.L_9:
        /*0018*/ 	.byte	0x04, 0x17
        /*001a*/ 	.short	(.L_11 - .L_10)
.L_10:
        /*001c*/ 	.word	0x00000000
        /*0020*/ 	.short	0x000c
        /*0022*/ 	.short	0x0040
        /*0024*/ 	.byte	0x00, 0xf4, 0x21, 0x00


	//----- nvinfo : EIATTR_KPARAM_INFO
	.align		4
.L_11:
        /*0028*/ 	.byte	0x04, 0x17
        /*002a*/ 	.short	(.L_13 - .L_12)
.L_12:
        /*002c*/ 	.word	0x00000000
        /*0030*/ 	.short	0x000b
        /*0032*/ 	.short	0x0038
        /*0034*/ 	.byte	0x00, 0xf0, 0x11, 0x00


	//----- nvinfo : EIATTR_KPARAM_INFO
	.align		4
.L_13:
        /*0038*/ 	.byte	0x04, 0x17
        /*003a*/ 	.short	(.L_15 - .L_14)
.L_14:
        /*003c*/ 	.word	0x00000000
        /*0040*/ 	.short	0x000a
        /*0042*/ 	.short	0x0034
        /*0044*/ 	.byte	0x00, 0xf0, 0x11, 0x00


	//----- nvinfo : EIATTR_KPARAM_INFO
	.align		4
.L_15:
        /*0048*/ 	.byte	0x04, 0x17
        /*004a*/ 	.short	(.L_17 - .L_16)
.L_16:
        /*004c*/ 	.word	0x00000000
        /*0050*/ 	.short	0x0009
        /*0052*/ 	.short	0x0030
        /*0054*/ 	.byte	0x00, 0xf0, 0x11, 0x00


	//----- nvinfo : EIATTR_KPARAM_INFO
	.align		4
.L_17:
        /*0058*/ 	.byte	0x04, 0x17
        /*005a*/ 	.short	(.L_19 - .L_18)
.L_18:
        /*005c*/ 	.word	0x00000000
        /*0060*/ 	.short	0x0008
        /*0062*/ 	.short	0x002c
        /*0064*/ 	.byte	0x00, 0xf0, 0x11, 0x00


	//----- nvinfo : EIATTR_KPARAM_INFO
	.align		4
.L_19:
        /*0068*/ 	.byte	0x04, 0x17
        /*006a*/ 	.short	(.L_21 - .L_20)
.L_20:
        /*006c*/ 	.word	0x00000000
        /*0070*/ 	.short	0x0007
        /*0072*/ 	.short	0x0028
        /*0074*/ 	.byte	0x00, 0xf0, 0x11, 0x00


	//----- nvinfo : EIATTR_KPARAM_INFO
	.align		4
.L_21:
        /*0078*/ 	.byte	0x04, 0x17
        /*007a*/ 	.short	(.L_23 - .L_22)
.L_22:
        /*007c*/ 	.word	0x00000000
        /*0080*/ 	.short	0x0006
        /*0082*/ 	.short	0x0024
        /*0084*/ 	.byte	0x00, 0xf0, 0x11, 0x00


	//----- nvinfo : EIATTR_KPARAM_INFO
	.align		4
.L_23:
        /*0088*/ 	.byte	0x04, 0x17
        /*008a*/ 	.short	(.L_25 - .L_24)
.L_24:
        /*008c*/ 	.word	0x00000000
        /*0090*/ 	.short	0x0005
        /*0092*/ 	.short	0x0020
        /*0094*/ 	.byte	0x00, 0xf0, 0x11, 0x00


	//----- nvinfo : EIATTR_KPARAM_INFO
	.align		4
.L_25:
        /*0098*/ 	.byte	0x04, 0x17
        /*009a*/ 	.short	(.L_27 - .L_26)
.L_26:
        /*009c*/ 	.word	0x00000000
        /*00a0*/ 	.short	0x0004
        /*00a2*/ 	.short	0x001c
        /*00a4*/ 	.byte	0x00, 0xf0, 0x11, 0x00


	//----- nvinfo : EIATTR_KPARAM_INFO
	.align		4
.L_27:
        /*00a8*/ 	.byte	0x04, 0x17
        /*00aa*/ 	.short	(.L_29 - .L_28)
.L_28:
        /*00ac*/ 	.word	0x00000000
        /*00b0*/ 	.short	0x0003
        /*00b2*/ 	.short	0x0018
        /*00b4*/ 	.byte	0x00, 0xf0, 0x11, 0x00


	//----- nvinfo : EIATTR_KPARAM_INFO
	.align		4
.L_29:
        /*00b8*/ 	.byte	0x04, 0x17
        /*00ba*/ 	.short	(.L_31 - .L_30)
.L_30:
        /*00bc*/ 	.word	0x00000000
        /*00c0*/ 	.short	0x0002
        /*00c2*/ 	.short	0x0010
        /*00c4*/ 	.byte	0x00, 0xf4, 0x21, 0x00


	//----- nvinfo : EIATTR_KPARAM_INFO
	.align		4
.L_31:
        /*00c8*/ 	.byte	0x04, 0x17
        /*00ca*/ 	.short	(.L_33 - .L_32)
.L_32:
        /*00cc*/ 	.word	0x00000000
        /*00d0*/ 	.short	0x0001
        /*00d2*/ 	.short	0x0008
        /*00d4*/ 	.byte	0x00, 0xf4, 0x21, 0x00


	//----- nvinfo : EIATTR_KPARAM_INFO
	.align		4
.L_33:
        /*00d8*/ 	.byte	0x04, 0x17
        /*00da*/ 	.short	(.L_35 - .L_34)
.L_34:
        /*00dc*/ 	.word	0x00000000
        /*00e0*/ 	.short	0x0000
        /*00e2*/ 	.short	0x0000
        /*00e4*/ 	.byte	0x00, 0xf4, 0x21, 0x00


	//----- nvinfo : EIATTR_SPARSE_MMA_MASK
	.align		4
.L_35:
        /*00e8*/ 	.byte	0x03, 0x50
        /*00ea*/ 	.short	0x0000


	//----- nvinfo : EIATTR_MAXREG_COUNT
	.align		4
        /*00ec*/ 	.byte	0x03, 0x1b
        /*00ee*/ 	.short	0x00ff


	//----- nvinfo : EIATTR_NUM_BARRIERS
	.align		4
        /*00f0*/ 	.byte	0x02, 0x4c
        /*00f2*/ 	.byte	0x01
	.zero		1


	//----- nvinfo : EIATTR_ANNOTATIONS
	.align		4
        /*00f4*/ 	.byte	0x04, 0x55
        /*00f6*/ 	.short	(.L_37 - .L_36)


	//   ....[0]....
.L_36:
        /*00f8*/ 	.word	0x00000001
        /*00fc*/ 	.byte	0x90, 0x01, 0x00, 0x00, 0x01, 0x00, 0x00, 0x00, 0xd0, 0x01, 0x00, 0x00, 0x01, 0x00, 0x00, 0x00
        /* <DEDUP_REMOVED lines=3532> */
        /*ddcc*/ 	.byte	0x20, 0x19, 0x03, 0x00


	//----- nvinfo : EIATTR_COOP_GROUP_MASK_REGIDS
	.align		4
.L_37:
        /*ddd0*/ 	.byte	0x04, 0x29
        /*ddd2*/ 	.short	(.L_39 - .L_38)


	//   ....[0]....
.L_38:
        /*ddd4*/ 	.word	0xffffffff


	//   ....[1]....
        /*ddd8*/ 	.word	0xffffffff


	//   ....[2]....
        /*dddc*/ 	.word	0xffffffff


	//   ....[3]....
        /*dde0*/ 	.word	0xffffffff


	//   ....[4]....
        /*dde4*/ 	.word	0xffffffff


	//   ....[5]....
        /*dde8*/ 	.word	0xffffffff


	//   ....[6]....
        /*ddec*/ 	.word	0xffffffff


	//   ....[7]....
        /*ddf0*/ 	.word	0xffffffff


	//   ....[8]....
        /*ddf4*/ 	.word	0xffffffff


	//   ....[9]....
        /*ddf8*/ 	.word	0xffffffff


	//   ....[10]....
        /*ddfc*/ 	.word	0xffffffff


	//   ....[11]....
        /*de00*/ 	.word	0xffffffff


	//   ....[12]....
        /*de04*/ 	.word	0xffffffff


	//   ....[13]....
        /*de08*/ 	.word	0xffffffff


	//   ....[14]....
        /*de0c*/ 	.word	0xffffffff


	//   ....[15]....
        /*de10*/ 	.word	0xffffffff


	//   ....[16]....
        /*de14*/ 	.word	0xffffffff


	//   ....[17]....
        /*de18*/ 	.word	0xffffffff


	//   ....[18]....
        /*de1c*/ 	.word	0xffffffff


	//   ....[19]....
        /*de20*/ 	.word	0xffffffff


	//   ....[20]....
        /*de24*/ 	.word	0xffffffff


	//   ....[21]....
        /*de28*/ 	.word	0xffffffff


	//   ....[22]....
        /*de2c*/ 	.word	0xffffffff


	//   ....[23]....
        /*de30*/ 	.word	0xffffffff


	//   ....[24]....
        /*de34*/ 	.word	0xffffffff


	//   ....[25]....
        /*de38*/ 	.word	0xffffffff


	//   ....[26]....
        /*de3c*/ 	.word	0xffffffff


	//   ....[27]....
        /*de40*/ 	.word	0xffffffff


	//   ....[28]....
        /*de44*/ 	.word	0xffffffff


	//   ....[29]....
        /*de48*/ 	.word	0xffffffff


	//   ....[30]....
        /*de4c*/ 	.word	0xffffffff


	//   ....[31]....
        /*de50*/ 	.word	0xffffffff


	//   ....[32]....
        /*de54*/ 	.word	0xffffffff


	//   ....[33]....
        /*de58*/ 	.word	0xffffffff


	//   ....[34]....
        /*de5c*/ 	.word	0xffffffff


	//   ....[35]....
        /*de60*/ 	.word	0xffffffff


	//   ....[36]....
        /*de64*/ 	.word	0xffffffff


	//   ....[37]....
        /*de68*/ 	.word	0xffffffff


	//   ....[38]....
        /*de6c*/ 	.word	0xffffffff


	//   ....[39]....
        /*de70*/ 	.word	0xffffffff


	//   ....[40]....
        /*de74*/ 	.word	0xffffffff


	//   ....[41]....
        /*de78*/ 	.word	0xffffffff


	//   ....[42]....
        /*de7c*/ 	.word	0xffffffff


	//   ....[43]....
        /*de80*/ 	.word	0xffffffff


	//   ....[44]....
        /*de84*/ 	.word	0xffffffff


	//   ....[45]....
        /*de88*/ 	.word	0xffffffff


	//   ....[46]....
        /*de8c*/ 	.word	0xffffffff


	//   ....[47]....
        /*de90*/ 	.word	0xffffffff


	//   ....[48]....
        /*de94*/ 	.word	0xffffffff


	//   ....[49]....
        /*de98*/ 	.word	0xffffffff


	//   ....[50]....
        /*de9c*/ 	.word	0xffffffff


	//   ....[51]....
        /*dea0*/ 	.word	0xffffffff


	//   ....[52]....
        /*dea4*/ 	.word	0xffffffff


	//   ....[53]....
        /*dea8*/ 	.word	0xffffffff


	//   ....[54]....
        /*deac*/ 	.word	0xffffffff


	//   ....[55]....
        /*deb0*/ 	.word	0xffffffff


	//   ....[56]....
        /*deb4*/ 	.word	0xffffffff


	//   ....[57]....
        /*deb8*/ 	.word	0xffffffff


	//   ....[58]....
        /*debc*/ 	.word	0xffffffff


	//   ....[59]....
        /*dec0*/ 	.word	0xffffffff


	//   ....[60]....
        /*dec4*/ 	.word	0xffffffff


	//   ....[61]....
        /*dec8*/ 	.word	0xffffffff


	//   ....[62]....
        /*decc*/ 	.word	0xffffffff


	//   ....[63]....
        /*ded0*/ 	.word	0xffffffff


	//   ....[64]....
        /*ded4*/ 	.word	0xffffffff


	//   ....[65]....
        /*ded8*/ 	.word	0xffffffff


	//   ....[66]....
        /*dedc*/ 	.word	0xffffffff


	//   ....[67]....
        /*dee0*/ 	.word	0xffffffff


	//   ....[68]....
        /*dee4*/ 	.word	0xffffffff


	//   ....[69]....
        /*dee8*/ 	.word	0xffffffff


	//   ....[70]....
        /*deec*/ 	.word	0xffffffff


	//   ....[71]....
        /*def0*/ 	.word	0xffffffff


	//   ....[72]....
        /*def4*/ 	.word	0xffffffff


	//   ....[73]....
        /*def8*/ 	.word	0xffffffff


	//   ....[74]....
        /*defc*/ 	.word	0xffffffff


	//   ....[75]....
        /*df00*/ 	.word	0xffffffff


	//   ....[76]....
        /*df04*/ 	.word	0xffffffff


	//   ....[77]....
        /*df08*/ 	.word	0xffffffff


	//   ....[78]....
        /*df0c*/ 	.word	0xffffffff


	//   ....[79]....
        /*df10*/ 	.word	0xffffffff


	//   ....[80]....
        /*df14*/ 	.word	0xffffffff


	//   ....[81]....
        /*df18*/ 	.word	0xffffffff


	//   ....[82]....
        /*df1c*/ 	.word	0xffffffff


	//   ....[83]....
        /*df20*/ 	.word	0xffffffff


	//   ....[84]....
        /*df24*/ 	.word	0xffffffff


	//   ....[85]....
        /*df28*/ 	.word	0xffffffff


	//   ....[86]....
        /*df2c*/ 	.word	0xffffffff


	//   ....[87]....
        /*df30*/ 	.word	0xffffffff


	//   ....[88]....
        /*df34*/ 	.word	0xffffffff


	//   ....[89]....
        /*df38*/ 	.word	0xffffffff


	//   ....[90]....
        /*df3c*/ 	.word	0xffffffff


	//   ....[91]....
        /*df40*/ 	.word	0xffffffff


	//   ....[92]....
        /*df44*/ 	.word	0xffffffff


	//   ....[93]....
        /*df48*/ 	.word	0xffffffff


	//   ....[94]....
        /*df4c*/ 	.word	0xffffffff


	//   ....[95]....
        /*df50*/ 	.word	0xffffffff


	//   ....[96]....
        /*df54*/ 	.word	0xffffffff


	//   ....[97]....
        /*df58*/ 	.word	0xffffffff


	//   ....[98]....
        /*df5c*/ 	.word	0xffffffff


	//   ....[99]....
        /*df60*/ 	.word	0xffffffff


	//   ....[100]....
        /*df64*/ 	.word	0xffffffff


	//   ....[101]....
        /*df68*/ 	.word	0xffffffff


	//   ....[102]....
        /*df6c*/ 	.word	0xffffffff


	//   ....[103]....
        /*df70*/ 	.word	0xffffffff


	//   ....[104]....
        /*df74*/ 	.word	0xffffffff


	//   ....[105]....
        /*df78*/ 	.word	0xffffffff


	//   ....[106]....
        /*df7c*/ 	.word	0xffffffff


	//   ....[107]....
        /*df80*/ 	.word	0xffffffff


	//   ....[108]....
        /*df84*/ 	.word	0xffffffff


	//   ....[109]....
        /*df88*/ 	.word	0xffffffff


	//   ....[110]....
        /*df8c*/ 	.word	0xffffffff


	//   ....[111]....
        /*df90*/ 	.word	0xffffffff


	//   ....[112]....
        /*df94*/ 	.word	0xffffffff


	//   ....[113]....
        /*df98*/ 	.word	0xffffffff


	//   ....[114]....
        /*df9c*/ 	.word	0xffffffff


	//   ....[115]....
        /*dfa0*/ 	.word	0xffffffff


	//   ....[116]....
        /*dfa4*/ 	.word	0xffffffff


	//   ....[117]....
        /*dfa8*/ 	.word	0xffffffff


	//   ....[118]....
        /*dfac*/ 	.word	0xffffffff


	//   ....[119]....
        /*dfb0*/ 	.word	0xffffffff


	//   ....[120]....
        /*dfb4*/ 	.word	0xffffffff


	//   ....[121]....
        /*dfb8*/ 	.word	0xffffffff


	//   ....[122]....
        /*dfbc*/ 	.word	0xffffffff


	//   ....[123]....
        /*dfc0*/ 	.word	0xffffffff


	//   ....[124]....
        /*dfc4*/ 	.word	0xffffffff


	//   ....[125]....
        /*dfc8*/ 	.word	0xffffffff


	//   ....[126]....
        /*dfcc*/ 	.word	0xffffffff


	//   ....[127]....
        /*dfd0*/ 	.word	0xffffffff


	//   ....[128]....
        /*dfd4*/ 	.word	0xffffffff


	//   ....[129]....
        /*dfd8*/ 	.word	0xffffffff


	//   ....[130]....
        /*dfdc*/ 	.word	0xffffffff


	//   ....[131]....
        /*dfe0*/ 	.word	0xffffffff


	//   ....[132]....
        /*dfe4*/ 	.word	0xffffffff


	//   ....[133]....
        /*dfe8*/ 	.word	0xffffffff


	//   ....[134]....
        /*dfec*/ 	.word	0xffffffff


	//   ....[135]....
        /*dff0*/ 	.word	0xffffffff


	//   ....[136]....
        /*dff4*/ 	.word	0xffffffff


	//   ....[137]....
        /*dff8*/ 	.word	0xffffffff


	//   ....[138]....
        /*dffc*/ 	.word	0xffffffff


	//   ....[139]....
        /*e000*/ 	.word	0xffffffff


	//   ....[140]....
        /*e004*/ 	.word	0xffffffff


	//   ....[141]....
        /*e008*/ 	.word	0xffffffff


	//   ....[142]....
        /*e00c*/ 	.word	0xffffffff


	//   ....[143]....
        /*e010*/ 	.word	0xffffffff


	//   ....[144]....
        /*e014*/ 	.word	0xffffffff


	//   ....[145]....
        /*e018*/ 	.word	0xffffffff


	//   ....[146]....
        /*e01c*/ 	.word	0xffffffff


	//   ....[147]....
        /*e020*/ 	.word	0xffffffff


	//   ....[148]....
        /*e024*/ 	.word	0xffffffff


	//   ....[149]....
        /*e028*/ 	.word	0xffffffff


	//   ....[150]....
        /*e02c*/ 	.word	0xffffffff


	//   ....[151]....
        /*e030*/ 	.word	0xffffffff


	//   ....[152]....
        /*e034*/ 	.word	0xffffffff


	//   ....[153]....
        /*e038*/ 	.word	0xffffffff


	//   ....[154]....
        /*e03c*/ 	.word	0xffffffff


	//   ....[155]....
        /*e040*/ 	.word	0xffffffff


	//   ....[156]....
        /*e044*/ 	.word	0xffffffff


	//   ....[157]....
        /*e048*/ 	.word	0xffffffff


	//   ....[158]....
        /*e04c*/ 	.word	0xffffffff


	//   ....[159]....
        /*e050*/ 	.word	0xffffffff


	//   ....[160]....
        /*e054*/ 	.word	0xffffffff


	//   ....[161]....
        /*e058*/ 	.word	0xffffffff


	//   ....[162]....
        /*e05c*/ 	.word	0xffffffff


	//   ....[163]....
        /*e060*/ 	.word	0xffffffff


	//   ....[164]....
        /*e064*/ 	.word	0xffffffff


	//   ....[165]....
        /*e068*/ 	.word	0xffffffff


	//   ....[166]....
        /*e06c*/ 	.word	0xffffffff


	//   ....[167]....
        /*e070*/ 	.word	0xffffffff


	//   ....[168]....
        /*e074*/ 	.word	0xffffffff


	//   ....[169]....
        /*e078*/ 	.word	0xffffffff


	//   ....[170]....
        /*e07c*/ 	.word	0xffffffff


	//   ....[171]....
        /*e080*/ 	.word	0xffffffff


	//   ....[172]....
        /*e084*/ 	.word	0xffffffff


	//   ....[173]....
        /*e088*/ 	.word	0xffffffff


	//   ....[174]....
        /*e08c*/ 	.word	0xffffffff


	//   ....[175]....
        /*e090*/ 	.word	0xffffffff


	//   ....[176]....
        /*e094*/ 	.word	0xffffffff


	//   ....[177]....
        /*e098*/ 	.word	0xffffffff


	//   ....[178]....
        /*e09c*/ 	.word	0xffffffff


	//   ....[179]....
        /*e0a0*/ 	.word	0xffffffff


	//   ....[180]....
        /*e0a4*/ 	.word	0xffffffff


	//   ....[181]....
        /*e0a8*/ 	.word	0xffffffff


	//   ....[182]....
        /*e0ac*/ 	.word	0xffffffff


	//   ....[183]....
        /*e0b0*/ 	.word	0xffffffff


	//   ....[184]....
        /*e0b4*/ 	.word	0xffffffff


	//   ....[185]....
        /*e0b8*/ 	.word	0xffffffff


	//   ....[186]....
        /*e0bc*/ 	.word	0xffffffff


	//   ....[187]....
        /*e0c0*/ 	.word	0xffffffff


	//   ....[188]....
        /*e0c4*/ 	.word	0xffffffff


	//   ....[189]....
        /*e0c8*/ 	.word	0xffffffff


	//   ....[190]....
        /*e0cc*/ 	.word	0xffffffff


	//   ....[191]....
        /*e0d0*/ 	.word	0xffffffff


	//   ....[192]....
        /*e0d4*/ 	.word	0xffffffff


	//   ....[193]....
        /*e0d8*/ 	.word	0xffffffff


	//   ....[194]....
        /*e0dc*/ 	.word	0xffffffff


	//   ....[195]....
        /*e0e0*/ 	.word	0xffffffff


	//   ....[196]....
        /*e0e4*/ 	.word	0xffffffff


	//   ....[197]....
        /*e0e8*/ 	.word	0xffffffff


	//   ....[198]....
        /*e0ec*/ 	.word	0xffffffff


	//   ....[199]....
        /*e0f0*/ 	.word	0xffffffff


	//   ....[200]....
        /*e0f4*/ 	.word	0xffffffff


	//   ....[201]....
        /*e0f8*/ 	.word	0xffffffff


	//   ....[202]....
        /*e0fc*/ 	.word	0xffffffff


	//   ....[203]....
        /*e100*/ 	.word	0xffffffff


	//   ....[204]....
        /*e104*/ 	.word	0xffffffff


	//   ....[205]....
        /*e108*/ 	.word	0xffffffff


	//   ....[206]....
        /*e10c*/ 	.word	0xffffffff


	//   ....[207]....
        /*e110*/ 	.word	0xffffffff


	//   ....[208]....
        /*e114*/ 	.word	0xffffffff


	//   ....[209]....
        /*e118*/ 	.word	0xffffffff


	//   ....[210]....
        /*e11c*/ 	.word	0xffffffff


	//   ....[211]....
        /*e120*/ 	.word	0xffffffff


	//   ....[212]....
        /*e124*/ 	.word	0xffffffff


	//   ....[213]....
        /*e128*/ 	.word	0xffffffff


	//   ....[214]....
        /*e12c*/ 	.word	0xffffffff


	//   ....[215]....
        /*e130*/ 	.word	0xffffffff


	//   ....[216]....
        /*e134*/ 	.word	0xffffffff


	//   ....[217]....
        /*e138*/ 	.word	0xffffffff


	//   ....[218]....
        /*e13c*/ 	.word	0xffffffff


	//   ....[219]....
        /*e140*/ 	.word	0xffffffff


	//   ....[220]....
        /*e144*/ 	.word	0xffffffff


	//   ....[221]....
        /*e148*/ 	.word	0xffffffff


	//   ....[222]....
        /*e14c*/ 	.word	0xffffffff


	//   ....[223]....
        /*e150*/ 	.word	0xffffffff


	//   ....[224]....
        /*e154*/ 	.word	0xffffffff


	//   ....[225]....
        /*e158*/ 	.word	0xffffffff


	//   ....[226]....
        /*e15c*/ 	.word	0xffffffff


	//   ....[227]....
        /*e160*/ 	.word	0xffffffff


	//   ....[228]....
        /*e164*/ 	.word	0xffffffff


	//   ....[229]....
        /*e168*/ 	.word	0xffffffff


	//   ....[230]....
        /*e16c*/ 	.word	0xffffffff


	//   ....[231]....
        /*e170*/ 	.word	0xffffffff


	//   ....[232]....
        /*e174*/ 	.word	0xffffffff


	//   ....[233]....
        /*e178*/ 	.word	0xffffffff


	//   ....[234]....
        /*e17c*/ 	.word	0xffffffff


	//   ....[235]....
        /*e180*/ 	.word	0xffffffff


	//   ....[236]....
        /*e184*/ 	.word	0xffffffff


	//   ....[237]....
        /*e188*/ 	.word	0xffffffff


	//   ....[238]....
        /*e18c*/ 	.word	0xffffffff


	//   ....[239]....
        /*e190*/ 	.word	0xffffffff


	//   ....[240]....
        /*e194*/ 	.word	0xffffffff


	//   ....[241]....
        /*e198*/ 	.word	0xffffffff


	//   ....[242]....
        /*e19c*/ 	.word	0xffffffff


	//   ....[243]....
        /*e1a0*/ 	.word	0xffffffff


	//   ....[244]....
        /*e1a4*/ 	.word	0xffffffff


	//   ....[245]....
        /*e1a8*/ 	.word	0xffffffff


	//   ....[246]....
        /*e1ac*/ 	.word	0xffffffff


	//   ....[247]....
        /*e1b0*/ 	.word	0xffffffff


	//   ....[248]....
        /*e1b4*/ 	.word	0xffffffff


	//   ....[249]....
        /*e1b8*/ 	.word	0xffffffff


	//   ....[250]....
        /*e1bc*/ 	.word	0xffffffff


	//   ....[251]....
        /*e1c0*/ 	.word	0xffffffff


	//   ....[252]....
        /*e1c4*/ 	.word	0xffffffff


	//   ....[253]....
        /*e1c8*/ 	.word	0xffffffff


	//   ....[254]....
        /*e1cc*/ 	.word	0xffffffff


	//----- nvinfo : EIATTR_COOP_GROUP_INSTR_OFFSETS
	.align		4
.L_39:
        /*e1d0*/ 	.byte	0x04, 0x28
        /*e1d2*/ 	.short	(.L_41 - .L_40)


	//   ....[0]....
.L_40:
        /*e1d4*/ 	.word	0x00054f70


	//   ....[1]....
        /*e1d8*/ 	.word	0x00054f90


	//   ....[2]....
        /*e1dc*/ 	.word	0x00054fb0


	//   ....[3]....
        /*e1e0*/ 	.word	0x00054fd0


	//   ....[4]....
        /*e1e4*/ 	.word	0x00054ff0


	//   ....[5]....
        /*e1e8*/ 	.word	0x00055010


	//   ....[6]....
        /*e1ec*/ 	.word	0x00055030


	//   ....[7]....
        /*e1f0*/ 	.word	0x00055050


	//   ....[8]....
        /*e1f4*/ 	.word	0x00055070


	//   ....[9]....
        /*e1f8*/ 	.word	0x00055090


	//   ....[10]....
        /*e1fc*/ 	.word	0x00055150


	//   ....[11]....
        /*e200*/ 	.word	0x000551b0


	//   ....[12]....
        /*e204*/ 	.word	0x000553c0


	//   ....[13]....
        /*e208*/ 	.word	0x000553e0


	//   ....[14]....
        /*e20c*/ 	.word	0x00055400


	//   ....[15]....
        /*e210*/ 	.word	0x00055420


	//   ....[16]....
        /*e214*/ 	.word	0x00055460


	//   ....[17]....
        /*e218*/ 	.word	0x00055480


	//   ....[18]....
        /*e21c*/ 	.word	0x000554a0


	//   ....[19]....
        /*e220*/ 	.word	0x000554c0


	//   ....[20]....
        /*e224*/ 	.word	0x000554f0


	//   ....[21]....
        /*e228*/ 	.word	0x00055510


	//   ....[22]....
        /*e22c*/ 	.word	0x00055530


	//   ....[23]....
        /*e230*/ 	.word	0x00055550


	//   ....[24]....
        /*e234*/ 	.word	0x00055580


	//   ....[25]....
        /*e238*/ 	.word	0x000555a0


	//   ....[26]....
        /*e23c*/ 	.word	0x00055750


	//   ....[27]....
        /*e240*/ 	.word	0x00055770


	//   ....[28]....
        /*e244*/ 	.word	0x00055790


	//   ....[29]....
        /*e248*/ 	.word	0x000557b0


	//   ....[30]....
        /*e24c*/ 	.word	0x00055850


	//   ....[31]....
        /*e250*/ 	.word	0x00055870


	//   ....[32]....
        /*e254*/ 	.word	0x00055900


	//   ....[33]....
        /*e258*/ 	.word	0x00055920


	//   ....[34]....
        /*e25c*/ 	.word	0x00055960


	//   ....[35]....
        /*e260*/ 	.word	0x00055980


	//   ....[36]....
        /*e264*/ 	.word	0x000559c0


	//   ....[37]....
        /*e268*/ 	.word	0x000559e0


	//   ....[38]....
        /*e26c*/ 	.word	0x00055c20


	//   ....[39]....
        /*e270*/ 	.word	0x00055c40


	//   ....[40]....
        /*e274*/ 	.word	0x00055ca0


	//   ....[41]....
        /*e278*/ 	.word	0x00055cc0


	//   ....[42]....
        /*e27c*/ 	.word	0x00055ce0


	//   ....[43]....
        /*e280*/ 	.word	0x00055d00


	//   ....[44]....
        /*e284*/ 	.word	0x00055d20


	//   ....[45]....
        /*e288*/ 	.word	0x00055d40


	//   ....[46]....
        /*e28c*/ 	.word	0x00055d60


	//   ....[47]....
        /*e290*/ 	.word	0x00055d80


	//   ....[48]....
        /*e294*/ 	.word	0x00055dc0


	//   ....[49]....
        /*e298*/ 	.word	0x00055de0


	//   ....[50]....
        /*e29c*/ 	.word	0x00055e20


	//   ....[51]....
        /*e2a0*/ 	.word	0x00055e40


	//   ....[52]....
        /*e2a4*/ 	.word	0x00055e60


	//   ....[53]....
        /*e2a8*/ 	.word	0x00055e80


	//   ....[54]....
        /*e2ac*/ 	.word	0x00055f80


	//   ....[55]....
        /*e2b0*/ 	.word	0x00056020


	//   ....[56]....
        /*e2b4*/ 	.word	0x00056060


	//   ....[57]....
        /*e2b8*/ 	.word	0x00056080


	//   ....[58]....
        /*e2bc*/ 	.word	0x000560a0


	//   ....[59]....
        /*e2c0*/ 	.word	0x000560e0


	//   ....[60]....
        /*e2c4*/ 	.word	0x00056120


	//   ....[61]....
        /*e2c8*/ 	.word	0x00056140


	//   ....[62]....
        /*e2cc*/ 	.word	0x00056160


	//   ....[63]....
        /*e2d0*/ 	.word	0x00056180


	//   ....[64]....
        /*e2d4*/ 	.word	0x000561a0


	//   ....[65]....
        /*e2d8*/ 	.word	0x00056200


	//   ....[66]....
        /*e2dc*/ 	.word	0x00056280


	//   ....[67]....
        /*e2e0*/ 	.word	0x000562a0


	//   ....[68]....
        /*e2e4*/ 	.word	0x000562c0


	//   ....[69]....
        /*e2e8*/ 	.word	0x00056300


	//   ....[70]....
        /*e2ec*/ 	.word	0x00056350


	//   ....[71]....
        /*e2f0*/ 	.word	0x00056370


	//   ....[72]....
        /*e2f4*/ 	.word	0x00056400


	//   ....[73]....
        /*e2f8*/ 	.word	0x00056420


	//   ....[74]....
        /*e2fc*/ 	.word	0x00056490


	//   ....[75]....
        /*e300*/ 	.word	0x000564b0


	//   ....[76]....
        /*e304*/ 	.word	0x00056500


	//   ....[77]....
        /*e308*/ 	.word	0x00056520


	//   ....[78]....
        /*e30c*/ 	.word	0x000565e0


	//   ....[79]....
        /*e310*/ 	.word	0x00056610


	//   ....[80]....
        /*e314*/ 	.word	0x00056720


	//   ....[81]....
        /*e318*/ 	.word	0x00056740


	//   ....[82]....
        /*e31c*/ 	.word	0x000567e0


	//   ....[83]....
        /*e320*/ 	.word	0x00056800


	//   ....[84]....
        /*e324*/ 	.word	0x00056820


	//   ....[85]....
        /*e328*/ 	.word	0x00056840


	//   ....[86]....
        /*e32c*/ 	.word	0x000568a0


	//   ....[87]....
        /*e330*/ 	.word	0x000568c0


	//   ....[88]....
        /*e334*/ 	.word	0x00056940


	//   ....[89]....
        /*e338*/ 	.word	0x00056960


	//   ....[90]....
        /*e33c*/ 	.word	0x000569a0


	//   ....[91]....
        /*e340*/ 	.word	0x000569c0


	//   ....[92]....
        /*e344*/ 	.word	0x00056a80


	//   ....[93]....
        /*e348*/ 	.word	0x00056aa0


	//   ....[94]....
        /*e34c*/ 	.word	0x00056bc0


	//   ....[95]....
        /*e350*/ 	.word	0x00056be0


	//   ....[96]....
        /*e354*/ 	.word	0x00056c80


	//   ....[97]....
        /*e358*/ 	.word	0x00056ca0


	//   ....[98]....
        /*e35c*/ 	.word	0x00056d20


	//   ....[99]....
        /*e360*/ 	.word	0x00056d40


	//   ....[100]....
        /*e364*/ 	.word	0x00056d60


	//   ....[101]....
        /*e368*/ 	.word	0x00056da0


	//   ....[102]....
        /*e36c*/ 	.word	0x00056e00


	//   ....[103]....
        /*e370*/ 	.word	0x00056e50


	//   ....[104]....
        /*e374*/ 	.word	0x00056f00


	//   ....[105]....
        /*e378*/ 	.word	0x00056f20


	//   ....[106]....
        /*e37c*/ 	.word	0x00056fa0


	//   ....[107]....
        /*e380*/ 	.word	0x00056fc0


	//   ....[108]....
        /*e384*/ 	.word	0x00057040


	//   ....[109]....
        /*e388*/ 	.word	0x00057060


	//   ....[110]....
        /*e38c*/ 	.word	0x000570e0


	//   ....[111]....
        /*e390*/ 	.word	0x00057140


	//   ....[112]....
        /*e394*/ 	.word	0x00057160


	//   ....[113]....
        /*e398*/ 	.word	0x00057180


	//   ....[114]....
        /*e39c*/ 	.word	0x00057220


	//   ....[115]....
        /*e3a0*/ 	.word	0x00057240


	//   ....[116]....
        /*e3a4*/ 	.word	0x000572c0


	//   ....[117]....
        /*e3a8*/ 	.word	0x000572e0


	//   ....[118]....
        /*e3ac*/ 	.word	0x00057320


	//   ....[119]....
        /*e3b0*/ 	.word	0x00057380


	//   ....[120]....
        /*e3b4*/ 	.word	0x000573a0


	//   ....[121]....
        /*e3b8*/ 	.word	0x000573c0


	//   ....[122]....
        /*e3bc*/ 	.word	0x00057480


	//   ....[123]....
        /*e3c0*/ 	.word	0x000574a0


	//   ....[124]....
        /*e3c4*/ 	.word	0x00057540


	//   ....[125]....
        /*e3c8*/ 	.word	0x00057560


	//   ....[126]....
        /*e3cc*/ 	.word	0x000575e0


	//   ....[127]....
        /*e3d0*/ 	.word	0x00057600


	//   ....[128]....
        /*e3d4*/ 	.word	0x00057660


	//   ....[129]....
        /*e3d8*/ 	.word	0x00057680


	//   ....[130]....
        /*e3dc*/ 	.word	0x000576e0


	//   ....[131]....
        /*e3e0*/ 	.word	0x00057730


	//   ....[132]....
        /*e3e4*/ 	.word	0x00057760


	//   ....[133]....
        /*e3e8*/ 	.word	0x000577a0


	//   ....[134]....
        /*e3ec*/ 	.word	0x000577e0


	//   ....[135]....
        /*e3f0*/ 	.word	0x00057840


	//   ....[136]....
        /*e3f4*/ 	.word	0x000578c0


	//   ....[137]....
        /*e3f8*/ 	.word	0x000578e0


	//   ....[138]....
        /*e3fc*/ 	.word	0x000579a0


	//   ....[139]....
        /*e400*/ 	.word	0x000579c0


	//   ....[140]....
        /*e404*/ 	.word	0x00057a40


	//   ....[141]....
        /*e408*/ 	.word	0x00057a60


	//   ....[142]....
        /*e40c*/ 	.word	0x00057ac0


	//   ....[143]....
        /*e410*/ 	.word	0x00057ae0


	//   ....[144]....
        /*e414*/ 	.word	0x00057b40


	//   ....[145]....
        /*e418*/ 	.word	0x00057ba0


	//   ....[146]....
        /*e41c*/ 	.word	0x00057bc0


	//   ....[147]....
        /*e420*/ 	.word	0x00057c00


	//   ....[148]....
        /*e424*/ 	.word	0x00057c40


	//   ....[149]....
        /*e428*/ 	.word	0x00057c80


	//   ....[150]....
        /*e42c*/ 	.word	0x00057d20


	//   ....[151]....
        /*e430*/ 	.word	0x00057d40


	//   ....[152]....
        /*e434*/ 	.word	0x00057e00


	//   ....[153]....
        /*e438*/ 	.word	0x00057e20


	//   ....[154]....
        /*e43c*/ 	.word	0x00057ea0


	//   ....[155]....
        /*e440*/ 	.word	0x00057ec0


	//   ....[156]....
        /*e444*/ 	.word	0x00057f20


	//   ....[157]....
        /*e448*/ 	.word	0x00057f40


	//   ....[158]....
        /*e44c*/ 	.word	0x00057fa0


	//   ....[159]....
        /*e450*/ 	.word	0x00057fc0


	//   ....[160]....
        /*e454*/ 	.word	0x00058020


	//   ....[161]....
        /*e458*/ 	.word	0x00058060


	//   ....[162]....
        /*e45c*/ 	.word	0x000580a0


	//   ....[163]....
        /*e460*/ 	.word	0x000580c0


	//   ....[164]....
        /*e464*/ 	.word	0x00058180


	//   ....[165]....
        /*e468*/ 	.word	0x000581a0


	//   ....[166]....
        /*e46c*/ 	.word	0x00058260


	//   ....[167]....
        /*e470*/ 	.word	0x00058280


	//   ....[168]....
        /*e474*/ 	.word	0x00058300


	//   ....[169]....
        /*e478*/ 	.word	0x00058320


	//   ....[170]....
        /*e47c*/ 	.word	0x00058380


	//   ....[171]....
        /*e480*/ 	.word	0x000583a0


	//   ....[172]....
        /*e484*/ 	.word	0x00058400


	//   ....[173]....
        /*e488*/ 	.word	0x00058420


	//   ....[174]....
        /*e48c*/ 	.word	0x00058480


	//   ....[175]....
        /*e490*/ 	.word	0x000584c0


	//   ....[176]....
        /*e494*/ 	.word	0x00058500


	//   ....[177]....
        /*e498*/ 	.word	0x00058520


	//   ....[178]....
        /*e49c*/ 	.word	0x000585e0


	//   ....[179]....
        /*e4a0*/ 	.word	0x00058600


	//   ....[180]....
        /*e4a4*/ 	.word	0x000586c0


	//   ....[181]....
        /*e4a8*/ 	.word	0x000586e0


	//   ....[182]....
        /*e4ac*/ 	.word	0x00058760


	//   ....[183]....
        /*e4b0*/ 	.word	0x00058780


	//   ....[184]....
        /*e4b4*/ 	.word	0x000587e0


	//   ....[185]....
        /*e4b8*/ 	.word	0x00058800


	//   ....[186]....
        /*e4bc*/ 	.word	0x00058860


	//   ....[187]....
        /*e4c0*/ 	.word	0x00058880


	//   ....[188]....
        /*e4c4*/ 	.word	0x000588e0


	//   ....[189]....
        /*e4c8*/ 	.word	0x00058920


	//   ....[190]....
        /*e4cc*/ 	.word	0x00058960


	//   ....[191]....
        /*e4d0*/ 	.word	0x00058980


	//   ....[192]....
        /*e4d4*/ 	.word	0x00058a40


	//   ....[193]....
        /*e4d8*/ 	.word	0x00058a60


	//   ....[194]....
        /*e4dc*/ 	.word	0x00058b20


	//   ....[195]....
        /*e4e0*/ 	.word	0x00058b40


	//   ....[196]....
        /*e4e4*/ 	.word	0x00058bc0


	//   ....[197]....
        /*e4e8*/ 	.word	0x00058be0


	//   ....[198]....
        /*e4ec*/ 	.word	0x00058c40


	//   ....[199]....
        /*e4f0*/ 	.word	0x00058c60


	//   ....[200]....
        /*e4f4*/ 	.word	0x00058cc0


	//   ....[201]....
        /*e4f8*/ 	.word	0x00058ce0


	//   ....[202]....
        /*e4fc*/ 	.word	0x00058d60


	//   ....[203]....
        /*e500*/ 	.word	0x00058d80


	//   ....[204]....
        /*e504*/ 	.word	0x00058dc0


	//   ....[205]....
        /*e508*/ 	.word	0x00058de0


	//   ....[206]....
        /*e50c*/ 	.word	0x00058ea0


	//   ....[207]....
        /*e510*/ 	.word	0x00058ec0


	//   ....[208]....
        /*e514*/ 	.word	0x00058fc0


	//   ....[209]....
        /*e518*/ 	.word	0x00058fe0


	//   ....[210]....
        /*e51c*/ 	.word	0x00059060


	//   ....[211]....
        /*e520*/ 	.word	0x00059080


	//   ....[212]....
        /*e524*/ 	.word	0x00059100


	//   ....[213]....
        /*e528*/ 	.word	0x00059120


	//   ....[214]....
        /*e52c*/ 	.word	0x00059160


	//   ....[215]....
        /*e530*/ 	.word	0x00059180


	//   ....[216]....
        /*e534*/ 	.word	0x000591a0


	//   ....[217]....
        /*e538*/ 	.word	0x000591c0


	//   ....[218]....
        /*e53c*/ 	.word	0x00059240


	//   ....[219]....
        /*e540*/ 	.word	0x00059280


	//   ....[220]....
        /*e544*/ 	.word	0x000592c0


	//   ....[221]....
        /*e548*/ 	.word	0x00059320


	//   ....[222]....
        /*e54c*/ 	.word	0x00059360


	//   ....[223]....
        /*e550*/ 	.word	0x00059380


	//   ....[224]....
        /*e554*/ 	.word	0x00059480


	//   ....[225]....
        /*e558*/ 	.word	0x000594a0


	//   ....[226]....
        /*e55c*/ 	.word	0x00059520


	//   ....[227]....
        /*e560*/ 	.word	0x00059540


	//   ....[228]....
        /*e564*/ 	.word	0x000595c0


	//   ....[229]....
        /*e568*/ 	.word	0x000595e0


	//   ....[230]....
        /*e56c*/ 	.word	0x00059640


	//   ....[231]....
        /*e570*/ 	.word	0x00059660


	//   ....[232]....
        /*e574*/ 	.word	0x000596c0


	//   ....[233]....
        /*e578*/ 	.word	0x000596e0


	//   ....[234]....
        /*e57c*/ 	.word	0x00059720


	//   ....[235]....
        /*e580*/ 	.word	0x00059760


	//   ....[236]....
        /*e584*/ 	.word	0x000597c0


	//   ....[237]....
        /*e588*/ 	.word	0x00059820


	//   ....[238]....
        /*e58c*/ 	.word	0x000598f0


	//   ....[239]....
        /*e590*/ 	.word	0x00059910


	//   ....[240]....
        /*e594*/ 	.word	0x000599c0


	//   ....[241]....
        /*e598*/ 	.word	0x000599e0


	//   ....[242]....
        /*e59c*/ 	.word	0x00059a60


	//   ....[243]....
        /*e5a0*/ 	.word	0x00059a80


	//   ....[244]....
        /*e5a4*/ 	.word	0x00059b00


	//   ....[245]....
        /*e5a8*/ 	.word	0x00059b20


	//   ....[246]....
        /*e5ac*/ 	.word	0x00059ba0


	//   ....[247]....
        /*e5b0*/ 	.word	0x00059bc0


	//   ....[248]....
        /*e5b4*/ 	.word	0x00059bf0


	//   ....[249]....
        /*e5b8*/ 	.word	0x00059c10


	//   ....[250]....
        /*e5bc*/ 	.word	0x00059c80


	//   ....[251]....
        /*e5c0*/ 	.word	0x00059ca0


	//   ....[252]....
        /*e5c4*/ 	.word	0x00059ce0


	//   ....[253]....
        /*e5c8*/ 	.word	0x00059d00


	//   ....[254]....
        /*e5cc*/ 	.word	0x00059f20


	//----- nvinfo : EIATTR_VRC_CTA_INIT_COUNT
	.align		4
.L_41:
        /*e5d0*/ 	.byte	0x02, 0x4a
	.zero		1
	.zero		1


	//----- nvinfo : EIATTR_EXIT_INSTR_OFFSETS
	.align		4
        /*e5d4*/ 	.byte	0x04, 0x1c
        /*e5d6*/ 	.short	(.L_43 - .L_42)


	//   ....[0]....
.L_42:
        /*e5d8*/ 	.word	0x0006e7a0


	//   ....[1]....
        /*e5dc*/ 	.word	0x0006e7d0


	//----- nvinfo : EIATTR_REQNTID
	.align		4
.L_43:
        /*e5e0*/ 	.byte	0x04, 0x10
        /*e5e2*/ 	.short	(.L_45 - .L_44)
.L_44:
        /*e5e4*/ 	.word	0x00000020
        /*e5e8*/ 	.word	0x00000001
        /*e5ec*/ 	.word	0x00000001


	//----- nvinfo : EIATTR_CBANK_PARAM_SIZE
	.align		4
.L_45:
        /*e5f0*/ 	.byte	0x03, 0x19
        /*e5f2*/ 	.short	0x0050


	//----- nvinfo : EIATTR_PARAM_CBANK
	.align		4
        /*e5f4*/ 	.byte	0x04, 0x0a
        /*e5f6*/ 	.short	(.L_47 - .L_46)
	.align		4
.L_46:
        /*e5f8*/ 	.word	index@(.nv.constant0.matmul_kernel)
        /*e5fc*/ 	.short	0x0380
        /*e5fe*/ 	.short	0x0050


	//----- nvinfo : EIATTR_SW_WAR
	.align		4
.L_47:
        /*e600*/ 	.byte	0x04, 0x36
        /*e602*/ 	.short	(.L_49 - .L_48)
.L_48:
        /*e604*/ 	.word	0x00000008
.L_49:


//--------------------- .nv.compat                --------------------------
	.section	.nv.compat,"",@"SHT_CUDA_COMPAT_INFO"
	.align	4
        /*0000*/ 	.byte	0x02, 0x02, 0x01, 0x00, 0x02, 0x05, 0x05, 0x00, 0x02, 0x03, 0x00, 0x00, 0x02, 0x06, 0x01, 0x00


//--------------------- .nv.callgraph             --------------------------
	.section	.nv.callgraph,"",@"SHT_CUDA_CALLGRAPH"
	.align	4
	.sectionentsize	8
	.align		4
        /*0000*/ 	.word	0x00000000
	.align		4
        /*0004*/ 	.word	0xffffffff
	.align		4
        /*0008*/ 	.word	0x00000000
	.align		4
        /*000c*/ 	.word	0xfffffffe
	.align		4
        /*0010*/ 	.word	0x00000000
	.align		4
        /*0014*/ 	.word	0xfffffffd
	.align		4
        /*0018*/ 	.word	0x00000000
	.align		4
        /*001c*/ 	.word	0xfffffffc


//--------------------- .text.matmul_kernel       --------------------------
	.section	.text.matmul_kernel,"ax",@progbits
	.align	128
        .global         matmul_kernel
        .type           matmul_kernel,@function
        .size           matmul_kernel,(.L_x_3 - matmul_kernel)
        .other          matmul_kernel,@"STO_CUDA_ENTRY STV_DEFAULT"
matmul_kernel:
.text.matmul_kernel:
[----:B------:R-:W0:Y:S08]  /*0000*/  LDC R1, c[0x0][0x37c] ;  /* 0x0000df00ff017b82 */ /* 0x000e300000000800 */
[----:B------:R-:W1:Y:S01]  /*0010*/  LDC.64 R2, c[0x0][0x398] ;  /* 0x0000e600ff027b82 */ /* 0x000e620000000a00 */
[----:B0-----:R-:W-:Y:S01]  /*0020*/  VIADD R1, R1, 0xffffbd40 ;  /* 0xffffbd4001017836 */ /* 0x001fe20000000000 */
[----:B------:R-:W0:Y:S01]  /*0030*/  S2R R7, SR_CTAID.X ;  /* 0x0000000000077919 */ /* 0x000e220000002500 */
[----:B------:R-:W2:Y:S01]  /*0040*/  LDCU UR4, c[0x0][0x3a0] ;  /* 0x00007400ff0477ac */ /* 0x000ea20008000800 */
[----:B------:R-:W-:-:S02]  /*0050*/  CS2R R14, SRZ ;  /* 0x00000000000e7805 */ /* 0x000fc4000001ff00 */
[----:B------:R-:W-:Y:S01]  /*0060*/  CS2R R16, SRZ ;  /* 0x0000000000107805 */ /* 0x000fe2000001ff00 */
[----:B------:R-:W3:Y:S01]  /*0070*/  S2R R61, SR_TID.X ;  /* 0x00000000003d7919 */ /* 0x000ee20000002100 */
[----:B------:R-:W-:Y:S01]  /*0080*/  CS2R R18, SRZ ;  /* 0x0000000000127805 */ /* 0x000fe2000001ff00 */
[----:B------:R-:W4:Y:S01]  /*0090*/  S2UR UR6, SR_CgaCtaId ;  /* 0x00000000000679c3 */ /* 0x000f220000008800 */
[----:B------:R-:W-:Y:S02]  /*00a0*/  CS2R R20, SRZ ;  /* 0x0000000000147805 */ /* 0x000fe4000001ff00 */
[----:B------:R-:W-:Y:S02]  /*00b0*/  CS2R R22, SRZ ;  /* 0x0000000000167805 */ /* 0x000fe4000001ff00 */
[----:B------:R-:W-:Y:S02]  /*00c0*/  CS2R R24, SRZ ;  /* 0x0000000000187805 */ /* 0x000fe4000001ff00 */
[----:B------:R-:W-:-:S02]  /*00d0*/  CS2R R26, SRZ ;  /* 0x00000000001a7805 */ /* 0x000fc4000001ff00 */
[----:B------:R-:W-:Y:S02]  /*00e0*/  CS2R R28, SRZ ;  /* 0x00000000001c7805 */ /* 0x000fe4000001ff00 */
[----:B------:R-:W-:Y:S02]  /*00f0*/  CS2R R30, SRZ ;  /* 0x00000000001e7805 */ /* 0x000fe4000001ff00 */
[----:B------:R-:W-:Y:S02]  /*0100*/  CS2R R32, SRZ ;  /* 0x0000000000207805 */ /* 0x000fe4000001ff00 */
[----:B------:R-:W-:Y:S02]  /*0110*/  CS2R R34, SRZ ;  /* 0x0000000000227805 */ /* 0x000fe4000001ff00 */
[----:B------:R-:W-:Y:S02]  /*0120*/  CS2R R36, SRZ ;  /* 0x0000000000247805 */ /* 0x000fe4000001ff00 */
[----:B------:R-:W-:-:S02]  /*0130*/  CS2R R38, SRZ ;  /* 0x0000000000267805 */ /* 0x000fc4000001ff00 */
[----:B------:R-:W-:Y:S02]  /*0140*/  CS2R R40, SRZ ;  /* 0x0000000000287805 */ /* 0x000fe4000001ff00 */
[----:B------:R-:W-:Y:S01]  /*0150*/  CS2R R42, SRZ ;  /* 0x00000000002a7805 */ /* 0x000fe2000001ff00 */
[----:B--2---:R-:W-:Y:S01]  /*0160*/  UIADD3 UR4, UPT, UPT, UR4, 0x1f, URZ ;  /* 0x0000001f04047890 */ /* 0x004fe2000fffe0ff */
[----:B------:R-:W-:Y:S02]  /*0170*/  CS2R R44, SRZ ;  /* 0x00000000002c7805 */ /* 0x000fe4000001ff00 */
[----:B------:R-:W-:Y:S01]  /*0180*/  CS2R R46, SRZ ;  /* 0x00000000002e7805 */ /* 0x000fe2000001ff00 */
[----:B-1----:R-:W-:Y:S01]  /*0190*/  STL [R1+0x298c], R3 ;  /* 0x00298c0301007387 */ /* 0x002fe20000100800 */
[----:B------:R-:W-:Y:S01]  /*01a0*/  VIADD R0, R3, 0x3f ;  /* 0x0000003f03007836 */ /* 0x000fe20000000000 */
[----:B------:R-:W-:Y:S01]  /*01b0*/  UISETP.GE.AND UP0, UPT, UR4, 0x20, UPT ;  /* 0x000000200400788c */ /* 0x000fe2000bf06270 */
[----:B------:R-:W-:Y:S01]  /*01c0*/  CS2R R48, SRZ ;  /* 0x0000000000307805 */ /* 0x000fe2000001ff00 */
[----:B------:R3:W-:Y:S01]  /*01d0*/  STL [R1+0x2990], R2 ;  /* 0x0029900201007387 */ /* 0x0007e20000100800 */
[----:B------:R-:W-:-:S02]  /*01e0*/  CS2R R50, SRZ ;  /* 0x0000000000327805 */ /* 0x000fc4000001ff00 */
[----:B------:R-:W-:Y:S02]  /*01f0*/  SHF.R.S32.HI R5, RZ, 0x1f, R0 ;  /* 0x0000001fff057819 */ /* 0x000fe40000011400 */
[----:B------:R-:W-:Y:S01]  /*0200*/  CS2R R52, SRZ ;  /* 0x0000000000347805 */ /* 0x000fe2000001ff00 */
[----:B------:R-:W-:Y:S01]  /*0210*/  STL [R1+0xd0], RZ ;  /* 0x0000d0ff01007387 */ /* 0x000fe20000100800 */
[----:B------:R-:W-:Y:S02]  /*0220*/  CS2R R54, SRZ ;  /* 0x0000000000367805 */ /* 0x000fe4000001ff00 */
[----:B------:R-:W-:Y:S02]  /*0230*/  LEA.HI R5, R5, R0, RZ, 0x6 ;  /* 0x0000000005057211 */ /* 0x000fe400078f30ff */
[----:B------:R-:W-:Y:S01]  /*0240*/  CS2R R56, SRZ ;  /* 0x0000000000387805 */ /* 0x000fe2000001ff00 */
[----:B------:R-:W-:Y:S01]  /*0250*/  STL [R1+0xd4], RZ ;  /* 0x0000d4ff01007387 */ /* 0x000fe20000100800 */
[----:B0-----:R-:W-:-:S02]  /*0260*/  IABS R10, R7 ;  /* 0x00000007000a7213 */ /* 0x001fc40000000000 */
[----:B------:R-:W-:Y:S02]  /*0270*/  CS2R R58, SRZ ;  /* 0x00000000003a7805 */ /* 0x000fe4000001ff00 */
[----:B------:R-:W-:Y:S01]  /*0280*/  SHF.R.S32.HI R5, RZ, 0x6, R5 ;  /* 0x00000006ff057819 */ /* 0x000fe20000011405 */
[----:B------:R-:W-:Y:S01]  /*0290*/  STL [R1+0xd8], RZ ;  /* 0x0000d8ff01007387 */ /* 0x000fe20000100800 */
[----:B------:R-:W-:Y:S01]  /*02a0*/  UMOV UR5, 0x400 ;  /* 0x0000040000057882 */ /* 0x000fe20000000000 */
[----:B------:R-:W0:Y:S02]  /*02b0*/  LDCU.64 UR36, c[0x0][0x358] ;  /* 0x00006b00ff2477ac */ /* 0x000e240008000a00 */
[----:B------:R-:W-:Y:S01]  /*02c0*/  STL [R1+0xdc], RZ ;  /* 0x0000dcff01007387 */ /* 0x000fe20000100800 */
[----:B------:R-:W-:Y:S01]  /*02d0*/  IMAD.SHL.U32 R6, R5, 0x8, RZ ;  /* 0x0000000805067824 */ /* 0x000fe200078e00ff */
[----:B----4-:R-:W-:Y:S02]  /*02e0*/  ULEA UR5, UR6, UR5, 0x18 ;  /* 0x0000000506057291 */ /* 0x010fe4000f8ec0ff */
[----:B------:R-:W-:Y:S02]  /*02f0*/  STL [R1+0xc0], RZ ;  /* 0x0000c0ff01007387 */ /* 0x000fe40000100800 */
[----:B------:R-:W-:-:S02]  /*0300*/  IABS R9, R6 ;  /* 0x0000000600097213 */ /* 0x000fc40000000000 */
[----:B------:R-:W-:Y:S01]  /*0310*/  STL [R1+0xc4], RZ ;  /* 0x0000c4ff01007387 */ /* 0x000fe20000100800 */
[----:B------:R-:W-:Y:S01]  /*0320*/  IABS R12, R6 ;  /* 0x00000006000c7213 */ /* 0x000fe20000000000 */
[----:B------:R-:W1:Y:S02]  /*0330*/  I2F.RP R0, R9 ;  /* 0x0000000900007306 */ /* 0x000e640000209400 */
[----:B------:R-:W-:Y:S04]  /*0340*/  STL [R1+0xc8], RZ ;  /* 0x0000c8ff01007387 */ /* 0x000fe80000100800 */
[----:B------:R-:W-:Y:S04]  /*0350*/  STL [R1+0xcc], RZ ;  /* 0x0000ccff01007387 */ /* 0x000fe80000100800 */
[----:B------:R-:W-:Y:S04]  /*0360*/  STL [R1+0xb0], RZ ;  /* 0x0000b0ff01007387 */ /* 0x000fe80000100800 */
[----:B------:R-:W-:Y:S01]  /*0370*/  STL [R1+0xb4], RZ ;  /* 0x0000b4ff01007387 */ /* 0x000fe20000100800 */
[----:B-1----:R-:W1:Y:S03]  /*0380*/  MUFU.RCP R0, R0 ;  /* 0x0000000000007308 */ /* 0x002e660000001000 */
[----:B------:R-:W-:Y:S04]  /*0390*/  STL [R1+0xb8], RZ ;  /* 0x0000b8ff01007387 */ /* 0x000fe80000100800 */
[----:B------:R-:W-:Y:S04]  /*03a0*/  STL [R1+0xbc], RZ ;  /* 0x0000bcff01007387 */ /* 0x000fe80000100800 */
[----:B------:R-:W-:Y:S04]  /*03b0*/  STL [R1+0xa0], RZ ;  /* 0x0000a0ff01007387 */ /* 0x000fe80000100800 */
[----:B------:R-:W-:Y:S01]  /*03c0*/  STL [R1+0xa4], RZ ;  /* 0x0000a4ff01007387 */ /* 0x000fe20000100800 */
[----:B-1----:R-:W-:-:S03]  /*03d0*/  VIADD R4, R0, 0xffffffe ;  /* 0x0ffffffe00047836 */ /* 0x002fc60000000000 */
[----:B------:R-:W-:Y:S01]  /*03e0*/  STL [R1+0xa8], RZ ;  /* 0x0000a8ff01007387 */ /* 0x000fe20000100800 */
[----:B------:R-:W-:Y:S01]  /*03f0*/  IMAD.MOV R0, RZ, RZ, -R12 ;  /* 0x000000ffff007224 */ /* 0x000fe200078e0a0c */
[----:B------:R1:W2:Y:S02]  /*0400*/  F2I.FTZ.U32.TRUNC.NTZ R5, R4 ;  /* 0x0000000400057305 */ /* 0x0002a4000021f000 */
[----:B------:R-:W-:Y:S04]  /*0410*/  STL [R1+0xac], RZ ;  /* 0x0000acff01007387 */ /* 0x000fe80000100800 */
[----:B------:R-:W-:Y:S01]  /*0420*/  STL [R1+0x90], RZ ;  /* 0x000090ff01007387 */ /* 0x000fe20000100800 */
[----:B-1----:R-:W-:-:S03]  /*0430*/  IMAD.MOV.U32 R4, RZ, RZ, RZ ;  /* 0x000000ffff047224 */ /* 0x002fc600078e00ff */
[----:B------:R-:W-:Y:S04]  /*0440*/  STL [R1+0x94], RZ ;  /* 0x000094ff01007387 */ /* 0x000fe80000100800 */
[----:B------:R-:W-:Y:S01]  /*0450*/  STL [R1+0x98], RZ ;  /* 0x000098ff01007387 */ /* 0x000fe20000100800 */
[----:B--2---:R-:W-:-:S03]  /*0460*/  IMAD.MOV R8, RZ, RZ, -R5 ;  /* 0x000000ffff087224 */ /* 0x004fc600078e0a05 */
[----:B------:R-:W-:Y:S01]  /*0470*/  STL [R1+0x9c], RZ ;  /* 0x00009cff01007387 */ /* 0x000fe20000100800 */
[----:B------:R-:W-:Y:S02]  /*0480*/  IMAD R11, R8, R9, RZ ;  /* 0x00000009080b7224 */ /* 0x000fe400078e02ff */
[----:B------:R-:W-:Y:S01]  /*0490*/  IMAD.MOV.U32 R8, RZ, RZ, R10 ;  /* 0x000000ffff087224 */ /* 0x000fe200078e000a */
[----:B------:R-:W-:Y:S01]  /*04a0*/  STL [R1+0x80], RZ ;  /* 0x000080ff01007387 */ /* 0x000fe20000100800 */
[----:B------:R-:W-:-:S03]  /*04b0*/  IMAD.HI.U32 R5, R5, R11, R4 ;  /* 0x0000000b05057227 */ /* 0x000fc600078e0004 */
[----:B------:R-:W-:Y:S03]  /*04c0*/  STL [R1+0x84], RZ ;  /* 0x000084ff01007387 */ /* 0x000fe60000100800 */
[----:B------:R-:W-:Y:S01]  /*04d0*/  IMAD.HI.U32 R5, R5, R8, RZ ;  /* 0x0000000805057227 */ /* 0x000fe200078e00ff */
[----:B------:R-:W-:Y:S03]  /*04e0*/  STL [R1+0x88], RZ ;  /* 0x000088ff01007387 */ /* 0x000fe60000100800 */
[----:B------:R-:W-:Y:S01]  /*04f0*/  IMAD R0, R5, R0, R8 ;  /* 0x0000000005007224 */ /* 0x000fe200078e0208 */
[----:B------:R-:W-:Y:S04]  /*0500*/  STL [R1+0x8c], RZ ;  /* 0x00008cff01007387 */ /* 0x000fe80000100800 */
[----:B------:R-:W-:Y:S01]  /*0510*/  STL [R1+0x70], RZ ;  /* 0x000070ff01007387 */ /* 0x000fe20000100800 */
[----:B------:R-:W-:-:S03]  /*0520*/  ISETP.GT.U32.AND P1, PT, R9, R0, PT ;  /* 0x000000000900720c */ /* 0x000fc60003f24070 */
[----:B------:R-:W-:Y:S04]  /*0530*/  STL [R1+0x74], RZ ;  /* 0x000074ff01007387 */ /* 0x000fe80000100800 */
[----:B------:R-:W-:Y:S04]  /*0540*/  STL [R1+0x78], RZ ;  /* 0x000078ff01007387 */ /* 0x000fe80000100800 */
[----:B------:R-:W-:Y:S02]  /*0550*/  STL [R1+0x7c], RZ ;  /* 0x00007cff01007387 */ /* 0x000fe40000100800 */
[----:B------:R-:W-:-:S02]  /*0560*/  @!P1 IMAD.IADD R0, R0, 0x1, -R9 ;  /* 0x0000000100009824 */ /* 0x000fc400078e0a09 */
[----:B------:R-:W-:Y:S01]  /*0570*/  STL [R1+0x60], RZ ;  /* 0x000060ff01007387 */ /* 0x000fe20000100800 */
[----:B------:R-:W-:Y:S01]  /*0580*/  @!P1 VIADD R5, R5, 0x1 ;  /* 0x0000000105059836 */ /* 0x000fe20000000000 */
[----:B------:R-:W-:Y:S02]  /*0590*/  ISETP.NE.AND P1, PT, R6, RZ, PT ;  /* 0x000000ff0600720c */ /* 0x000fe40003f25270 */
[----:B------:R-:W-:Y:S01]  /*05a0*/  STL [R1+0x64], RZ ;  /* 0x000064ff01007387 */ /* 0x000fe20000100800 */
[----:B------:R-:W-:Y:S02]  /*05b0*/  ISETP.GE.U32.AND P0, PT, R0, R9, PT ;  /* 0x000000090000720c */ /* 0x000fe40003f06070 */
[----:B------:R-:W-:Y:S01]  /*05c0*/  LOP3.LUT R0, R7, R6, RZ, 0x3c, !PT ;  /* 0x0000000607007212 */ /* 0x000fe200078e3cff */
[----:B------:R-:W-:Y:S03]  /*05d0*/  STL [R1+0x68], RZ ;  /* 0x000068ff01007387 */ /* 0x000fe60000100800 */
[----:B------:R-:W-:Y:S01]  /*05e0*/  ISETP.GE.AND P2, PT, R0, RZ, PT ;  /* 0x000000ff0000720c */ /* 0x000fe20003f46270 */
[----:B------:R-:W-:Y:S01]  /*05f0*/  STL [R1+0x6c], RZ ;  /* 0x00006cff01007387 */ /* 0x000fe20000100800 */
[----:B------:R-:W-:Y:S01]  /*0600*/  VIADD R0, R2, 0x1ff ;  /* 0x000001ff02007836 */ /* 0x000fe20000000000 */
[----:B---3--:R-:W-:-:S02]  /*0610*/  LOP3.LUT R2, R61, 0x1f, RZ, 0xc0, !PT ;  /* 0x0000001f3d027812 */ /* 0x008fc400078ec0ff */
[----:B------:R-:W-:Y:S02]  /*0620*/  STL [R1+0x50], RZ ;  /* 0x000050ff01007387 */ /* 0x000fe40000100800 */
[----:B------:R-:W-:Y:S02]  /*0630*/  @P0 VIADD R5, R5, 0x1 ;  /* 0x0000000105050836 */ /* 0x000fe40000000000 */
[----:B------:R-:W-:Y:S02]  /*0640*/  STL [R1+0x54], RZ ;  /* 0x000054ff01007387 */ /* 0x000fe40000100800 */
[----:B------:R-:W-:Y:S01]  /*0650*/  IMAD.MOV.U32 R4, RZ, RZ, R5 ;  /* 0x000000ffff047224 */ /* 0x000fe200078e0005 */
[----:B------:R-:W-:Y:S01]  /*0660*/  SHF.R.S32.HI R5, RZ, 0x1f, R0 ;  /* 0x0000001fff057819 */ /* 0x000fe20000011400 */
[----:B------:R-:W-:Y:S02]  /*0670*/  STL [R1+0x58], RZ ;  /* 0x000058ff01007387 */ /* 0x000fe40000100800 */
[----:B------:R-:W-:Y:S01]  /*0680*/  @!P2 IMAD.MOV R4, RZ, RZ, -R4 ;  /* 0x000000ffff04a224 */ /* 0x000fe200078e0a04 */
[----:B------:R-:W-:Y:S01]  /*0690*/  @!P1 LOP3.LUT R4, RZ, R6, RZ, 0x33, !PT ;  /* 0x00000006ff049212 */ /* 0x000fe200078e33ff */
[----:B------:R-:W-:Y:S01]  /*06a0*/  STL [R1+0x5c], RZ ;  /* 0x00005cff01007387 */ /* 0x000fe20000100800 */
[----:B------:R-:W-:-:S03]  /*06b0*/  LEA.HI R5, R5, R0, RZ, 0x9 ;  /* 0x0000000005057211 */ /* 0x000fc600078f48ff */
[----:B------:R-:W-:Y:S01]  /*06c0*/  STL [R1+0x40], RZ ;  /* 0x000040ff01007387 */ /* 0x000fe20000100800 */
[----:B------:R-:W-:Y:S02]  /*06d0*/  IMAD.SHL.U32 R8, R4, 0x8, RZ ;  /* 0x0000000804087824 */ /* 0x000fe400078e00ff */
[----:B------:R-:W-:Y:S01]  /*06e0*/  IMAD.MOV R4, RZ, RZ, -R4 ;  /* 0x000000ffff047224 */ /* 0x000fe200078e0a04 */
[----:B------:R-:W-:Y:S02]  /*06f0*/  STL [R1+0x44], RZ ;  /* 0x000044ff01007387 */ /* 0x000fe40000100800 */
[----:B------:R-:W-:Y:S01]  /*0700*/  LEA.HI.SX32 R5, R5, -R8, 0x17 ;  /* 0x8000000805057211 */ /* 0x000fe200078fbaff */
[----:B------:R-:W-:Y:S01]  /*0710*/  IMAD R6, R6, R4, R7 ;  /* 0x0000000406067224 */ /* 0x000fe200078e0207 */
[----:B------:R-:W-:Y:S02]  /*0720*/  STL [R1+0x48], RZ ;  /* 0x000048ff01007387 */ /* 0x000fe40000100800 */
[----:B------:R-:W-:-:S02]  /*0730*/  VIMNMX R13, PT, PT, R5, 0x8, PT ;  /* 0x00000008050d7848 */ /* 0x000fc40003fe0100 */
[----:B------:R-:W-:Y:S01]  /*0740*/  STL [R1+0x4c], RZ ;  /* 0x00004cff01007387 */ /* 0x000fe20000100800 */
[----:B------:R-:W-:Y:S02]  /*0750*/  IABS R11, R6 ;  /* 0x00000006000b7213 */ /* 0x000fe40000000000 */
[----:B------:R-:W-:Y:S01]  /*0760*/  IABS R9, R13 ;  /* 0x0000000d00097213 */ /* 0x000fe20000000000 */
[----:B------:R-:W-:Y:S03]  /*0770*/  STL [R1+0x30], RZ ;  /* 0x000030ff01007387 */ /* 0x000fe60000100800 */
[----:B------:R-:W1:Y:S01]  /*0780*/  I2F.RP R0, R9 ;  /* 0x0000000900007306 */ /* 0x000e620000209400 */
        /* <DEDUP_REMOVED lines=10> */
[----:B------:R-:W-:Y:S04]  /*0830*/  STL [R1+0x14], RZ ;  /* 0x000014ff01007387 */ /* 0x000fe80000100800 */
[----:B------:R-:W-:Y:S01]  /*0840*/  STL [R1+0x18], RZ ;  /* 0x000018ff01007387 */ /* 0x000fe20000100800 */
[----:B------:R-:W1:Y:S03]  /*0850*/  F2I.FTZ.U32.TRUNC.NTZ R5, R5 ;  /* 0x0000000500057305 */ /* 0x000e66000021f000 */
[----:B------:R-:W-:Y:S04]  /*0860*/  STL [R1+0x1c], RZ ;  /* 0x00001cff01007387 */ /* 0x000fe80000100800 */
[----:B------:R-:W-:Y:S04]  /*0870*/  STL [R1], RZ ;  /* 0x000000ff01007387 */ /* 0x000fe80000100800 */
[----:B------:R-:W-:Y:S04]  /*0880*/  STL [R1+0x4], RZ ;  /* 0x000004ff01007387 */ /* 0x000fe80000100800 */
[----:B------:R-:W-:Y:S01]  /*0890*/  STL [R1+0x8], RZ ;  /* 0x000008ff01007387 */ /* 0x000fe20000100800 */
[----:B-1----:R-:W-:-:S03]  /*08a0*/  IMAD.MOV R10, RZ, RZ, -R5 ;  /* 0x000000ffff0a7224 */ /* 0x002fc600078e0a05 */
[----:B------:R-:W-:Y:S01]  /*08b0*/  STL [R1+0xc], RZ ;  /* 0x00000cff01007387 */ /* 0x000fe20000100800 */
[----:B------:R-:W-:Y:S01]  /*08c0*/  IMAD.MOV.U32 R4, RZ, RZ, R10 ;  /* 0x000000ffff047224 */ /* 0x000fe200078e000a */
[----:B------:R-:W-:Y:S02]  /*08d0*/  IABS R10, R13 ;  /* 0x0000000d000a7213 */ /* 0x000fe40000000000 */
[----:B------:R-:W-:Y:S01]  /*08e0*/  STL [R1+0x190], RZ ;  /* 0x000190ff01007387 */ /* 0x000fe20000100800 */
[----:B------:R-:W-:Y:S02]  /*08f0*/  IMAD R7, R4, R9, RZ ;  /* 0x0000000904077224 */ /* 0x000fe400078e02ff */
[----:B------:R-:W-:Y:S01]  /*0900*/  IMAD.MOV.U32 R4, RZ, RZ, RZ ;  /* 0x000000ffff047224 */ /* 0x000fe200078e00ff */
[----:B------:R-:W-:Y:S03]  /*0910*/  STL [R1+0x194], RZ ;  /* 0x000194ff01007387 */ /* 0x000fe60000100800 */
[----:B------:R-:W-:Y:S01]  /*0920*/  IMAD.HI.U32 R4, R5, R7, R4 ;  /* 0x0000000705047227 */ /* 0x000fe200078e0004 */
[----:B------:R-:W-:Y:S03]  /*0930*/  STL [R1+0x198], RZ ;  /* 0x000198ff01007387 */ /* 0x000fe60000100800 */
[----:B------:R-:W-:Y:S01]  /*0940*/  IMAD.MOV R5, RZ, RZ, -R10 ;  /* 0x000000ffff057224 */ /* 0x000fe200078e0a0a */
[----:B------:R-:W-:Y:S01]  /*0950*/  STL [R1+0x19c], RZ ;  /* 0x00019cff01007387 */ /* 0x000fe20000100800 */
[----:B------:R-:W-:-:S03]  /*0960*/  IMAD.HI.U32 R0, R4, R11, RZ ;  /* 0x0000000b04007227 */ /* 0x000fc600078e00ff */
[----:B------:R-:W-:Y:S01]  /*0970*/  STL [R1+0x180], RZ ;  /* 0x000180ff01007387 */ /* 0x000fe20000100800 */
[----:B------:R-:W-:Y:S01]  /*0980*/  IMAD R4, R0, R5, R11 ;  /* 0x0000000500047224 */ /* 0x000fe200078e020b */
[----:B------:R-:W-:Y:S02]  /*0990*/  CS2R R10, SRZ ;  /* 0x00000000000a7805 */ /* 0x000fe4000001ff00 */
[----:B------:R-:W-:Y:S02]  /*09a0*/  STL [R1+0x184], RZ ;  /* 0x000184ff01007387 */ /* 0x000fe40000100800 */
[----:B------:R-:W-:Y:S02]  /*09b0*/  ISETP.GT.U32.AND P1, PT, R9, R4, PT ;  /* 0x000000040900720c */ /* 0x000fe40003f24070 */
[----:B------:R-:W-:Y:S04]  /*09c0*/  STL [R1+0x188], RZ ;  /* 0x000188ff01007387 */ /* 0x000fe80000100800 */
[----:B------:R-:W-:Y:S04]  /*09d0*/  STL [R1+0x18c], RZ ;  /* 0x00018cff01007387 */ /* 0x000fe80000100800 */
[----:B------:R-:W-:Y:S03]  /*09e0*/  STL [R1+0x170], RZ ;  /* 0x000170ff01007387 */ /* 0x000fe60000100800 */
[----:B------:R-:W-:Y:S01]  /*09f0*/  @!P1 IMAD.IADD R4, R4, 0x1, -R9 ;  /* 0x0000000104049824 */ /* 0x000fe200078e0a09 */
[----:B------:R-:W-:Y:S01]  /*0a00*/  STL [R1+0x174], RZ ;  /* 0x000174ff01007387 */ /* 0x000fe20000100800 */
[----:B------:R-:W-:Y:S01]  /*0a10*/  @!P1 VIADD R0, R0, 0x1 ;  /* 0x0000000100009836 */ /* 0x000fe20000000000 */
[----:B------:R-:W-:-:S02]  /*0a20*/  ISETP.NE.AND P1, PT, R13, RZ, PT ;  /* 0x000000ff0d00720c */ /* 0x000fc40003f25270 */
[----:B------:R-:W-:Y:S01]  /*0a30*/  STL [R1+0x178], RZ ;  /* 0x000178ff01007387 */ /* 0x000fe20000100800 */
[----:B------:R-:W-:Y:S02]  /*0a40*/  ISETP.GE.U32.AND P0, PT, R4, R9, PT ;  /* 0x000000090400720c */ /* 0x000fe40003f06070 */
[----:B------:R-:W-:Y:S01]  /*0a50*/  LOP3.LUT R4, R6, R13, RZ, 0x3c, !PT ;  /* 0x0000000d06047212 */ /* 0x000fe200078e3cff */
[----:B------:R-:W-:Y:S03]  /*0a60*/  STL [R1+0x17c], RZ ;  /* 0x00017cff01007387 */ /* 0x000fe60000100800 */
[----:B------:R-:W-:Y:S01]  /*0a70*/  ISETP.GE.AND P2, PT, R4, RZ, PT ;  /* 0x000000ff0400720c */ /* 0x000fe20003f46270 */
[----:B------:R-:W-:Y:S01]  /*0a80*/  STL [R1+0x160], RZ ;  /* 0x000160ff01007387 */ /* 0x000fe20000100800 */
[----:B------:R-:W-:-:S03]  /*0a90*/  CS2R R4, SRZ ;  /* 0x0000000000047805 */ /* 0x000fc6000001ff00 */
[----:B------:R-:W-:Y:S02]  /*0aa0*/  STL [R1+0x164], RZ ;  /* 0x000164ff01007387 */ /* 0x000fe40000100800 */
[----:B------:R-:W-:Y:S02]  /*0ab0*/  @P0 VIADD R0, R0, 0x1 ;  /* 0x0000000100000836 */ /* 0x000fe40000000000 */
[----:B------:R-:W-:Y:S04]  /*0ac0*/  STL [R1+0x168], RZ ;  /* 0x000168ff01007387 */ /* 0x000fe80000100800 */
[----:B------:R-:W-:Y:S01]  /*0ad0*/  STL [R1+0x16c], RZ ;  /* 0x00016cff01007387 */ /* 0x000fe20000100800 */
[----:B------:R-:W-:Y:S01]  /*0ae0*/  @!P2 IMAD.MOV R0, RZ, RZ, -R0 ;  /* 0x000000ffff00a224 */ /* 0x000fe200078e0a00 */
[----:B------:R-:W-:-:S02]  /*0af0*/  @!P1 LOP3.LUT R0, RZ, R13, RZ, 0x33, !PT ;  /* 0x0000000dff009212 */ /* 0x000fc400078e33ff */
[----:B------:R-:W-:Y:S03]  /*0b00*/  STL [R1+0x150], RZ ;  /* 0x000150ff01007387 */ /* 0x000fe60000100800 */
[----:B------:R-:W-:Y:S01]  /*0b10*/  IMAD.MOV R60, RZ, RZ, -R0 ;  /* 0x000000ffff3c7224 */ /* 0x000fe200078e0a00 */
[----:B------:R-:W-:Y:S01]  /*0b20*/  STL [R1+0x154], RZ ;  /* 0x000154ff01007387 */ /* 0x000fe20000100800 */
[----:B------:R-:W-:Y:S02]  /*0b30*/  IMAD.SHL.U32 R0, R0, 0x40, RZ ;  /* 0x0000004000007824 */ /* 0x000fe400078e00ff */
[----:B------:R-:W-:Y:S01]  /*0b40*/  IMAD R60, R13, R60, R6 ;  /* 0x0000003c0d3c7224 */ /* 0x000fe200078e0206 */
[----:B------:R-:W-:Y:S01]  /*0b50*/  STL [R1+0x158], RZ ;  /* 0x000158ff01007387 */ /* 0x000fe20000100800 */
[C---:B------:R-:W-:Y:S01]  /*0b60*/  VIADD R3, R0.reuse, 0x1 ;  /* 0x0000000100037836 */ /* 0x040fe20000000000 */
[----:B------:R-:W-:Y:S01]  /*0b70*/  CS2R R6, SRZ ;  /* 0x0000000000067805 */ /* 0x000fe2000001ff00 */
[----:B------:R-:W-:Y:S01]  /*0b80*/  VIADD R61, R0, 0x2 ;  /* 0x00000002003d7836 */ /* 0x000fe20000000000 */
[----:B------:R-:W-:Y:S01]  /*0b90*/  STL [R1+0x15c], RZ ;  /* 0x00015cff01007387 */ /* 0x000fe20000100800 */
[----:B------:R-:W-:Y:S01]  /*0ba0*/  IMAD.IADD R60, R8, 0x1, R60 ;  /* 0x00000001083c7824 */ /* 0x000fe200078e023c */
[----:B------:R-:W-:-:S02]  /*0bb0*/  CS2R R8, SRZ ;  /* 0x0000000000087805 */ /* 0x000fc4000001ff00 */
[----:B------:R-:W-:Y:S01]  /*0bc0*/  CS2R R12, SRZ ;  /* 0x00000000000c7805 */ /* 0x000fe2000001ff00 */
[----:B------:R-:W-:Y:S04]  /*0bd0*/  STL [R1+0x140], RZ ;  /* 0x000140ff01007387 */ /* 0x000fe80000100800 */
        /* <DEDUP_REMOVED lines=379> */
[----:B------:R-:W-:Y:S04]  /*2390*/  STL [R1+0x1164], R0 ;  /* 0x0011640001007387 */ /* 0x000fe80000100800 */
[----:B------:R1:W-:Y:S04]  /*23a0*/  STL [R1+0x32c], R3 ;  /* 0x00032c0301007387 */ /* 0x0003e80000100800 */
[----:B------:R2:W-:Y:S01]  /*23b0*/  STL [R1+0x328], R61 ;  /* 0x0003283d01007387 */ /* 0x0005e20000100800 */
[----:B-1----:R-:W-:-:S02]  /*23c0*/  VIADD R3, R0, 0x3 ;  /* 0x0000000300037836 */ /* 0x002fc40000000000 */
[----:B--2---:R-:W-:-:S03]  /*23d0*/  VIADD R61, R0, 0x4 ;  /* 0x00000004003d7836 */ /* 0x004fc60000000000 */
[----:B------:R1:W-:Y:S04]  /*23e0*/  STL [R1+0x324], R3 ;  /* 0x0003240301007387 */ /* 0x0003e80000100800 */
[----:B------:R2:W-:Y:S01]  /*23f0*/  STL [R1+0x320], R61 ;  /* 0x0003203d01007387 */ /* 0x0005e20000100800 */
[C---:B-1----:R-:W-:Y:S02]  /*2400*/  VIADD R3, R0.reuse, 0x5 ;  /* 0x0000000500037836 */ /* 0x042fe40000000000 */
        /* <DEDUP_REMOVED lines=75> */
[----:B-1----:R-:W-:Y:S02]  /*28c0*/  IMAD R3, R60, 0x200, R2 ;  /* 0x000002003c037824 */ /* 0x002fe400078e0202 */
[C---:B------:R-:W-:Y:S02]  /*28d0*/  VIADD R60, R0.reuse, 0x2c ;  /* 0x0000002c003c7836 */ /* 0x040fe40000000000 */
[C---:B--2---:R-:W-:Y:S02]  /*28e0*/  VIADD R61, R0.reuse, 0x2b ;  /* 0x0000002b003d7836 */ /* 0x044fe40000000000 */
[----:B------:R-:W-:-:S03]  /*28f0*/  VIADD R2, R0, 0x2d ;  /* 0x0000002d00027836 */ /* 0x000fc60000000000 */
[----:B------:R1:W-:Y:S04]  /*2900*/  STL [R1+0x1f4], R61 ;  /* 0x0001f43d01007387 */ /* 0x0003e80000100800 */
[----:B------:R-:W-:Y:S04]  /*2910*/  STL [R1+0x17b8], R3 ;  /* 0x0017b80301007387 */ /* 0x000fe80000100800 */
[----:B------:R2:W-:Y:S01]  /*2920*/  STL [R1+0x1f0], R60 ;  /* 0x0001f03c01007387 */ /* 0x0005e20000100800 */
[----:B-1----:R-:W-:-:S03]  /*2930*/  VIADD R61, R0, 0x2e ;  /* 0x0000002e003d7836 */ /* 0x002fc60000000000 */
[----:B------:R1:W-:Y:S04]  /*2940*/  STL [R1+0x1ec], R2 ;  /* 0x0001ec0201007387 */ /* 0x0003e80000100800 */
[----:B------:R3:W-:Y:S01]  /*2950*/  STL [R1+0x1e8], R61 ;  /* 0x0001e83d01007387 */ /* 0x0007e20000100800 */
[C---:B--2---:R-:W-:Y:S02]  /*2960*/  VIADD R60, R0.reuse, 0x2f ;  /* 0x0000002f003c7836 */ /* 0x044fe40000000000 */
[----:B-1----:R-:W-:-:S03]  /*2970*/  VIADD R2, R0, 0x30 ;  /* 0x0000003000027836 */ /* 0x002fc60000000000 */
[----:B------:R1:W-:Y:S01]  /*2980*/  STL [R1+0x1e4], R60 ;  /* 0x0001e43c01007387 */ /* 0x0003e20000100800 */
[----:B---3--:R-:W-:-:S03]  /*2990*/  VIADD R61, R0, 0x31 ;  /* 0x00000031003d7836 */ /* 0x008fc60000000000 */
[----:B------:R2:W-:Y:S04]  /*29a0*/  STL [R1+0x1e0], R2 ;  /* 0x0001e00201007387 */ /* 0x0005e80000100800 */
[----:B------:R3:W-:Y:S01]  /*29b0*/  STL [R1+0x1cc], R61 ;  /* 0x0001cc3d01007387 */ /* 0x0007e20000100800 */
[C---:B-1----:R-:W-:Y:S02]  /*29c0*/  VIADD R60, R0.reuse, 0x32 ;  /* 0x00000032003c7836 */ /* 0x042fe40000000000 */
[----:B--2---:R-:W-:-:S03]  /*29d0*/  VIADD R2, R0, 0x33 ;  /* 0x0000003300027836 */ /* 0x004fc60000000000 */
        /* <DEDUP_REMOVED lines=20> */
[----:B------:R2:W-:Y:S01]  /*2b20*/  STL [R1+0x1a0], R2 ;  /* 0x0001a00201007387 */ /* 0x0005e20000100800 */
[C---:B-1----:R-:W-:Y:S02]  /*2b30*/  VIADD R60, R0.reuse, 0x3e ;  /* 0x0000003e003c7836 */ /* 0x042fe40000000000 */
[----:B------:R-:W-:Y:S02]  /*2b40*/  VIADD R0, R0, 0x3f ;  /* 0x0000003f00007836 */ /* 0x000fe40000000000 */
[----:B--2---:R-:W-:-:S05]  /*2b50*/  VIADD R2, R3, 0x20 ;  /* 0x0000002003027836 */ /* 0x004fca0000000000 */
[----:B------:R1:W-:Y:S02]  /*2b60*/  STL [R1+0x1b94], R2 ;  /* 0x001b940201007387 */ /* 0x0003e40000100800 */
[----:B-1----:R-:W-:-:S05]  /*2b70*/  VIADD R2, R3, 0x40 ;  /* 0x0000004003027836 */ /* 0x002fca0000000000 */
        /* <DEDUP_REMOVED lines=23> */
[C---:B-1----:R-:W-:Y:S02]  /*2cf0*/  VIADD R2, R3.reuse, 0x1c0 ;  /* 0x000001c003027836 */ /* 0x042fe40000000000 */
[----:B------:R-:W-:-:S03]  /*2d00*/  VIADD R3, R3, 0x1e0 ;  /* 0x000001e003037836 */ /* 0x000fc60000000000 */
[----:B------:R1:W-:Y:S04]  /*2d10*/  STL [R1+0x2978], R2 ;  /* 0x0029780201007387 */ /* 0x0003e80000100800 */
[----:B-1----:R1:W5:Y:S04]  /*2d20*/  LDL.LU R2, [R1+0x2990] ;  /* 0x0029900001027983 */ /* 0x0023680000300800 */
[----:B------:R2:W-:Y:S04]  /*2d30*/  STL [R1+0x297c], R3 ;  /* 0x00297c0301007387 */ /* 0x0005e80000100800 */
[----:B--2---:R1:W5:Y:S01]  /*2d40*/  LDL.LU R3, [R1+0x298c] ;  /* 0x00298c0001037983 */ /* 0x0043620000300800 */
[----:B0-----:R-:W-:Y:S05]  /*2d50*/  BRA.U !UP0, `(.L_x_0) ;  /* 0x0000051908947547 */ /* 0x001fea000b800000 */
[----:B------:R-:W2:Y:S01]  /*2d60*/  LDL.LU R21, [R1+0x1b4] ;  /* 0x0001b40001157983 */ /* 0x000ea20000300800 */
[----:B-----5:R-:W-:Y:S01]  /*2d70*/  IABS R37, R3 ;  /* 0x0000000300257213 */ /* 0x020fe20000000000 */
[----:B------:R-:W-:Y:S01]  /*2d80*/  IMAD.MOV.U32 R38, RZ, RZ, RZ ;  /* 0x000000ffff267224 */ /* 0x000fe200078e00ff */
[----:B------:R-:W-:Y:S01]  /*2d90*/  IABS R5, R0 ;  /* 0x0000000000057213 */ /* 0x000fe20000000000 */
[----:B------:R-:W3:Y:S01]  /*2da0*/  LDL.LU R20, [R1+0x1b0] ;  /* 0x0001b00001147983 */ /* 0x000ee20000300800 */
[----:B------:R-:W-:Y:S01]  /*2db0*/  ISETP.GE.AND P0, PT, R0, RZ, PT ;  /* 0x000000ff0000720c */ /* 0x000fe20003f06270 */
[----:B------:R-:W0:Y:S02]  /*2dc0*/  LDCU UR6, c[0x0][0x3ac] ;  /* 0x00007580ff0677ac */ /* 0x000e240008000800 */
[----:B------:R-:W4:Y:S01]  /*2dd0*/  LDL.LU R26, [R1+0x1ac] ;  /* 0x0001ac00011a7983 */ /* 0x000f220000300800 */
[----:B------:R-:W-:Y:S01]  /*2de0*/  IABS R6, R61 ;  /* 0x0000003d00067213 */ /* 0x000fe20000000000 */
[----:B------:R-:W1:Y:S02]  /*2df0*/  LDCU.64 UR8, c[0x0][0x388] ;  /* 0x00007100ff0877ac */ /* 0x000e640008000a00 */
[----:B------:R-:W2:Y:S01]  /*2e00*/  LDL.LU R25, [R1+0x1a8] ;  /* 0x0001a80001197983 */ /* 0x000ea20000300800 */
[----:B------:R-:W-:Y:S01]  /*2e10*/  ISETP.GE.AND P4, PT, R60, RZ, PT ;  /* 0x000000ff3c00720c */ /* 0x000fe20003f86270 */
[----:B------:R-:W0:Y:S02]  /*2e20*/  LDCU UR7, c[0x0][0x3b0] ;  /* 0x00007600ff0777ac */ /* 0x000e240008000800 */
[----:B------:R-:W2:Y:S01]  /*2e30*/  LDL R53, [R1+0x296c] ;  /* 0x00296c0001357983 */ /* 0x000ea20000100800 */
[----:B------:R-:W-:Y:S01]  /*2e40*/  ISETP.GE.AND P1, PT, R61, RZ, PT ;  /* 0x000000ff3d00720c */ /* 0x000fe20003f26270 */
[----:B------:R-:W0:Y:S02]  /*2e50*/  LDCU UR10, c[0x0][0x3a4] ;  /* 0x00007480ff0a77ac */ /* 0x000e240008000800 */
[----:B------:R-:W2:Y:S04]  /*2e60*/  LDL.LU R44, [R1+0x1c8] ;  /* 0x0001c800012c7983 */ /* 0x000ea80000300800 */
        /* <DEDUP_REMOVED lines=13> */
[----:B------:R-:W2:Y:S04]  /*2f40*/  LDL R56, [R1+0x2968] ;  /* 0x0029680001387983 */ /* 0x000ea80000100800 */
[----:B------:R-:W2:Y:S04]  /*2f50*/  LDL.LU R58, [R1+0x300] ;  /* 0x00030000013a7983 */ /* 0x000ea80000300800 */
[----:B------:R-:W2:Y:S04]  /*2f60*/  LDL R59, [R1+0x2974] ;  /* 0x00297400013b7983 */ /* 0x000ea80000100800 */
[----:B------:R-:W2:Y:S04]  /*2f70*/  LDL R55, [R1+0x2978] ;  /* 0x0029780001377983 */ /* 0x000ea80000100800 */
[----:B------:R-:W2:Y:S04]  /*2f80*/  LDL.LU R54, [R1+0x250] ;  /* 0x0002500001367983 */ /* 0x000ea80000300800 */
[----:B------:R-:W2:Y:S04]  /*2f90*/  LDL R51, [R1+0x17b8] ;  /* 0x0017b80001337983 */ /* 0x000ea80000100800 */
[----:B------:R-:W2:Y:S04]  /*2fa0*/  LDL.LU R47, [R1+0x200] ;  /* 0x00020000012f7983 */ /* 0x000ea80000300800 */
[----:B------:R-:W2:Y:S04]  /*2fb0*/  LDL.LU R50, [R1+0x1c4] ;  /* 0x0001c40001327983 */ /* 0x000ea80000300800 */
[----:B------:R-:W2:Y:S04]  /*2fc0*/  LDL.LU R28, [R1+0x1b8] ;  /* 0x0001b800011c7983 */ /* 0x000ea80000300800 */
[----:B------:R-:W2:Y:S04]  /*2fd0*/  LDL.LU R43, [R1+0x240] ;  /* 0x00024000012b7983 */ /* 0x000ea80000300800 */
[----:B------:R-:W2:Y:S04]  /*2fe0*/  LDL.LU R48, [R1+0x254] ;  /* 0x0002540001307983 */ /* 0x000ea80000300800 */
[----:B------:R-:W2:Y:S04]  /*2ff0*/  LDL.LU R24, [R1+0x1a0] ;  /* 0x0001a00001187983 */ /* 0x000ea80000300800 */
[----:B------:R-:W3:Y:S04]  /*3000*/  LDL.LU R31, [R1+0x1ec] ;  /* 0x0001ec00011f7983 */ /* 0x000ee80000300800 */
[----:B------:R-:W3:Y:S04]  /*3010*/  LDL.LU R30, [R1+0x1e8] ;  /* 0x0001e800011e7983 */ /* 0x000ee80000300800 */
[----:B------:R-:W3:Y:S04]  /*3020*/  LDL.LU R33, [R1+0x1e4] ;  /* 0x0001e40001217983 */ /* 0x000ee80000300800 */
[----:B------:R-:W3:Y:S01]  /*3030*/  LDL.LU R27, [R1+0x1a4] ;  /* 0x0001a400011b7983 */ /* 0x000ee20000300800 */
[----:B------:R-:W0:Y:S03]  /*3040*/  I2F.RP R4, R37 ;  /* 0x0000002500047306 */ /* 0x000e260000209400 */
[----:B------:R0:W-:Y:S05]  /*3050*/  STL [R1+0x29e0], R3 ;  /* 0x0029e00301007387 */ /* 0x0001ea0000100800 */
[----:B0-----:R-:W0:Y:S02]  /*3060*/  MUFU.RCP R4, R4 ;  /* 0x0000000400047308 */ /* 0x001e240000001000 */
[----:B0-----:R-:W-:-:S06]  /*3070*/  VIADD R4, R4, 0xffffffe ;  /* 0x0ffffffe04047836 */ /* 0x001fcc0000000000 */
[----:B------:R-:W0:Y:S02]  /*3080*/  F2I.FTZ.U32.TRUNC.NTZ R39, R4 ;  /* 0x0000000400277305 */ /* 0x000e24000021f000 */
[----:B0-----:R-:W-:-:S04]  /*3090*/  IMAD.MOV R4, RZ, RZ, -R39 ;  /* 0x000000ffff047224 */ /* 0x001fc800078e0a27 */
[----:B------:R-:W-:-:S04]  /*30a0*/  IMAD R4, R4, R37, RZ ;  /* 0x0000002504047224 */ /* 0x000fc800078e02ff */
[----:B------:R-:W-:Y:S01]  /*30b0*/  IMAD.HI.U32 R38, R39, R4, R38 ;  /* 0x0000000427267227 */ /* 0x000fe200078e0026 */
[----:B------:R-:W-:-:S05]  /*30c0*/  IABS R4, R60 ;  /* 0x0000003c00047213 */ /* 0x000fca0000000000 */
[----:B------:R-:W-:-:S04]  /*30d0*/  IMAD.HI.U32 R8, R38, R5, RZ ;  /* 0x0000000526087227 */ /* 0x000fc800078e00ff */
[----:B------:R-:W-:Y:S02]  /*30e0*/  IMAD.MOV R8, RZ, RZ, -R8 ;  /* 0x000000ffff087224 */ /* 0x000fe400078e0a08 */
[----:B------:R-:W-:-:S04]  /*30f0*/  IMAD.HI.U32 R7, R38, R4, RZ ;  /* 0x0000000426077227 */ /* 0x000fc800078e00ff */
[C---:B------:R-:W-:Y:S02]  /*3100*/  IMAD R5, R37.reuse, R8, R5 ;  /* 0x0000000825057224 */ /* 0x040fe400078e0205 */
[----:B------:R-:W-:Y:S02]  /*3110*/  IMAD.MOV R8, RZ, RZ, -R7 ;  /* 0x000000ffff087224 */ /* 0x000fe400078e0a07 */
[----:B------:R-:W-:Y:S01]  /*3120*/  IMAD.HI.U32 R7, R38, R6, RZ ;  /* 0x0000000626077227 */ /* 0x000fe200078e00ff */
[----:B------:R-:W-:-:S03]  /*3130*/  ISETP.GT.U32.AND P2, PT, R37, R5, PT ;  /* 0x000000052500720c */ /* 0x000fc60003f44070 */
[----:B------:R-:W-:Y:S02]  /*3140*/  IMAD R4, R37, R8, R4 ;  /* 0x0000000825047224 */ /* 0x000fe400078e0204 */
[----:B------:R-:W-:-:S03]  /*3150*/  IMAD.MOV R7, RZ, RZ, -R7 ;  /* 0x000000ffff077224 */ /* 0x000fc600078e0a07 */
[C---:B------:R-:W-:Y:S01]  /*3160*/  ISETP.GT.U32.AND P3, PT, R37.reuse, R4, PT ;  /* 0x000000042500720c */ /* 0x040fe20003f64070 */
[----:B------:R-:W-:-:S04]  /*3170*/  IMAD R0, R37, R7, R6 ;  /* 0x0000000725007224 */ /* 0x000fc800078e0206 */
[----:B------:R-:W-:-:S05]  /*3180*/  @!P2 IMAD.IADD R5, R5, 0x1, -R37 ;  /* 0x000000010505a824 */ /* 0x000fca00078e0a25 */
[----:B------:R-:W-:-:S13]  /*3190*/  ISETP.GT.U32.AND P6, PT, R37, R5, PT ;  /* 0x000000052500720c */ /* 0x000fda0003fc4070 */
[----:B------:R-:W-:-:S04]  /*31a0*/  @!P6 IMAD.IADD R5, R5, 0x1, -R37 ;  /* 0x000000010505e824 */ /* 0x000fc800078e0a25 */
[----:B------:R-:W-:-:S04]  /*31b0*/  IMAD.MOV.U32 R3, RZ, RZ, R5 ;  /* 0x000000ffff037224 */ /* 0x000fc800078e0005 */
[----:B------:R-:W-:Y:S01]  /*31c0*/  @!P0 IMAD.MOV R3, RZ, RZ, -R3 ;  /* 0x000000ffff038224 */ /* 0x000fe200078e0a03 */
[----:B--2---:R-:W-:Y:S02]  /*31d0*/  IABS R10, R24 ;  /* 0x00000018000a7213 */ /* 0x004fe40000000000 */
[----:B------:R-:W-:Y:S02]  /*31e0*/  ISETP.GE.AND P5, PT, R24, RZ, PT ;  /* 0x000000ff1800720c */ /* 0x000fe40003fa6270 */
[----:B------:R-:W-:Y:S01]  /*31f0*/  ISETP.GT.U32.AND P2, PT, R37, R0, PT ;  /* 0x000000002500720c */ /* 0x000fe20003f44070 */
[----:B------:R-:W-:Y:S02]  /*3200*/  @!P3 IMAD.IADD R4, R4, 0x1, -R37 ;  /* 0x000000010404b824 */ /* 0x000fe400078e0a25 */
[----:B------:R-:W-:-:S04]  /*3210*/  IMAD.HI.U32 R8, R38, R10, RZ ;  /* 0x0000000a26087227 */ /* 0x000fc800078e00ff */
[----:B---3--:R-:W-:Y:S02]  /*3220*/  IMAD.MOV.U32 R24, RZ, RZ, R27 ;  /* 0x000000ffff187224 */ /* 0x008fe400078e001b */
[----:B------:R-:W-:Y:S02]  /*3230*/  IMAD.MOV.U32 R27, RZ, RZ, R28 ;  /* 0x000000ffff1b7224 */ /* 0x000fe400078e001c */
[----:B------:R-:W-:Y:S02]  /*3240*/  IMAD.MOV.U32 R28, RZ, RZ, R29 ;  /* 0x000000ffff1c7224 */ /* 0x000fe400078e001d */
[----:B------:R-:W-:Y:S02]  /*3250*/  IMAD.MOV.U32 R29, RZ, RZ, R32 ;  /* 0x000000ffff1d7224 */ /* 0x000fe400078e0020 */
[----:B------:R-:W-:Y:S02]  /*3260*/  IMAD.MOV.U32 R22, RZ, RZ, R27 ;  /* 0x000000ffff167224 */ /* 0x000fe400078e001b */
[----:B------:R-:W-:-:S02]  /*3270*/  IMAD.MOV.U32 R27, RZ, RZ, R29 ;  /* 0x000000ffff1b7224 */ /* 0x000fc400078e001d */
[----:B------:R-:W-:Y:S02]  /*3280*/  IMAD.MOV.U32 R32, RZ, RZ, R44 ;  /* 0x000000ffff207224 */ /* 0x000fe400078e002c */
[----:B------:R-:W2:Y:S01]  /*3290*/  LDL.LU R44, [R1+0x244] ;  /* 0x00024400012c7983 */ /* 0x000ea20000300800 */
[----:B------:R-:W-:Y:S01]  /*32a0*/  IMAD.MOV.U32 R29, RZ, RZ, R33 ;  /* 0x000000ffff1d7224 */ /* 0x000fe200078e0021 */
[----:B------:R-:W-:Y:S01]  /*32b0*/  IABS R9, R24 ;  /* 0x0000001800097213 */ /* 0x000fe20000000000 */
[----:B------:R-:W-:Y:S01]  /*32c0*/  IMAD.MOV.U32 R23, RZ, RZ, R27 ;  /* 0x000000ffff177224 */ /* 0x000fe200078e001b */
[----:B------:R-:W3:Y:S01]  /*32d0*/  LDL.LU R33, [R1+0x1e0] ;  /* 0x0001e00001217983 */ /* 0x000ee20000300800 */
[----:B------:R-:W-:Y:S01]  /*32e0*/  IMAD.MOV.U32 R27, RZ, RZ, R28 ;  /* 0x000000ffff1b7224 */ /* 0x000fe200078e001c */
[----:B------:R-:W-:Y:S01]  /*32f0*/  IABS R7, R25 ;  /* 0x0000001900077213 */ /* 0x000fe20000000000 */
[----:B------:R-:W-:Y:S01]  /*3300*/  IMAD.MOV.U32 R28, RZ, RZ, R50 ;  /* 0x000000ffff1c7224 */ /* 0x000fe200078e0032 */
[----:B------:R0:W-:Y:S01]  /*3310*/  STL [R1+0x2c], R3 ;  /* 0x00002c0301007387 */ /* 0x0001e20000100800 */
[----:B------:R-:W-:Y:S01]  /*3320*/  @!P2 IMAD.IADD R0, R0, 0x1, -R37 ;  /* 0x000000010000a824 */ /* 0x000fe200078e0a25 */
[----:B------:R-:W-:Y:S01]  /*3330*/  IABS R11, R20 ;  /* 0x00000014000b7213 */ /* 0x000fe20000000000 */
[----:B------:R-:W-:Y:S01]  /*3340*/  IMAD.MOV R8, RZ, RZ, -R8 ;  /* 0x000000ffff087224 */ /* 0x000fe200078e0a08 */
[----:B------:R-:W2:Y:S01]  /*3350*/  LDL.LU R50, [R1+0x290] ;  /* 0x0002900001327983 */ /* 0x000ea20000300800 */
[----:B------:R-:W-:Y:S01]  /*3360*/  ISETP.GT.U32.AND P2, PT, R37, R4, PT ;  /* 0x000000042500720c */ /* 0x000fe20003f44070 */
[----:B------:R-:W-:Y:S01]  /*3370*/  IMAD.HI.U32 R12, R38, R9, RZ ;  /* 0x00000009260c7227 */ /* 0x000fe200078e00ff */
[----:B----4-:R-:W-:-:S02]  /*3380*/  IABS R6, R26 ;  /* 0x0000001a00067213 */ /* 0x010fc40000000000 */
[----:B------:R-:W-:Y:S01]  /*3390*/  ISETP.GE.AND P3, PT, R24, RZ, PT ;  /* 0x000000ff1800720c */ /* 0x000fe20003f66270 */
[C---:B------:R-:W-:Y:S02]  /*33a0*/  IMAD R10, R37.reuse, R8, R10 ;  /* 0x00000008250a7224 */ /* 0x040fe400078e020a */
[----:B------:R-:W-:Y:S01]  /*33b0*/  IMAD.MOV R12, RZ, RZ, -R12 ;  /* 0x000000ffff0c7224 */ /* 0x000fe200078e0a0c */
[C---:B------:R-:W-:Y:S02]  /*33c0*/  ISETP.GT.U32.AND P6, PT, R37.reuse, R0, PT ;  /* 0x000000002500720c */ /* 0x040fe40003fc4070 */
[C---:B------:R-:W-:Y:S01]  /*33d0*/  ISETP.GT.U32.AND P0, PT, R37.reuse, R10, PT ;  /* 0x0000000a2500720c */ /* 0x040fe20003f04070 */
[----:B------:R-:W-:Y:S02]  /*33e0*/  IMAD R9, R37, R12, R9 ;  /* 0x0000000c25097224 */ /* 0x000fe400078e0209 */
[----:B------:R-:W-:-:S04]  /*33f0*/  IMAD.HI.U32 R8, R38, R7, RZ ;  /* 0x0000000726087227 */ /* 0x000fc800078e00ff */
[----:B------:R-:W-:Y:S01]  /*3400*/  @!P2 IMAD.IADD R4, R4, 0x1, -R37 ;  /* 0x000000010404a824 */ /* 0x000fe200078e0a25 */
[----:B------:R-:W-:Y:S01]  /*3410*/  ISETP.GT.U32.AND P2, PT, R37, R9, PT ;  /* 0x000000092500720c */ /* 0x000fe20003f44070 */
[----:B------:R-:W-:-:S04]  /*3420*/  IMAD.MOV R8, RZ, RZ, -R8 ;  /* 0x000000ffff087224 */ /* 0x000fc800078e0a08 */
[C---:B------:R-:W-:Y:S02]  /*3430*/  IMAD R7, R37.reuse, R8, R7 ;  /* 0x0000000825077224 */ /* 0x040fe400078e0207 */
[----:B------:R-:W-:Y:S02]  /*3440*/  @!P0 IMAD.IADD R10, R10, 0x1, -R37 ;  /* 0x000000010a0a8824 */ /* 0x000fe400078e0a25 */
[----:B------:R-:W-:Y:S02]  /*3450*/  IMAD.MOV.U32 R5, RZ, RZ, R11 ;  /* 0x000000ffff057224 */ /* 0x000fe400078e000b */
[--C-:B------:R-:W-:Y:S01]  /*3460*/  @!P6 IMAD.IADD R0, R0, 0x1, -R37.reuse ;  /* 0x000000010000e824 */ /* 0x100fe200078e0a25 */
[----:B------:R-:W-:Y:S01]  /*3470*/  ISETP.GT.U32.AND P6, PT, R37, R7, PT ;  /* 0x000000072500720c */ /* 0x000fe20003fc4070 */
[----:B------:R-:W-:Y:S01]  /*3480*/  @!P2 IMAD.IADD R9, R9, 0x1, -R37 ;  /* 0x000000010909a824 */ /* 0x000fe200078e0a25 */
[----:B------:R-:W-:Y:S01]  /*3490*/  ISETP.GT.U32.AND P2, PT, R37, R10, PT ;  /* 0x0000000a2500720c */ /* 0x000fe20003f44070 */
[----:B------:R-:W-:-:S04]  /*34a0*/  IMAD.HI.U32 R11, R38, R5, RZ ;  /* 0x00000005260b7227 */ /* 0x000fc800078e00ff */
[----:B------:R-:W-:Y:S02]  /*34b0*/  IMAD.MOV R11, RZ, RZ, -R11 ;  /* 0x000000ffff0b7224 */ /* 0x000fe400078e0a0b */
[----:B0-----:R-:W-:Y:S02]  /*34c0*/  IMAD.MOV.U32 R3, RZ, RZ, R4 ;  /* 0x000000ffff037224 */ /* 0x001fe400078e0004 */
[----:B------:R-:W-:-:S04]  /*34d0*/  IMAD.HI.U32 R12, R38, R6, RZ ;  /* 0x00000006260c7227 */ /* 0x000fc800078e00ff */
[----:B------:R-:W-:Y:S02]  /*34e0*/  IMAD R5, R37, R11, R5 ;  /* 0x0000000b25057224 */ /* 0x000fe400078e0205 */
[----:B------:R-:W-:Y:S02]  /*34f0*/  IMAD.MOV.U32 R24, RZ, RZ, R27 ;  /* 0x000000ffff187224 */ /* 0x000fe400078e001b */
[----:B------:R-:W-:Y:S02]  /*3500*/  @!P6 IMAD.IADD R7, R7, 0x1, -R37 ;  /* 0x000000010707e824 */ /* 0x000fe400078e0a25 */
[----:B------:R-:W-:Y:S02]  /*3510*/  @!P4 IMAD.MOV R3, RZ, RZ, -R3 ;  /* 0x000000ffff03c224 */ /* 0x000fe400078e0a03 */
[----:B------:R-:W-:Y:S01]  /*3520*/  IMAD.MOV.U32 R27, RZ, RZ, R28 ;  /* 0x000000ffff1b7224 */ /* 0x000fe200078e001c */
[----:B------:R-:W-:Y:S01]  /*3530*/  IABS R8, R21 ;  /* 0x0000001500087213 */ /* 0x000fe20000000000 */
[----:B------:R-:W-:-:S02]  /*3540*/  IMAD.MOV R12, RZ, RZ, -R12 ;  /* 0x000000ffff0c7224 */ /* 0x000fc400078e0a0c */
[----:B------:R-:W-:Y:S02]  /*3550*/  IMAD.MOV.U32 R28, RZ, RZ, R32 ;  /* 0x000000ffff1c7224 */ /* 0x000fe400078e0020 */
[----:B------:R-:W-:Y:S01]  /*3560*/  @!P2 IMAD.IADD R10, R10, 0x1, -R37 ;  /* 0x000000010a0aa824 */ /* 0x000fe200078e0a25 */
[C---:B------:R-:W-:Y:S01]  /*3570*/  ISETP.GT.U32.AND P2, PT, R37.reuse, R5, PT ;  /* 0x000000052500720c */ /* 0x040fe20003f44070 */
[----:B------:R-:W-:Y:S01]  /*3580*/  IMAD.MOV.U32 R32, RZ, RZ, R57 ;  /* 0x000000ffff207224 */ /* 0x000fe200078e0039 */
[C---:B------:R-:W-:Y:S01]  /*3590*/  ISETP.GT.U32.AND P4, PT, R37.reuse, R7, PT ;  /* 0x000000072500720c */ /* 0x040fe20003f84070 */
[----:B------:R-:W4:Y:S01]  /*35a0*/  LDL R57, [R1+0x1c24] ;  /* 0x001c240001397983 */ /* 0x000f220000100800 */
[----:B------:R-:W-:-:S03]  /*35b0*/  IMAD R6, R37, R12, R6 ;  /* 0x0000000c25067224 */ /* 0x000fc600078e0206 */
[----:B------:R0:W-:Y:S01]  /*35c0*/  STL [R1+0x28], R3 ;  /* 0x0000280301007387 */ /* 0x0001e20000100800 */
[----:B------:R-:W-:Y:S01]  /*35d0*/  IMAD.HI.U32 R12, R38, R8, RZ ;  /* 0x00000008260c7227 */ /* 0x000fe200078e00ff */
[C---:B------:R-:W-:Y:S02]  /*35e0*/  ISETP.GT.U32.AND P6, PT, R37.reuse, R9, PT ;  /* 0x000000092500720c */ /* 0x040fe40003fc4070 */
[----:B------:R-:W-:Y:S01]  /*35f0*/  IABS R11, R22 ;  /* 0x00000016000b7213 */ /* 0x000fe20000000000 */
[----:B0-----:R-:W-:Y:S02]  /*3600*/  IMAD.MOV.U32 R3, RZ, RZ, R0 ;  /* 0x000000ffff037224 */ /* 0x001fe400078e0000 */
[----:B------:R-:W-:Y:S02]  /*3610*/  IMAD.MOV R12, RZ, RZ, -R12 ;  /* 0x000000ffff0c7224 */ /* 0x000fe400078e0a0c */
[----:B------:R-:W-:Y:S01]  /*3620*/  @!P1 IMAD.MOV R3, RZ, RZ, -R3 ;  /* 0x000000ffff039224 */ /* 0x000fe200078e0a03 */
[----:B------:R-:W-:-:S02]  /*3630*/  ISETP.GT.U32.AND P1, PT, R37, R6, PT ;  /* 0x000000062500720c */ /* 0x000fc40003f24070 */
[----:B------:R-:W-:Y:S01]  /*3640*/  ISETP.GE.AND P0, PT, R25, RZ, PT ;  /* 0x000000ff1900720c */ /* 0x000fe20003f06270 */
[----:B------:R-:W-:Y:S01]  /*3650*/  IMAD.MOV.U32 R25, RZ, RZ, R27 ;  /* 0x000000ffff197224 */ /* 0x000fe200078e001b */
[----:B------:R0:W-:Y:S01]  /*3660*/  STL [R1+0x24], R3 ;  /* 0x0000240301007387 */ /* 0x0001e20000100800 */
[----:B------:R-:W-:Y:S02]  /*3670*/  IMAD.MOV.U32 R0, RZ, RZ, R11 ;  /* 0x000000ffff007224 */ /* 0x000fe400078e000b */
[----:B------:R-:W-:Y:S02]  /*3680*/  IMAD.MOV.U32 R27, RZ, RZ, R28 ;  /* 0x000000ffff1b7224 */ /* 0x000fe400078e001c */
[----:B------:R-:W-:Y:S01]  /*3690*/  IMAD R4, R37, R12, R8 ;  /* 0x0000000c25047224 */ /* 0x000fe200078e0208 */
[----:B------:R-:W-:Y:S01]  /*36a0*/  IABS R8, R23 ;  /* 0x0000001700087213 */ /* 0x000fe20000000000 */
[----:B------:R-:W-:Y:S02]  /*36b0*/  @!P2 IMAD.IADD R5, R5, 0x1, -R37 ;  /* 0x000000010505a824 */ /* 0x000fe400078e0a25 */
[----:B------:R-:W-:-:S02]  /*36c0*/  IMAD.MOV.U32 R28, RZ, RZ, R32 ;  /* 0x000000ffff1c7224 */ /* 0x000fc400078e0020 */
[----:B0-----:R-:W-:Y:S02]  /*36d0*/  IMAD.MOV.U32 R3, RZ, RZ, R10 ;  /* 0x000000ffff037224 */ /* 0x001fe400078e000a */
[----:B------:R-:W-:Y:S01]  /*36e0*/  @!P4 IMAD.IADD R7, R7, 0x1, -R37 ;  /* 0x000000010707c824 */ /* 0x000fe200078e0a25 */
[----:B------:R-:W-:Y:S01]  /*36f0*/  ISETP.GE.AND P4, PT, R26, RZ, PT ;  /* 0x000000ff1a00720c */ /* 0x000fe20003f86270 */
[----:B------:R-:W-:Y:S02]  /*3700*/  IMAD.MOV.U32 R32, RZ, RZ, R34 ;  /* 0x000000ffff207224 */ /* 0x000fe400078e0022 */
[----:B------:R-:W-:Y:S02]  /*3710*/  IMAD.MOV.U32 R34, RZ, RZ, R36 ;  /* 0x000000ffff227224 */ /* 0x000fe400078e0024 */
[----:B------:R-:W-:-:S04]  /*3720*/  IMAD.HI.U32 R11, R38, R0, RZ ;  /* 0x00000000260b7227 */ /* 0x000fc800078e00ff */
[----:B------:R-:W-:Y:S02]  /*3730*/  IMAD.MOV.U32 R26, RZ, RZ, R27 ;  /* 0x000000ffff1a7224 */ /* 0x000fe400078e001b */
[----:B------:R-:W-:Y:S01]  /*3740*/  @!P5 IMAD.MOV R3, RZ, RZ, -R3 ;  /* 0x000000ffff03d224 */ /* 0x000fe200078e0a03 */
[----:B------:R-:W-:Y:S01]  /*3750*/  ISETP.GT.U32.AND P5, PT, R37, R5, PT ;  /* 0x000000052500720c */ /* 0x000fe20003fa4070 */
[----:B------:R-:W-:Y:S02]  /*3760*/  IMAD.MOV.U32 R36, RZ, RZ, R47 ;  /* 0x000000ffff247224 */ /* 0x000fe400078e002f */
[----:B------:R-:W-:Y:S01]  /*3770*/  @!P6 IMAD.IADD R9, R9, 0x1, -R37 ;  /* 0x000000010909e824 */ /* 0x000fe200078e0a25 */
[----:B------:R-:W-:Y:S01]  /*3780*/  ISETP.GT.U32.AND P6, PT, R37, R4, PT ;  /* 0x000000042500720c */ /* 0x000fe20003fc4070 */
[----:B------:R-:W-:Y:S02]  /*3790*/  IMAD.MOV.U32 R27, RZ, RZ, R28 ;  /* 0x000000ffff1b7224 */ /* 0x000fe400078e001c */
[----:B------:R-:W-:-:S02]  /*37a0*/  IMAD.MOV.U32 R47, RZ, RZ, R54 ;  /* 0x000000ffff2f7224 */ /* 0x000fc400078e0036 */
[----:B------:R-:W-:-:S04]  /*37b0*/  IMAD.HI.U32 R12, R38, R8, RZ ;  /* 0x00000008260c7227 */ /* 0x000fc800078e00ff */
[----:B------:R-:W-:Y:S02]  /*37c0*/  IMAD.MOV.U32 R54, RZ, RZ, R55 ;  /* 0x000000ffff367224 */ /* 0x000fe400078e0037 */
[----:B------:R-:W-:Y:S02]  /*37d0*/  IMAD.MOV.U32 R55, RZ, RZ, R59 ;  /* 0x000000ffff377224 */ /* 0x000fe400078e003b */
[----:B------:R-:W-:Y:S01]  /*37e0*/  IMAD.MOV R11, RZ, RZ, -R11 ;  /* 0x000000ffff0b7224 */ /* 0x000fe200078e0a0b */
[----:B------:R-:W4:Y:S01]  /*37f0*/  LDL R59, [R1+0x2970] ;  /* 0x00297000013b7983 */ /* 0x000f220000100800 */
[----:B------:R-:W-:Y:S02]  /*3800*/  @!P1 IMAD.IADD R6, R6, 0x1, -R37 ;  /* 0x0000000106069824 */ /* 0x000fe400078e0a25 */
[----:B------:R-:W-:Y:S02]  /*3810*/  IMAD.MOV R12, RZ, RZ, -R12 ;  /* 0x000000ffff0c7224 */ /* 0x000fe400078e0a0c */
[C---:B------:R-:W-:Y:S01]  /*3820*/  IMAD R0, R37.reuse, R11, R0 ;  /* 0x0000000b25007224 */ /* 0x040fe200078e0200 */
[C---:B------:R-:W-:Y:S01]  /*3830*/  ISETP.GT.U32.AND P2, PT, R37.reuse, R6, PT ;  /* 0x000000062500720c */ /* 0x040fe20003f44070 */
[----:B------:R-:W-:Y:S01]  /*3840*/  IMAD R8, R37, R12, R8 ;  /* 0x0000000c25087224 */ /* 0x000fe200078e0208 */
[----:B------:R-:W-:Y:S01]  /*3850*/  IABS R11, R24 ;  /* 0x00000018000b7213 */ /* 0x000fe20000000000 */
[----:B------:R-:W-:-:S02]  /*3860*/  @!P3 IMAD.MOV R9, RZ, RZ, -R9 ;  /* 0x000000ffff09b224 */ /* 0x000fc400078e0a09 */
[--C-:B------:R-:W-:Y:S01]  /*3870*/  @!P5 IMAD.IADD R5, R5, 0x1, -R37.reuse ;  /* 0x000000010505d824 */ /* 0x100fe200078e0a25 */
[----:B------:R-:W-:Y:S01]  /*3880*/  ISETP.GT.U32.AND P5, PT, R37, R8, PT ;  /* 0x000000082500720c */ /* 0x000fe20003fa4070 */
[----:B------:R-:W-:Y:S01]  /*3890*/  @!P6 IMAD.IADD R4, R4, 0x1, -R37 ;  /* 0x000000010404e824 */ /* 0x000fe200078e0a25 */
[----:B------:R-:W-:-:S04]  /*38a0*/  ISETP.GE.AND P1, PT, R20, RZ, PT ;  /* 0x000000ff1400720c */ /* 0x000fc80003f26270 */
[----:B------:R-:W-:Y:S01]  /*38b0*/  ISETP.GT.U32.AND P6, PT, R37, R4, PT ;  /* 0x000000042500720c */ /* 0x000fe20003fc4070 */
[----:B------:R-:W-:Y:S01]  /*38c0*/  @!P2 IMAD.IADD R6, R6, 0x1, -R37 ;  /* 0x000000010606a824 */ /* 0x000fe200078e0a25 */
[----:B------:R-:W-:-:S03]  /*38d0*/  IABS R10, R25 ;  /* 0x00000019000a7213 */ /* 0x000fc60000000000 */
[----:B------:R-:W-:Y:S02]  /*38e0*/  IMAD.MOV.U32 R13, RZ, RZ, R6 ;  /* 0x000000ffff0d7224 */ /* 0x000fe400078e0006 */
[----:B------:R-:W-:Y:S02]  /*38f0*/  @!P5 IMAD.IADD R8, R8, 0x1, -R37 ;  /* 0x000000010808d824 */ /* 0x000fe400078e0a25 */
[----:B------:R-:W-:Y:S01]  /*3900*/  @!P4 IMAD.MOV R13, RZ, RZ, -R13 ;  /* 0x000000ffff0dc224 */ /* 0x000fe200078e0a0d */
[----:B------:R-:W-:-:S03]  /*3910*/  IABS R12, R27 ;  /* 0x0000001b000c7213 */ /* 0x000fc60000000000 */
[----:B------:R-:W-:Y:S01]  /*3920*/  @!P6 IMAD.IADD R4, R4, 0x1, -R37 ;  /* 0x000000010404e824 */ /* 0x000fe200078e0a25 */
[----:B------:R-:W-:Y:S02]  /*3930*/  ISETP.GE.AND P6, PT, R23, RZ, PT ;  /* 0x000000ff1700720c */ /* 0x000fe40003fc6270 */
[----:B------:R-:W-:Y:S02]  /*3940*/  ISETP.GE.AND P3, PT, R21, RZ, PT ;  /* 0x000000ff1500720c */ /* 0x000fe40003f66270 */
[----:B------:R-:W-:Y:S02]  /*3950*/  IABS R14, R29 ;  /* 0x0000001d000e7213 */ /* 0x000fe40000000000 */
[----:B------:R-:W-:Y:S02]  /*3960*/  ISETP.GE.AND P2, PT, R22, RZ, PT ;  /* 0x000000ff1600720c */ /* 0x000fe40003f46270 */
[----:B------:R-:W-:Y:S01]  /*3970*/  IABS R19, R34 ;  /* 0x0000002200137213 */ /* 0x000fe20000000000 */
[----:B---3--:R-:W-:-:S02]  /*3980*/  IMAD.MOV.U32 R28, RZ, RZ, R33 ;  /* 0x000000ffff1c7224 */ /* 0x008fc400078e0021 */
[----:B------:R-:W-:Y:S02]  /*3990*/  IMAD.MOV.U32 R33, RZ, RZ, R45 ;  /* 0x000000ffff217224 */ /* 0x000fe400078e002d */
[----:B------:R-:W-:Y:S02]  /*39a0*/  IMAD.MOV.U32 R45, RZ, RZ, R49 ;  /* 0x000000ffff2d7224 */ /* 0x000fe400078e0031 */
[----:B--2---:R-:W-:Y:S02]  /*39b0*/  IMAD.MOV.U32 R49, RZ, RZ, R50 ;  /* 0x000000ffff317224 */ /* 0x004fe400078e0032 */
[----:B------:R-:W2:Y:S04]  /*39c0*/  LDL.LU R50, [R1+0x2a0] ;  /* 0x0002a00001327983 */ /* 0x000ea80000300800 */
[----:B------:R0:W-:Y:S02]  /*39d0*/  STL [R1+0x20], R3 ;  /* 0x0000200301007387 */ /* 0x0001e40000100800 */
[----:B0-----:R-:W-:-:S04]  /*39e0*/  IMAD.MOV.U32 R3, RZ, RZ, R7 ;  /* 0x000000ffff037224 */ /* 0x001fc800078e0007 */
[----:B------:R-:W-:Y:S01]  /*39f0*/  @!P0 IMAD.MOV R3, RZ, RZ, -R3 ;  /* 0x000000ffff038224 */ /* 0x000fe200078e0a03 */
[----:B------:R-:W-:Y:S01]  /*3a00*/  ISETP.GT.U32.AND P0, PT, R37, R0, PT ;  /* 0x000000002500720c */ /* 0x000fe20003f04070 */
[----:B------:R0:W-:Y:S02]  /*3a10*/  STL [R1+0x1c], R9 ;  /* 0x00001c0901007387 */ /* 0x0001e40000100800 */
[----:B0-----:R-:W-:Y:S02]  /*3a20*/  IMAD.MOV.U32 R9, RZ, RZ, R11 ;  /* 0x000000ffff097224 */ /* 0x001fe400078e000b */
[----:B------:R0:W-:Y:S02]  /*3a30*/  STL [R1+0x10], R3 ;  /* 0x0000100301007387 */ /* 0x0001e40000100800 */
[----:B------:R-:W-:-:S06]  /*3a40*/  IMAD.HI.U32 R7, R38, R9, RZ ;  /* 0x0000000926077227 */ /* 0x000fcc00078e00ff */
[----:B------:R-:W-:Y:S02]  /*3a50*/  @!P0 IMAD.IADD R0, R0, 0x1, -R37 ;  /* 0x0000000100008824 */ /* 0x000fe400078e0a25 */
[----:B------:R-:W-:Y:S02]  /*3a60*/  IMAD.MOV R7, RZ, RZ, -R7 ;  /* 0x000000ffff077224 */ /* 0x000fe400078e0a07 */
[----:B0-----:R-:W-:Y:S01]  /*3a70*/  IMAD.MOV.U32 R3, RZ, RZ, R5 ;  /* 0x000000ffff037224 */ /* 0x001fe200078e0005 */
[C---:B------:R-:W-:Y:S01]  /*3a80*/  ISETP.GT.U32.AND P4, PT, R37.reuse, R0, PT ;  /* 0x000000002500720c */ /* 0x040fe20003f84070 */
[C---:B------:R-:W-:Y:S02]  /*3a90*/  IMAD R9, R37.reuse, R7, R9 ;  /* 0x0000000725097224 */ /* 0x040fe400078e0209 */
[----:B------:R-:W-:Y:S01]  /*3aa0*/  @!P1 IMAD.MOV R3, RZ, RZ, -R3 ;  /* 0x000000ffff039224 */ /* 0x000fe200078e0a03 */
[----:B------:R-:W-:Y:S01]  /*3ab0*/  ISETP.GT.U32.AND P1, PT, R37, R8, PT ;  /* 0x000000082500720c */ /* 0x000fe20003f24070 */
[----:B------:R-:W-:Y:S01]  /*3ac0*/  IMAD.HI.U32 R7, R38, R10, RZ ;  /* 0x0000000a26077227 */ /* 0x000fe200078e00ff */
[----:B------:R-:W-:Y:S03]  /*3ad0*/  STL [R1+0xc], R13 ;  /* 0x00000c0d01007387 */ /* 0x000fe60000100800 */
[----:B------:R-:W-:Y:S01]  /*3ae0*/  IMAD.MOV R7, RZ, RZ, -R7 ;  /* 0x000000ffff077224 */ /* 0x000fe200078e0a07 */
[----:B------:R0:W-:Y:S01]  /*3af0*/  STL [R1+0x8], R3 ;  /* 0x0000080301007387 */ /* 0x0001e20000100800 */
[----:B------:R-:W-:-:S02]  /*3b00*/  IABS R11, R26 ;  /* 0x0000001a000b7213 */ /* 0x000fc40000000000 */
[C---:B------:R-:W-:Y:S01]  /*3b10*/  IMAD R10, R37.reuse, R7, R10 ;  /* 0x00000007250a7224 */ /* 0x040fe200078e020a */
[----:B------:R-:W-:Y:S01]  /*3b20*/  ISETP.GT.U32.AND P5, PT, R37, R9, PT ;  /* 0x000000092500720c */ /* 0x000fe20003fa4070 */
[----:B0-----:R-:W-:Y:S02]  /*3b30*/  IMAD.MOV.U32 R3, RZ, RZ, R4 ;  /* 0x000000ffff037224 */ /* 0x001fe400078e0004 */
[----:B------:R-:W-:-:S04]  /*3b40*/  IMAD.HI.U32 R4, R38, R12, RZ ;  /* 0x0000000c26047227 */ /* 0x000fc800078e00ff */
[----:B------:R-:W-:Y:S02]  /*3b50*/  IMAD.MOV R4, RZ, RZ, -R4 ;  /* 0x000000ffff047224 */ /* 0x000fe400078e0a04 */
[----:B------:R-:W-:Y:S01]  /*3b60*/  @!P4 IMAD.IADD R0, R0, 0x1, -R37 ;  /* 0x000000010000c824 */ /* 0x000fe200078e0a25 */
[----:B------:R-:W-:Y:S01]  /*3b70*/  ISETP.GT.U32.AND P4, PT, R37, R10, PT ;  /* 0x0000000a2500720c */ /* 0x000fe20003f84070 */
[----:B------:R-:W-:-:S04]  /*3b80*/  IMAD.HI.U32 R6, R38, R11, RZ ;  /* 0x0000000b26067227 */ /* 0x000fc800078e00ff */
[----:B------:R-:W-:Y:S02]  /*3b90*/  @!P1 IMAD.IADD R8, R8, 0x1, -R37 ;  /* 0x0000000108089824 */ /* 0x000fe400078e0a25 */
[C---:B------:R-:W-:Y:S02]  /*3ba0*/  IMAD R12, R37.reuse, R4, R12 ;  /* 0x00000004250c7224 */ /* 0x040fe400078e020c */
[----:B------:R-:W-:Y:S02]  /*3bb0*/  IMAD.MOV R6, RZ, RZ, -R6 ;  /* 0x000000ffff067224 */ /* 0x000fe400078e0a06 */
[----:B------:R-:W-:Y:S01]  /*3bc0*/  @!P6 IMAD.MOV R8, RZ, RZ, -R8 ;  /* 0x000000ffff08e224 */ /* 0x000fe200078e0a08 */
[C---:B------:R-:W-:Y:S01]  /*3bd0*/  ISETP.GT.U32.AND P6, PT, R37.reuse, R12, PT ;  /* 0x0000000c2500720c */ /* 0x040fe20003fc4070 */
[----:B------:R-:W-:Y:S02]  /*3be0*/  @!P3 IMAD.MOV R3, RZ, RZ, -R3 ;  /* 0x000000ffff03b224 */ /* 0x000fe400078e0a03 */
[----:B------:R-:W-:-:S02]  /*3bf0*/  IMAD R11, R37, R6, R11 ;  /* 0x00000006250b7224 */ /* 0x000fc400078e020b */
[--C-:B------:R-:W-:Y:S01]  /*3c00*/  @!P5 IMAD.IADD R9, R9, 0x1, -R37.reuse ;  /* 0x000000010909d824 */ /* 0x100fe200078e0a25 */
[----:B------:R0:W-:Y:S01]  /*3c10*/  STL [R1+0x4], R3 ;  /* 0x0000040301007387 */ /* 0x0001e20000100800 */
[----:B------:R-:W-:Y:S01]  /*3c20*/  @!P4 IMAD.IADD R10, R10, 0x1, -R37 ;  /* 0x000000010a0ac824 */ /* 0x000fe200078e0a25 */
[C---:B------:R-:W-:Y:S02]  /*3c30*/  ISETP.GT.U32.AND P5, PT, R37.reuse, R11, PT ;  /* 0x0000000b2500720c */ /* 0x040fe40003fa4070 */
[----:B------:R-:W-:Y:S02]  /*3c40*/  ISETP.GT.U32.AND P4, PT, R37, R9, PT ;  /* 0x000000092500720c */ /* 0x000fe40003f84070 */
[----:B------:R-:W-:Y:S01]  /*3c50*/  IABS R13, R28 ;  /* 0x0000001c000d7213 */ /* 0x000fe20000000000 */
[----:B0-----:R-:W-:Y:S02]  /*3c60*/  IMAD.MOV.U32 R3, RZ, RZ, R0 ;  /* 0x000000ffff037224 */ /* 0x001fe400078e0000 */
[----:B------:R-:W-:Y:S01]  /*3c70*/  IMAD.HI.U32 R0, R38, R14, RZ ;  /* 0x0000000e26007227 */ /* 0x000fe200078e00ff */
[----:B------:R-:W-:-:S03]  /*3c80*/  IABS R5, R30 ;  /* 0x0000001e00057213 */ /* 0x000fc60000000000 */
[----:B------:R-:W-:Y:S02]  /*3c90*/  @!P6 IMAD.IADD R12, R12, 0x1, -R37 ;  /* 0x000000010c0ce824 */ /* 0x000fe400078e0a25 */
[----:B------:R-:W-:-:S04]  /*3ca0*/  IMAD.HI.U32 R6, R38, R13, RZ ;  /* 0x0000000d26067227 */ /* 0x000fc800078e00ff */
[----:B------:R-:W-:Y:S01]  /*3cb0*/  IMAD.MOV R0, RZ, RZ, -R0 ;  /* 0x000000ffff007224 */ /* 0x000fe200078e0a00 */
[----:B------:R-:W-:Y:S01]  /*3cc0*/  IABS R4, R31 ;  /* 0x0000001f00047213 */ /* 0x000fe20000000000 */
[----:B------:R-:W-:Y:S01]  /*3cd0*/  IMAD.MOV R6, RZ, RZ, -R6 ;  /* 0x000000ffff067224 */ /* 0x000fe200078e0a06 */
[C---:B------:R-:W-:Y:S01]  /*3ce0*/  ISETP.GT.U32.AND P6, PT, R37.reuse, R12, PT ;  /* 0x0000000c2500720c */ /* 0x040fe20003fc4070 */
[----:B------:R-:W-:Y:S02]  /*3cf0*/  IMAD R14, R37, R0, R14 ;  /* 0x00000000250e7224 */ /* 0x000fe400078e020e */
[----:B------:R-:W-:-:S04]  /*3d00*/  IMAD.HI.U32 R0, R38, R5, RZ ;  /* 0x0000000526007227 */ /* 0x000fc800078e00ff */
[--C-:B------:R-:W-:Y:S02]  /*3d10*/  @!P5 IMAD.IADD R11, R11, 0x1, -R37.reuse ;  /* 0x000000010b0bd824 */ /* 0x100fe400078e0a25 */
[----:B------:R-:W-:Y:S01]  /*3d20*/  @!P4 IMAD.IADD R9, R9, 0x1, -R37 ;  /* 0x000000010909c824 */ /* 0x000fe200078e0a25 */
[----:B------:R-:W-:Y:S01]  /*3d30*/  ISETP.GE.AND P4, PT, R27, RZ, PT ;  /* 0x000000ff1b00720c */ /* 0x000fe20003f86270 */
[----:B------:R-:W-:Y:S01]  /*3d40*/  @!P2 IMAD.MOV R3, RZ, RZ, -R3 ;  /* 0x000000ffff03a224 */ /* 0x000fe200078e0a03 */
[C---:B------:R-:W-:Y:S01]  /*3d50*/  ISETP.GT.U32.AND P2, PT, R37.reuse, R10, PT ;  /* 0x0000000a2500720c */ /* 0x040fe20003f44070 */
[C---:B------:R-:W-:Y:S02]  /*3d60*/  IMAD R13, R37.reuse, R6, R13 ;  /* 0x00000006250d7224 */ /* 0x040fe400078e020d */
[----:B------:R-:W-:Y:S01]  /*3d70*/  IMAD.HI.U32 R6, R38, R4, RZ ;  /* 0x0000000426067227 */ /* 0x000fe200078e00ff */
[----:B------:R-:W-:-:S03]  /*3d80*/  ISETP.GT.U32.AND P5, PT, R37, R11, PT ;  /* 0x0000000b2500720c */ /* 0x000fc60003fa4070 */
[----:B------:R-:W-:Y:S02]  /*3d90*/  IMAD.MOV R15, RZ, RZ, -R0 ;  /* 0x000000ffff0f7224 */ /* 0x000fe400078e0a00 */
[----:B------:R-:W-:Y:S02]  /*3da0*/  IMAD.MOV R6, RZ, RZ, -R6 ;  /* 0x000000ffff067224 */ /* 0x000fe400078e0a06 */
[C---:B------:R-:W-:Y:S02]  /*3db0*/  IMAD R5, R37.reuse, R15, R5 ;  /* 0x0000000f25057224 */ /* 0x040fe400078e0205 */
[C---:B------:R-:W-:Y:S02]  /*3dc0*/  IMAD R4, R37.reuse, R6, R4 ;  /* 0x0000000625047224 */ /* 0x040fe400078e0204 */
[--C-:B------:R-:W-:Y:S01]  /*3dd0*/  @!P6 IMAD.IADD R12, R12, 0x1, -R37.reuse ;  /* 0x000000010c0ce824 */ /* 0x100fe200078e0a25 */
[----:B------:R-:W-:Y:S01]  /*3de0*/  ISETP.GT.U32.AND P6, PT, R37, R5, PT ;  /* 0x000000052500720c */ /* 0x000fe20003fc4070 */
[----:B------:R-:W-:-:S02]  /*3df0*/  @!P2 IMAD.IADD R10, R10, 0x1, -R37 ;  /* 0x000000010a0aa824 */ /* 0x000fc400078e0a25 */
[----:B------:R-:W-:Y:S01]  /*3e00*/  @!P4 IMAD.MOV R12, RZ, RZ, -R12 ;  /* 0x000000ffff0cc224 */ /* 0x000fe200078e0a0c */
[C---:B------:R-:W-:Y:S02]  /*3e10*/  ISETP.GT.U32.AND P4, PT, R37.reuse, R4, PT ;  /* 0x000000042500720c */ /* 0x040fe40003f84070 */
[----:B------:R-:W-:Y:S01]  /*3e20*/  ISETP.GT.U32.AND P2, PT, R37, R13, PT ;  /* 0x0000000d2500720c */ /* 0x000fe20003f44070 */
[--C-:B------:R-:W-:Y:S01]  /*3e30*/  @!P5 IMAD.IADD R11, R11, 0x1, -R37.reuse ;  /* 0x000000010b0bd824 */ /* 0x100fe200078e0a25 */
[----:B------:R-:W-:Y:S02]  /*3e40*/  ISETP.GT.U32.AND P5, PT, R37, R14, PT ;  /* 0x0000000e2500720c */ /* 0x000fe40003fa4070 */
[----:B------:R-:W-:Y:S02]  /*3e50*/  IABS R7, R32 ;  /* 0x0000002000077213 */ /* 0x000fe40000000000 */
[----:B------:R-:W-:Y:S01]  /*3e60*/  ISETP.GE.AND P3, PT, R25, RZ, PT ;  /* 0x000000ff1900720c */ /* 0x000fe20003f66270 */
[----:B------:R-:W-:Y:S01]  /*3e70*/  @!P6 IMAD.IADD R5, R5, 0x1, -R37 ;  /* 0x000000010505e824 */ /* 0x000fe200078e0a25 */
[----:B------:R-:W-:Y:S01]  /*3e80*/  ISETP.GE.AND P1, PT, R26, RZ, PT ;  /* 0x000000ff1a00720c */ /* 0x000fe20003f26270 */
[----:B------:R-:W-:Y:S01]  /*3e90*/  IMAD.MOV.U32 R0, RZ, RZ, R7 ;  /* 0x000000ffff007224 */ /* 0x000fe200078e0007 */
[----:B------:R-:W-:Y:S01]  /*3ea0*/  ISETP.GE.AND P0, PT, R24, RZ, PT ;  /* 0x000000ff1800720c */ /* 0x000fe20003f06270 */
[----:B------:R-:W-:Y:S01]  /*3eb0*/  @!P4 IMAD.IADD R4, R4, 0x1, -R37 ;  /* 0x000000010404c824 */ /* 0x000fe200078e0a25 */
[----:B------:R-:W-:Y:S01]  /*3ec0*/  ISETP.GT.U32.AND P4, PT, R37, R5, PT ;  /* 0x000000052500720c */ /* 0x000fe20003f84070 */
[----:B------:R-:W-:Y:S01]  /*3ed0*/  IMAD.HI.U32 R6, R38, R0, RZ ;  /* 0x0000000026067227 */ /* 0x000fe200078e00ff */
[----:B------:R-:W-:-:S03]  /*3ee0*/  IABS R18, R33 ;  /* 0x0000002100127213 */ /* 0x000fc60000000000 */
[--C-:B------:R-:W-:Y:S02]  /*3ef0*/  @!P2 IMAD.IADD R13, R13, 0x1, -R37.reuse ;  /* 0x000000010d0da824 */ /* 0x100fe400078e0a25 */
[----:B------:R-:W-:Y:S02]  /*3f00*/  @!P5 IMAD.IADD R14, R14, 0x1, -R37 ;  /* 0x000000010e0ed824 */ /* 0x000fe400078e0a25 */
[----:B------:R-:W-:Y:S01]  /*3f10*/  IMAD.MOV R6, RZ, RZ, -R6 ;  /* 0x000000ffff067224 */ /* 0x000fe200078e0a06 */
[C---:B------:R-:W-:Y:S01]  /*3f20*/  ISETP.GT.U32.AND P5, PT, R37.reuse, R13, PT ;  /* 0x0000000d2500720c */ /* 0x040fe20003fa4070 */
[----:B------:R-:W-:Y:S01]  /*3f30*/  @!P3 IMAD.MOV R10, RZ, RZ, -R10 ;  /* 0x000000ffff0ab224 */ /* 0x000fe200078e0a0a */
[C---:B------:R-:W-:Y:S01]  /*3f40*/  ISETP.GT.U32.AND P3, PT, R37.reuse, R14, PT ;  /* 0x0000000e2500720c */ /* 0x040fe20003f64070 */
[----:B------:R-:W-:Y:S01]  /*3f50*/  @!P1 IMAD.MOV R11, RZ, RZ, -R11 ;  /* 0x000000ffff0b9224 */ /* 0x000fe200078e0a0b */
[----:B------:R-:W-:Y:S01]  /*3f60*/  ISETP.GE.AND P1, PT, R30, RZ, PT ;  /* 0x000000ff1e00720c */ /* 0x000fe20003f26270 */
[----:B------:R-:W-:-:S02]  /*3f70*/  IMAD R0, R37, R6, R0 ;  /* 0x0000000625007224 */ /* 0x000fc400078e0200 */
[----:B------:R-:W-:Y:S01]  /*3f80*/  @!P0 IMAD.MOV R9, RZ, RZ, -R9 ;  /* 0x000000ffff098224 */ /* 0x000fe200078e0a09 */
[----:B------:R-:W-:Y:S01]  /*3f90*/  ISETP.GE.AND P0, PT, R28, RZ, PT ;  /* 0x000000ff1c00720c */ /* 0x000fe20003f06270 */
[----:B------:R-:W-:-:S04]  /*3fa0*/  IMAD.HI.U32 R6, R38, R18, RZ ;  /* 0x0000001226067227 */ /* 0x000fc800078e00ff */
[----:B------:R-:W-:-:S04]  /*3fb0*/  IMAD.HI.U32 R7, R38, R19, RZ ;  /* 0x0000001326077227 */ /* 0x000fc800078e00ff */
[----:B------:R-:W-:Y:S02]  /*3fc0*/  IMAD.MOV R6, RZ, RZ, -R6 ;  /* 0x000000ffff067224 */ /* 0x000fe400078e0a06 */
[----:B------:R-:W-:Y:S02]  /*3fd0*/  @!P4 IMAD.IADD R5, R5, 0x1, -R37 ;  /* 0x000000010505c824 */ /* 0x000fe400078e0a25 */
[----:B------:R-:W-:Y:S02]  /*3fe0*/  IMAD.MOV R7, RZ, RZ, -R7 ;  /* 0x000000ffff077224 */ /* 0x000fe400078e0a07 */
[C---:B------:R-:W-:Y:S02]  /*3ff0*/  IMAD R18, R37.reuse, R6, R18 ;  /* 0x0000000625127224 */ /* 0x040fe400078e0212 */
[----:B------:R-:W-:Y:S02]  /*4000*/  IMAD R19, R37, R7, R19 ;  /* 0x0000000725137224 */ /* 0x000fe400078e0213 */
[----:B------:R-:W-:-:S02]  /*4010*/  IMAD.MOV.U32 R15, RZ, RZ, R5 ;  /* 0x000000ffff0f7224 */ /* 0x000fc400078e0005 */
[--C-:B------:R-:W-:Y:S01]  /*4020*/  @!P5 IMAD.IADD R13, R13, 0x1, -R37.reuse ;  /* 0x000000010d0dd824 */ /* 0x100fe200078e0a25 */
[C---:B------:R-:W-:Y:S01]  /*4030*/  ISETP.GT.U32.AND P4, PT, R37.reuse, R18, PT ;  /* 0x000000122500720c */ /* 0x040fe20003f84070 */
[----:B------:R-:W-:Y:S01]  /*4040*/  @!P3 IMAD.IADD R14, R14, 0x1, -R37 ;  /* 0x000000010e0eb824 */ /* 0x000fe200078e0a25 */
[C---:B------:R-:W-:Y:S01]  /*4050*/  ISETP.GT.U32.AND P3, PT, R37.reuse, R0, PT ;  /* 0x000000002500720c */ /* 0x040fe20003f64070 */
[----:B------:R-:W-:Y:S01]  /*4060*/  @!P1 IMAD.MOV R15, RZ, RZ, -R15 ;  /* 0x000000ffff0f9224 */ /* 0x000fe200078e0a0f */
[C---:B------:R-:W-:Y:S01]  /*4070*/  ISETP.GT.U32.AND P1, PT, R37.reuse, R19, PT ;  /* 0x000000132500720c */ /* 0x040fe20003f24070 */
[----:B------:R-:W-:Y:S01]  /*4080*/  @!P0 IMAD.MOV R13, RZ, RZ, -R13 ;  /* 0x000000ffff0d8224 */ /* 0x000fe200078e0a0d */
[----:B------:R-:W-:Y:S02]  /*4090*/  ISETP.GT.U32.AND P0, PT, R37, R4, PT ;  /* 0x000000042500720c */ /* 0x000fe40003f04070 */
[----:B------:R-:W-:Y:S02]  /*40a0*/  IABS R20, R35 ;  /* 0x0000002300147213 */ /* 0x000fe40000000000 */
[----:B------:R-:W-:-:S02]  /*40b0*/  ISETP.GE.AND P5, PT, R31, RZ, PT ;  /* 0x000000ff1f00720c */ /* 0x000fc40003fa6270 */
[----:B------:R-:W-:Y:S01]  /*40c0*/  IABS R21, R36 ;  /* 0x0000002400157213 */ /* 0x000fe20000000000 */
[--C-:B------:R-:W-:Y:S01]  /*40d0*/  @!P4 IMAD.IADD R18, R18, 0x1, -R37.reuse ;  /* 0x000000011212c824 */ /* 0x100fe200078e0a25 */
[----:B------:R-:W-:Y:S01]  /*40e0*/  IABS R22, R40 ;  /* 0x0000002800167213 */ /* 0x000fe20000000000 */
[--C-:B------:R-:W-:Y:S02]  /*40f0*/  @!P3 IMAD.IADD R0, R0, 0x1, -R37.reuse ;  /* 0x000000010000b824 */ /* 0x100fe400078e0a25 */
[----:B------:R-:W-:Y:S02]  /*4100*/  @!P1 IMAD.IADD R19, R19, 0x1, -R37 ;  /* 0x0000000113139824 */ /* 0x000fe400078e0a25 */
[----:B------:R-:W-:Y:S01]  /*4110*/  IMAD.HI.U32 R6, R38, R20, RZ ;  /* 0x0000001426067227 */ /* 0x000fe200078e00ff */
[----:B------:R-:W-:-:S03]  /*4120*/  ISETP.GT.U32.AND P4, PT, R37, R18, PT ;  /* 0x000000122500720c */ /* 0x000fc60003f84070 */
[----:B------:R-:W-:Y:S01]  /*4130*/  @!P0 IMAD.IADD R4, R4, 0x1, -R37 ;  /* 0x0000000104048824 */ /* 0x000fe200078e0a25 */
[C---:B------:R-:W-:Y:S01]  /*4140*/  ISETP.GT.U32.AND P3, PT, R37.reuse, R0, PT ;  /* 0x000000002500720c */ /* 0x040fe20003f64070 */
[----:B------:R-:W-:Y:S01]  /*4150*/  IMAD.MOV R6, RZ, RZ, -R6 ;  /* 0x000000ffff067224 */ /* 0x000fe200078e0a06 */
[----:B------:R-:W-:Y:S01]  /*4160*/  ISETP.GT.U32.AND P1, PT, R37, R19, PT ;  /* 0x000000132500720c */ /* 0x000fe20003f24070 */
[----:B------:R-:W-:-:S04]  /*4170*/  IMAD.HI.U32 R5, R38, R21, RZ ;  /* 0x0000001526057227 */ /* 0x000fc800078e00ff */
[----:B------:R-:W-:Y:S02]  /*4180*/  IMAD.MOV.U32 R16, RZ, RZ, R4 ;  /* 0x000000ffff107224 */ /* 0x000fe400078e0004 */
[----:B------:R-:W-:-:S04]  /*4190*/  IMAD.HI.U32 R4, R38, R22, RZ ;  /* 0x0000001626047227 */ /* 0x000fc800078e00ff */
[----:B------:R-:W-:Y:S02]  /*41a0*/  IMAD R20, R37, R6, R20 ;  /* 0x0000000625147224 */ /* 0x000fe400078e0214 */
[----:B------:R-:W-:Y:S02]  /*41b0*/  IMAD.MOV R5, RZ, RZ, -R5 ;  /* 0x000000ffff057224 */ /* 0x000fe400078e0a05 */
[----:B------:R-:W-:Y:S01]  /*41c0*/  IMAD.MOV R4, RZ, RZ, -R4 ;  /* 0x000000ffff047224 */ /* 0x000fe200078e0a04 */
[----:B------:R-:W-:Y:S01]  /*41d0*/  ISETP.GE.AND P2, PT, R29, RZ, PT ;  /* 0x000000ff1d00720c */ /* 0x000fe20003f46270 */
[----:B------:R-:W-:Y:S01]  /*41e0*/  @!P5 IMAD.MOV R16, RZ, RZ, -R16 ;  /* 0x000000ffff10d224 */ /* 0x000fe200078e0a10 */
[C---:B------:R-:W-:Y:S01]  /*41f0*/  ISETP.GT.U32.AND P5, PT, R37.reuse, R20, PT ;  /* 0x000000142500720c */ /* 0x040fe20003fa4070 */
[C---:B------:R-:W-:Y:S02]  /*4200*/  IMAD R21, R37.reuse, R5, R21 ;  /* 0x0000000525157224 */ /* 0x040fe400078e0215 */
[C---:B------:R-:W-:Y:S01]  /*4210*/  IMAD R22, R37.reuse, R4, R22 ;  /* 0x0000000425167224 */ /* 0x040fe200078e0216 */
[----:B------:R-:W-:Y:S01]  /*4220*/  IABS R23, R41 ;  /* 0x0000002900177213 */ /* 0x000fe20000000000 */
[--C-:B------:R-:W-:Y:S01]  /*4230*/  @!P4 IMAD.IADD R18, R18, 0x1, -R37.reuse ;  /* 0x000000011212c824 */ /* 0x100fe200078e0a25 */
[----:B------:R-:W-:Y:S01]  /*4240*/  ISETP.GT.U32.AND P4, PT, R37, R21, PT ;  /* 0x000000152500720c */ /* 0x000fe20003f84070 */
[----:B------:R-:W-:-:S02]  /*4250*/  @!P3 IMAD.IADD R0, R0, 0x1, -R37 ;  /* 0x000000010000b824 */ /* 0x000fc400078e0a25 */
[----:B------:R-:W-:Y:S01]  /*4260*/  @!P1 IMAD.IADD R19, R19, 0x1, -R37 ;  /* 0x0000000113139824 */ /* 0x000fe200078e0a25 */
[----:B------:R-:W-:Y:S01]  /*4270*/  ISETP.GT.U32.AND P1, PT, R37, R22, PT ;  /* 0x000000162500720c */ /* 0x000fe20003f24070 */
[----:B------:R-:W-:Y:S01]  /*4280*/  IMAD.MOV.U32 R17, RZ, RZ, R0 ;  /* 0x000000ffff117224 */ /* 0x000fe200078e0000 */
[----:B------:R-:W-:Y:S01]  /*4290*/  IABS R24, R42 ;  /* 0x0000002a00187213 */ /* 0x000fe20000000000 */
[----:B------:R-:W-:-:S04]  /*42a0*/  IMAD.HI.U32 R0, R38, R23, RZ ;  /* 0x0000001726007227 */ /* 0x000fc800078e00ff */
[----:B------:R-:W-:Y:S01]  /*42b0*/  @!P2 IMAD.MOV R14, RZ, RZ, -R14 ;  /* 0x000000ffff0ea224 */ /* 0x000fe200078e0a0e */
[----:B------:R-:W-:Y:S01]  /*42c0*/  ISETP.GE.AND P2, PT, R33, RZ, PT ;  /* 0x000000ff2100720c */ /* 0x000fe20003f46270 */
[--C-:B------:R-:W-:Y:S02]  /*42d0*/  @!P5 IMAD.IADD R20, R20, 0x1, -R37.reuse ;  /* 0x000000011414d824 */ /* 0x100fe400078e0a25 */
[----:B------:R-:W-:Y:S02]  /*42e0*/  IMAD.MOV R4, RZ, RZ, -R0 ;  /* 0x000000ffff047224 */ /* 0x000fe400078e0a00 */
[----:B------:R-:W-:Y:S01]  /*42f0*/  IMAD.HI.U32 R0, R38, R24, RZ ;  /* 0x0000001826007227 */ /* 0x000fe200078e00ff */
[----:B------:R-:W-:Y:S02]  /*4300*/  ISETP.GT.U32.AND P5, PT, R37, R20, PT ;  /* 0x000000142500720c */ /* 0x000fe40003fa4070 */
[----:B------:R-:W-:Y:S01]  /*4310*/  IABS R25, R43 ;  /* 0x0000002b00197213 */ /* 0x000fe20000000000 */
[----:B------:R-:W-:-:S02]  /*4320*/  @!P4 IMAD.IADD R21, R21, 0x1, -R37 ;  /* 0x000000011515c824 */ /* 0x000fc400078e0a25 */
[----:B------:R-:W-:Y:S02]  /*4330*/  IMAD.MOV R0, RZ, RZ, -R0 ;  /* 0x000000ffff007224 */ /* 0x000fe400078e0a00 */
[----:B------:R-:W-:Y:S01]  /*4340*/  @!P1 IMAD.IADD R22, R22, 0x1, -R37 ;  /* 0x0000000116169824 */ /* 0x000fe200078e0a25 */
[C---:B------:R-:W-:Y:S01]  /*4350*/  ISETP.GT.U32.AND P4, PT, R37.reuse, R21, PT ;  /* 0x000000152500720c */ /* 0x040fe20003f84070 */
[C---:B------:R-:W-:Y:S01]  /*4360*/  IMAD R24, R37.reuse, R0, R24 ;  /* 0x0000000025187224 */ /* 0x040fe200078e0218 */
[----:B------:R-:W-:Y:S01]  /*4370*/  IABS R26, R44 ;  /* 0x0000002c001a7213 */ /* 0x000fe20000000000 */
[----:B------:R-:W-:Y:S01]  /*4380*/  IMAD.HI.U32 R0, R38, R25, RZ ;  /* 0x0000001926007227 */ /* 0x000fe200078e00ff */
[----:B------:R-:W-:-:S03]  /*4390*/  ISETP.GT.U32.AND P1, PT, R37, R22, PT ;  /* 0x000000162500720c */ /* 0x000fc60003f24070 */
[----:B------:R-:W-:Y:S01]  /*43a0*/  @!P2 IMAD.MOV R18, RZ, RZ, -R18 ;  /* 0x000000ffff12a224 */ /* 0x000fe200078e0a12 */
[----:B------:R-:W-:Y:S01]  /*43b0*/  ISETP.GE.AND P2, PT, R40, RZ, PT ;  /* 0x000000ff2800720c */ /* 0x000fe20003f46270 */
[----:B------:R-:W-:Y:S02]  /*43c0*/  IMAD R23, R37, R4, R23 ;  /* 0x0000000425177224 */ /* 0x000fe400078e0217 */
[----:B------:R-:W-:Y:S02]  /*43d0*/  IMAD.MOV R4, RZ, RZ, -R0 ;  /* 0x000000ffff047224 */ /* 0x000fe400078e0a00 */
[----:B------:R-:W-:-:S04]  /*43e0*/  IMAD.HI.U32 R0, R38, R26, RZ ;  /* 0x0000001a26007227 */ /* 0x000fc800078e00ff */
[--C-:B------:R-:W-:Y:S01]  /*43f0*/  @!P5 IMAD.IADD R20, R20, 0x1, -R37.reuse ;  /* 0x000000011414d824 */ /* 0x100fe200078e0a25 */
[----:B------:R-:W-:Y:S01]  /*4400*/  ISETP.GT.U32.AND P5, PT, R37, R23, PT ;  /* 0x000000172500720c */ /* 0x000fe20003fa4070 */
[----:B------:R-:W-:Y:S02]  /*4410*/  IMAD.MOV R0, RZ, RZ, -R0 ;  /* 0x000000ffff007224 */ /* 0x000fe400078e0a00 */
[--C-:B------:R-:W-:Y:S01]  /*4420*/  @!P4 IMAD.IADD R21, R21, 0x1, -R37.reuse ;  /* 0x000000011515c824 */ /* 0x100fe200078e0a25 */
[C---:B------:R-:W-:Y:S01]  /*4430*/  ISETP.GT.U32.AND P4, PT, R37.reuse, R24, PT ;  /* 0x000000182500720c */ /* 0x040fe20003f84070 */
[----:B------:R-:W-:Y:S02]  /*4440*/  @!P1 IMAD.IADD R22, R22, 0x1, -R37 ;  /* 0x0000000116169824 */ /* 0x000fe400078e0a25 */
[----:B------:R-:W-:Y:S02]  /*4450*/  IMAD R26, R37, R0, R26 ;  /* 0x00000000251a7224 */ /* 0x000fe400078e021a */
[----:B------:R-:W-:Y:S01]  /*4460*/  @!P2 IMAD.MOV R22, RZ, RZ, -R22 ;  /* 0x000000ffff16a224 */ /* 0x000fe200078e0a16 */
[----:B------:R-:W-:-:S02]  /*4470*/  ISETP.GE.AND P3, PT, R35, RZ, PT ;  /* 0x000000ff2300720c */ /* 0x000fc40003f66270 */
[----:B------:R-:W-:Y:S01]  /*4480*/  ISETP.GT.U32.AND P2, PT, R37, R26, PT ;  /* 0x0000001a2500720c */ /* 0x000fe20003f44070 */
[--C-:B------:R-:W-:Y:S01]  /*4490*/  @!P5 IMAD.IADD R23, R23, 0x1, -R37.reuse ;  /* 0x000000011717d824 */ /* 0x100fe200078e0a25 */
[----:B------:R-:W-:Y:S02]  /*44a0*/  ISETP.GE.AND P6, PT, R32, RZ, PT ;  /* 0x000000ff2000720c */ /* 0x000fe40003fc6270 */
[----:B------:R-:W-:Y:S01]  /*44b0*/  ISETP.GE.AND P0, PT, R34, RZ, PT ;  /* 0x000000ff2200720c */ /* 0x000fe20003f06270 */
[--C-:B------:R-:W-:Y:S01]  /*44c0*/  @!P4 IMAD.IADD R24, R24, 0x1, -R37.reuse ;  /* 0x000000011818c824 */ /* 0x100fe200078e0a25 */
[----:B------:R-:W-:Y:S01]  /*44d0*/  ISETP.GT.U32.AND P4, PT, R37, R23, PT ;  /* 0x000000172500720c */ /* 0x000fe20003f84070 */
[----:B------:R0:W-:Y:S04]  /*44e0*/  STL [R1], R3 ;  /* 0x0000000301007387 */ /* 0x0001e80000100800 */
[----:B------:R3:W-:Y:S02]  /*44f0*/  STL [R1+0x29bc], R8 ;  /* 0x0029bc0801007387 */ /* 0x0007e40000100800 */
[----:B------:R-:W-:-:S02]  /*4500*/  @!P2 IMAD.IADD R26, R26, 0x1, -R37 ;  /* 0x000000011a1aa824 */ /* 0x000fc400078e0a25 */
[----:B------:R-:W-:Y:S01]  /*4510*/  STL [R1+0x29c0], R9 ;  /* 0x0029c00901007387 */ /* 0x000fe20000100800 */
[----:B------:R-:W-:Y:S01]  /*4520*/  @!P3 IMAD.MOV R20, RZ, RZ, -R20 ;  /* 0x000000ffff14b224 */ /* 0x000fe200078e0a14 */
[----:B------:R-:W-:Y:S02]  /*4530*/  ISETP.GT.U32.AND P3, PT, R37, R24, PT ;  /* 0x000000182500720c */ /* 0x000fe40003f64070 */
[----:B------:R-:W-:Y:S01]  /*4540*/  STL [R1+0x29c4], R10 ;  /* 0x0029c40a01007387 */ /* 0x000fe20000100800 */
[----:B------:R-:W-:-:S03]  /*4550*/  @!P6 IMAD.MOV R17, RZ, RZ, -R17 ;  /* 0x000000ffff11e224 */ /* 0x000fc600078e0a11 */
[----:B------:R-:W-:Y:S01]  /*4560*/  STL [R1+0x29c8], R11 ;  /* 0x0029c80b01007387 */ /* 0x000fe20000100800 */
[----:B------:R-:W-:Y:S01]  /*4570*/  @!P0 IMAD.MOV R19, RZ, RZ, -R19 ;  /* 0x000000ffff138224 */ /* 0x000fe200078e0a13 */
[----:B------:R-:W-:Y:S02]  /*4580*/  ISETP.GT.U32.AND P2, PT, R37, R26, PT ;  /* 0x0000001a2500720c */ /* 0x000fe40003f44070 */
[----:B------:R-:W-:Y:S04]  /*4590*/  STL [R1+0x29cc], R12 ;  /* 0x0029cc0c01007387 */ /* 0x000fe80000100800 */
[----:B------:R-:W-:Y:S04]  /*45a0*/  STL [R1+0x29d0], R13 ;  /* 0x0029d00d01007387 */ /* 0x000fe80000100800 */
[----:B------:R-:W-:Y:S01]  /*45b0*/  STL [R1+0x29d4], R14 ;  /* 0x0029d40e01007387 */ /* 0x000fe20000100800 */
[----:B------:R-:W-:-:S03]  /*45c0*/  @!P4 IMAD.IADD R23, R23, 0x1, -R37 ;  /* 0x000000011717c824 */ /* 0x000fc600078e0a25 */
[----:B------:R-:W-:Y:S01]  /*45d0*/  STL [R1+0x29d8], R15 ;  /* 0x0029d80f01007387 */ /* 0x000fe20000100800 */
[----:B------:R-:W-:-:S03]  /*45e0*/  ISETP.GE.AND P4, PT, R44, RZ, PT ;  /* 0x000000ff2c00720c */ /* 0x000fc60003f86270 */
[----:B------:R-:W-:Y:S04]  /*45f0*/  STL [R1+0x29dc], R16 ;  /* 0x0029dc1001007387 */ /* 0x000fe80000100800 */
[----:B------:R-:W-:Y:S04]  /*4600*/  STL [R1+0x29e4], R17 ;  /* 0x0029e41101007387 */ /* 0x000fe80000100800 */
[----:B------:R-:W-:Y:S04]  /*4610*/  STL [R1+0x29e8], R18 ;  /* 0x0029e81201007387 */ /* 0x000fe80000100800 */
[----:B------:R-:W-:Y:S04]  /*4620*/  STL [R1+0x29ec], R19 ;  /* 0x0029ec1301007387 */ /* 0x000fe80000100800 */
[----:B------:R-:W2:Y:S01]  /*4630*/  LDL.LU R44, [R1+0x258] ;  /* 0x00025800012c7983 */ /* 0x000ea20000300800 */
[--C-:B------:R-:W-:Y:S01]  /*4640*/  @!P3 IMAD.IADD R24, R24, 0x1, -R37.reuse ;  /* 0x000000011818b824 */ /* 0x100fe200078e0a25 */
[----:B------:R-:W-:Y:S01]  /*4650*/  IABS R27, R45 ;  /* 0x0000002d001b7213 */ /* 0x000fe20000000000 */
[----:B------:R-:W-:Y:S01]  /*4660*/  @!P2 IMAD.IADD R26, R26, 0x1, -R37 ;  /* 0x000000011a1aa824 */ /* 0x000fe200078e0a25 */
[----:B------:R-:W-:-:S02]  /*4670*/  ISETP.GE.AND P3, PT, R45, RZ, PT ;  /* 0x000000ff2d00720c */ /* 0x000fc40003f66270 */
[----:B------:R-:W-:Y:S01]  /*4680*/  ISETP.GE.AND P5, PT, R42, RZ, PT ;  /* 0x000000ff2a00720c */ /* 0x000fe20003fa6270 */
[----:B------:R-:W3:Y:S01]  /*4690*/  LDL.LU R45, [R1+0x25c] ;  /* 0x00025c00012d7983 */ /* 0x000ee20000300800 */
[----:B------:R-:W-:Y:S02]  /*46a0*/  IABS R30, R48 ;  /* 0x00000030001e7213 */ /* 0x000fe40000000000 */
[----:B------:R-:W-:Y:S01]  /*46b0*/  ISETP.GE.AND P2, PT, R48, RZ, PT ;  /* 0x000000ff3000720c */ /* 0x000fe20003f46270 */
[----:B------:R-:W3:Y:S04]  /*46c0*/  LDL.LU R42, [R1+0x264] ;  /* 0x00026400012a7983 */ /* 0x000ee80000300800 */
[----:B------:R-:W3:Y:S01]  /*46d0*/  LDL.LU R48, [R1+0x260] ;  /* 0x0002600001307983 */ /* 0x000ee20000300800 */
[----:B------:R-:W-:-:S04]  /*46e0*/  IMAD.HI.U32 R0, R38, R27, RZ ;  /* 0x0000001b26007227 */ /* 0x000fc800078e00ff */
[----:B------:R-:W-:Y:S02]  /*46f0*/  IMAD R25, R37, R4, R25 ;  /* 0x0000000425197224 */ /* 0x000fe400078e0219 */
[----:B------:R-:W-:-:S03]  /*4700*/  IMAD.MOV R0, RZ, RZ, -R0 ;  /* 0x000000ffff007224 */ /* 0x000fc600078e0a00 */
[C---:B------:R-:W-:Y:S01]  /*4710*/  ISETP.GT.U32.AND P1, PT, R37.reuse, R25, PT ;  /* 0x000000192500720c */ /* 0x040fe20003f24070 */
[----:B------:R-:W-:Y:S01]  /*4720*/  IMAD R27, R37, R0, R27 ;  /* 0x00000000251b7224 */ /* 0x000fe200078e021b */
[----:B------:R-:W-:Y:S01]  /*4730*/  ISETP.GE.AND P0, PT, R41, RZ, PT ;  /* 0x000000ff2900720c */ /* 0x000fe20003f06270 */
[----:B------:R-:W-:Y:S01]  /*4740*/  @!P5 IMAD.MOV R24, RZ, RZ, -R24 ;  /* 0x000000ffff18d224 */ /* 0x000fe200078e0a18 */
[----:B------:R-:W-:Y:S02]  /*4750*/  ISETP.GE.AND P6, PT, R36, RZ, PT ;  /* 0x000000ff2400720c */ /* 0x000fe40003fc6270 */
[----:B------:R-:W-:Y:S02]  /*4760*/  ISETP.GT.U32.AND P5, PT, R37, R27, PT ;  /* 0x0000001b2500720c */ /* 0x000fe40003fa4070 */
[----:B------:R-:W-:-:S05]  /*4770*/  IABS R29, R47 ;  /* 0x0000002f001d7213 */ /* 0x000fca0000000000 */
[----:B------:R-:W-:Y:S02]  /*4780*/  @!P1 IMAD.IADD R25, R25, 0x1, -R37 ;  /* 0x0000000119199824 */ /* 0x000fe400078e0a25 */
[----:B------:R-:W-:-:S03]  /*4790*/  @!P0 IMAD.MOV R23, RZ, RZ, -R23 ;  /* 0x000000ffff178224 */ /* 0x000fc600078e0a17 */
[----:B------:R-:W-:Y:S01]  /*47a0*/  ISETP.GT.U32.AND P0, PT, R37, R25, PT ;  /* 0x000000192500720c */ /* 0x000fe20003f04070 */
[----:B------:R-:W-:Y:S02]  /*47b0*/  @!P5 IMAD.IADD R27, R27, 0x1, -R37 ;  /* 0x000000011b1bd824 */ /* 0x000fe400078e0a25 */
[----:B------:R-:W-:Y:S01]  /*47c0*/  @!P6 IMAD.MOV R21, RZ, RZ, -R21 ;  /* 0x000000ffff15e224 */ /* 0x000fe200078e0a15 */
[----:B------:R-:W-:Y:S01]  /*47d0*/  ISETP.GE.AND P6, PT, R43, RZ, PT ;  /* 0x000000ff2b00720c */ /* 0x000fe20003fc6270 */
[----:B------:R-:W-:Y:S01]  /*47e0*/  IMAD.HI.U32 R4, R38, R29, RZ ;  /* 0x0000001d26047227 */ /* 0x000fe200078e00ff */
[----:B------:R-:W-:Y:S01]  /*47f0*/  ISETP.GE.AND P1, PT, R46, RZ, PT ;  /* 0x000000ff2e00720c */ /* 0x000fe20003f26270 */
[----:B------:R-:W4:Y:S01]  /*4800*/  LDL.LU R43, [R1+0x268] ;  /* 0x00026800012b7983 */ /* 0x000f220000300800 */
[----:B------:R-:W-:Y:S01]  /*4810*/  IABS R28, R46 ;  /* 0x0000002e001c7213 */ /* 0x000fe20000000000 */
[----:B------:R-:W-:Y:S01]  /*4820*/  IMAD.HI.U32 R0, R38, R30, RZ ;  /* 0x0000001e26007227 */ /* 0x000fe200078e00ff */
[----:B------:R-:W-:Y:S01]  /*4830*/  ISETP.GT.U32.AND P5, PT, R37, R27, PT ;  /* 0x0000001b2500720c */ /* 0x000fe20003fa4070 */
[----:B------:R-:W4:Y:S02]  /*4840*/  LDL.LU R46, [R1+0x26c] ;  /* 0x00026c00012e7983 */ /* 0x000f240000300800 */
[----:B------:R-:W-:-:S02]  /*4850*/  IMAD.MOV R4, RZ, RZ, -R4 ;  /* 0x000000ffff047224 */ /* 0x000fc400078e0a04 */
[----:B------:R-:W-:Y:S02]  /*4860*/  IMAD.MOV R0, RZ, RZ, -R0 ;  /* 0x000000ffff007224 */ /* 0x000fe400078e0a00 */
[----:B------:R-:W-:Y:S02]  /*4870*/  IMAD R29, R37, R4, R29 ;  /* 0x00000004251d7224 */ /* 0x000fe400078e021d */
[----:B------:R-:W-:-:S04]  /*4880*/  IMAD.HI.U32 R5, R38, R28, RZ ;  /* 0x0000001c26057227 */ /* 0x000fc800078e00ff */
[----:B------:R-:W-:Y:S01]  /*4890*/  @!P0 IMAD.IADD R25, R25, 0x1, -R37 ;  /* 0x0000000119198824 */ /* 0x000fe200078e0a25 */
[----:B------:R-:W-:Y:S01]  /*48a0*/  ISETP.GE.AND P0, PT, R47, RZ, PT ;  /* 0x000000ff2f00720c */ /* 0x000fe20003f06270 */
[C---:B------:R-:W-:Y:S01]  /*48b0*/  IMAD R30, R37.reuse, R0, R30 ;  /* 0x00000000251e7224 */ /* 0x040fe200078e021e */
[----:B------:R-:W4:Y:S01]  /*48c0*/  LDL.LU R47, [R1+0x280] ;  /* 0x00028000012f7983 */ /* 0x000f220000300800 */
[----:B------:R-:W-:Y:S01]  /*48d0*/  @!P4 IMAD.MOV R26, RZ, RZ, -R26 ;  /* 0x000000ffff1ac224 */ /* 0x000fe200078e0a1a */
[----:B------:R-:W-:Y:S01]  /*48e0*/  ISETP.GT.U32.AND P4, PT, R37, R29, PT ;  /* 0x0000001d2500720c */ /* 0x000fe20003f84070 */
[----:B------:R-:W-:Y:S02]  /*48f0*/  IMAD.MOV R5, RZ, RZ, -R5 ;  /* 0x000000ffff057224 */ /* 0x000fe400078e0a05 */
[----:B------:R-:W-:Y:S01]  /*4900*/  @!P5 IMAD.IADD R27, R27, 0x1, -R37 ;  /* 0x000000011b1bd824 */ /* 0x000fe200078e0a25 */
[C---:B------:R-:W-:Y:S01]  /*4910*/  ISETP.GT.U32.AND P5, PT, R37.reuse, R30, PT ;  /* 0x0000001e2500720c */ /* 0x040fe20003fa4070 */
[----:B------:R-:W-:-:S08]  /*4920*/  IMAD R28, R37, R5, R28 ;  /* 0x00000005251c7224 */ /* 0x000fd000078e021c */
[----:B------:R-:W-:-:S04]  /*4930*/  @!P4 IMAD.IADD R29, R29, 0x1, -R37 ;  /* 0x000000011d1dc824 */ /* 0x000fc800078e0a25 */
[----:B------:R-:W-:Y:S01]  /*4940*/  @!P5 IMAD.IADD R30, R30, 0x1, -R37 ;  /* 0x000000011e1ed824 */ /* 0x000fe200078e0a25 */
[----:B------:R-:W-:Y:S01]  /*4950*/  ISETP.GT.U32.AND P5, PT, R37, R29, PT ;  /* 0x0000001d2500720c */ /* 0x000fe20003fa4070 */
[----:B------:R-:W-:-:S03]  /*4960*/  @!P3 IMAD.MOV R27, RZ, RZ, -R27 ;  /* 0x000000ffff1bb224 */ /* 0x000fc600078e0a1b */
[----:B------:R-:W-:-:S09]  /*4970*/  ISETP.GT.U32.AND P3, PT, R37, R30, PT ;  /* 0x0000001e2500720c */ /* 0x000fd20003f64070 */
[----:B------:R-:W-:-:S04]  /*4980*/  @!P5 IMAD.IADD R29, R29, 0x1, -R37 ;  /* 0x000000011d1dd824 */ /* 0x000fc800078e0a25 */
[----:B------:R-:W-:Y:S01]  /*4990*/  @!P3 IMAD.IADD R30, R30, 0x1, -R37 ;  /* 0x000000011e1eb824 */ /* 0x000fe200078e0a25 */
[----:B--2---:R-:W-:-:S05]  /*49a0*/  IABS R5, R44 ;  /* 0x0000002c00057213 */ /* 0x004fca0000000000 */
[----:B------:R-:W-:-:S04]  /*49b0*/  IMAD.HI.U32 R4, R38, R5, RZ ;  /* 0x0000000526047227 */ /* 0x000fc800078e00ff */
[----:B------:R-:W-:Y:S01]  /*49c0*/  IMAD.MOV R4, RZ, RZ, -R4 ;  /* 0x000000ffff047224 */ /* 0x000fe200078e0a04 */
[----:B---3--:R-:W-:-:S03]  /*49d0*/  IABS R7, R48 ;  /* 0x0000003000077213 */ /* 0x008fc60000000000 */
[----:B------:R-:W-:Y:S02]  /*49e0*/  IMAD R5, R37, R4, R5 ;  /* 0x0000000425057224 */ /* 0x000fe400078e0205 */
[----:B------:R-:W-:-:S04]  /*49f0*/  IMAD.HI.U32 R4, R38, R7, RZ ;  /* 0x0000000726047227 */ /* 0x000fc800078e00ff */
[----:B------:R-:W-:-:S04]  /*4a00*/  IMAD.MOV R4, RZ, RZ, -R4 ;  /* 0x000000ffff047224 */ /* 0x000fc800078e0a04 */
[----:B------:R-:W-:-:S05]  /*4a10*/  IMAD R7, R37, R4, R7 ;  /* 0x0000000425077224 */ /* 0x000fca00078e0207 */
[----:B------:R-:W-:Y:S02]  /*4a20*/  ISETP.GT.U32.AND P5, PT, R37, R7, PT ;  /* 0x000000072500720c */ /* 0x000fe40003fa4070 */
[----:B------:R-:W-:Y:S02]  /*4a30*/  ISETP.GE.AND P3, PT, R44, RZ, PT ;  /* 0x000000ff2c00720c */ /* 0x000fe40003f66270 */
[----:B------:R-:W2:Y:S09]  /*4a40*/  LDL.LU R44, [R1+0x284] ;  /* 0x00028400012c7983 */ /* 0x000eb20000300800 */
[----:B------:R-:W-:Y:S01]  /*4a50*/  @!P5 IMAD.IADD R7, R7, 0x1, -R37 ;  /* 0x000000010707d824 */ /* 0x000fe200078e0a25 */
[----:B------:R-:W-:Y:S01]  /*4a60*/  ISETP.GE.AND P5, PT, R48, RZ, PT ;  /* 0x000000ff3000720c */ /* 0x000fe20003fa6270 */
[----:B------:R-:W-:-:S02]  /*4a70*/  IMAD.MOV.U32 R48, RZ, RZ, R49 ;  /* 0x000000ffff307224 */ /* 0x000fc400078e0031 */
[----:B------:R-:W3:Y:S01]  /*4a80*/  LDL.LU R49, [R1+0x288] ;  /* 0x0002880001317983 */ /* 0x000ee20000300800 */
[----:B------:R-:W-:Y:S01]  /*4a90*/  @!P6 IMAD.MOV R25, RZ, RZ, -R25 ;  /* 0x000000ffff19e224 */ /* 0x000fe200078e0a19 */
[----:B------:R-:W-:Y:S02]  /*4aa0*/  ISETP.GT.U32.AND P6, PT, R37, R28, PT ;  /* 0x0000001c2500720c */ /* 0x000fe40003fc4070 */
[----:B------:R-:W-:-:S05]  /*4ab0*/  IABS R34, R45 ;  /* 0x0000002d00227213 */ /* 0x000fca0000000000 */
[----:B------:R-:W-:-:S06]  /*4ac0*/  IMAD.HI.U32 R0, R38, R34, RZ ;  /* 0x0000002226007227 */ /* 0x000fcc00078e00ff */
[----:B------:R-:W-:Y:S01]  /*4ad0*/  @!P6 IMAD.IADD R28, R28, 0x1, -R37 ;  /* 0x000000011c1ce824 */ /* 0x000fe200078e0a25 */
[----:B------:R-:W-:Y:S01]  /*4ae0*/  ISETP.GT.U32.AND P6, PT, R37, R5, PT ;  /* 0x000000052500720c */ /* 0x000fe20003fc4070 */
[----:B------:R-:W-:-:S03]  /*4af0*/  IMAD.MOV R0, RZ, RZ, -R0 ;  /* 0x000000ffff007224 */ /* 0x000fc600078e0a00 */
[C---:B------:R-:W-:Y:S01]  /*4b00*/  ISETP.GT.U32.AND P4, PT, R37.reuse, R28, PT ;  /* 0x0000001c2500720c */ /* 0x040fe20003f84070 */
[----:B------:R-:W-:Y:S01]  /*4b10*/  IMAD R34, R37, R0, R34 ;  /* 0x0000000025227224 */ /* 0x000fe200078e0222 */
[----:B------:R-:W-:-:S07]  /*4b20*/  IABS R0, R42 ;  /* 0x0000002a00007213 */ /* 0x000fce0000000000 */
[----:B------:R-:W-:Y:S02]  /*4b30*/  @!P6 IMAD.IADD R5, R5, 0x1, -R37 ;  /* 0x000000010505e824 */ /* 0x000fe400078e0a25 */
[----:B------:R-:W-:-:S03]  /*4b40*/  IMAD.HI.U32 R4, R38, R0, RZ ;  /* 0x0000000026047227 */ /* 0x000fc600078e00ff */
[C---:B------:R-:W-:Y:S01]  /*4b50*/  ISETP.GT.U32.AND P6, PT, R37.reuse, R5, PT ;  /* 0x000000052500720c */ /* 0x040fe20003fc4070 */
[----:B------:R-:W-:Y:S02]  /*4b60*/  IMAD.MOV R4, RZ, RZ, -R4 ;  /* 0x000000ffff047224 */ /* 0x000fe400078e0a04 */
[----:B------:R-:W-:Y:S01]  /*4b70*/  @!P4 IMAD.IADD R28, R28, 0x1, -R37 ;  /* 0x000000011c1cc824 */ /* 0x000fe200078e0a25 */
[C---:B------:R-:W-:Y:S01]  /*4b80*/  ISETP.GT.U32.AND P4, PT, R37.reuse, R34, PT ;  /* 0x000000222500720c */ /* 0x040fe20003f84070 */
[----:B------:R-:W-:Y:S01]  /*4b90*/  IMAD R0, R37, R4, R0 ;  /* 0x0000000425007224 */ /* 0x000fe200078e0200 */
[----:B----4-:R-:W-:-:S07]  /*4ba0*/  IABS R32, R46 ;  /* 0x0000002e00207213 */ /* 0x010fce0000000000 */
[----:B------:R-:W-:Y:S01]  /*4bb0*/  @!P6 IMAD.IADD R5, R5, 0x1, -R37 ;  /* 0x000000010505e824 */ /* 0x000fe200078e0a25 */
[----:B------:R-:W-:Y:S01]  /*4bc0*/  ISETP.GT.U32.AND P6, PT, R37, R0, PT ;  /* 0x000000002500720c */ /* 0x000fe20003fc4070 */
[----:B------:R-:W-:Y:S01]  /*4bd0*/  IMAD.HI.U32 R4, R38, R32, RZ ;  /* 0x0000002026047227 */ /* 0x000fe200078e00ff */
[----:B------:R-:W-:-:S03]  /*4be0*/  IABS R6, R47 ;  /* 0x0000002f00067213 */ /* 0x000fc60000000000 */
[----:B------:R-:W-:Y:S02]  /*4bf0*/  @!P4 IMAD.IADD R34, R34, 0x1, -R37 ;  /* 0x000000012222c824 */ /* 0x000fe400078e0a25 */
[----:B------:R-:W-:-:S04]  /*4c00*/  IMAD.MOV R4, RZ, RZ, -R4 ;  /* 0x000000ffff047224 */ /* 0x000fc800078e0a04 */
[C---:B------:R-:W-:Y:S02]  /*4c10*/  IMAD R32, R37.reuse, R4, R32 ;  /* 0x0000000425207224 */ /* 0x040fe400078e0220 */
[----:B------:R-:W-:Y:S01]  /*4c20*/  @!P6 IMAD.IADD R0, R0, 0x1, -R37 ;  /* 0x000000010000e824 */ /* 0x000fe200078e0a25 */
[----:B------:R-:W-:Y:S01]  /*4c30*/  ISETP.GT.U32.AND P6, PT, R37, R34, PT ;  /* 0x000000222500720c */ /* 0x000fe20003fc4070 */
[----:B------:R-:W-:-:S04]  /*4c40*/  IMAD.HI.U32 R4, R38, R6, RZ ;  /* 0x0000000626047227 */ /* 0x000fc800078e00ff */
[----:B------:R-:W-:Y:S01]  /*4c50*/  IMAD.MOV R4, RZ, RZ, -R4 ;  /* 0x000000ffff047224 */ /* 0x000fe200078e0a04 */
[----:B------:R-:W-:-:S03]  /*4c60*/  IABS R33, R43 ;  /* 0x0000002b00217213 */ /* 0x000fc60000000000 */
[----:B------:R-:W-:-:S04]  /*4c70*/  IMAD R6, R37, R4, R6 ;  /* 0x0000000425067224 */ /* 0x000fc800078e0206 */
[----:B------:R-:W-:Y:S01]  /*4c80*/  @!P6 IMAD.IADD R34, R34, 0x1, -R37 ;  /* 0x000000012222e824 */ /* 0x000fe200078e0a25 */
[----:B------:R-:W-:Y:S01]  /*4c90*/  ISETP.GT.U32.AND P6, PT, R37, R6, PT ;  /* 0x000000062500720c */ /* 0x000fe20003fc4070 */
[----:B------:R-:W-:Y:S01]  /*4ca0*/  IMAD.HI.U32 R31, R38, R33, RZ ;  /* 0x00000021261f7227 */ /* 0x000fe200078e00ff */
[----:B------:R-:W-:Y:S02]  /*4cb0*/  ISETP.GE.AND P4, PT, R45, RZ, PT ;  /* 0x000000ff2d00720c */ /* 0x000fe40003f86270 */
[----:B------:R-:W4:Y:S01]  /*4cc0*/  LDL.LU R45, [R1+0x28c] ;  /* 0x00028c00012d7983 */ /* 0x000f220000300800 */
[----:B------:R-:W-:Y:S01]  /*4cd0*/  @!P0 IMAD.MOV R29, RZ, RZ, -R29 ;  /* 0x000000ffff1d8224 */ /* 0x000fe200078e0a1d */
[----:B------:R-:W-:Y:S01]  /*4ce0*/  ISETP.GT.U32.AND P0, PT, R37, R7, PT ;  /* 0x000000072500720c */ /* 0x000fe20003f04070 */
[----:B------:R-:W-:Y:S02]  /*4cf0*/  IMAD.MOV R31, RZ, RZ, -R31 ;  /* 0x000000ffff1f7224 */ /* 0x000fe400078e0a1f */
[----:B0-----:R-:W-:-:S02]  /*4d00*/  IMAD.MOV.U32 R3, RZ, RZ, R5 ;  /* 0x000000ffff037224 */ /* 0x001fc400078e0005 */
[C---:B------:R-:W-:Y:S02]  /*4d10*/  IMAD R33, R37.reuse, R31, R33 ;  /* 0x0000001f25217224 */ /* 0x040fe400078e0221 */
[----:B------:R-:W-:Y:S02]  /*4d20*/  @!P6 IMAD.IADD R6, R6, 0x1, -R37 ;  /* 0x000000010606e824 */ /* 0x000fe400078e0a25 */
[----:B------:R-:W-:Y:S01]  /*4d30*/  @!P2 IMAD.MOV R30, RZ, RZ, -R30 ;  /* 0x000000ffff1ea224 */ /* 0x000fe200078e0a1e */
[C---:B------:R-:W-:Y:S01]  /*4d40*/  ISETP.GT.U32.AND P2, PT, R37.reuse, R33, PT ;  /* 0x000000212500720c */ /* 0x040fe20003f44070 */
[----:B------:R-:W-:Y:S01]  /*4d50*/  @!P3 IMAD.MOV R3, RZ, RZ, -R3 ;  /* 0x000000ffff03b224 */ /* 0x000fe200078e0a03 */
[----:B------:R-:W-:Y:S01]  /*4d60*/  ISETP.GT.U32.AND P6, PT, R37, R6, PT ;  /* 0x000000062500720c */ /* 0x000fe20003fc4070 */
[----:B------:R-:W-:Y:S02]  /*4d70*/  @!P0 IMAD.IADD R7, R7, 0x1, -R37 ;  /* 0x0000000107078824 */ /* 0x000fe400078e0a25 */
[----:B------:R-:W-:Y:S01]  /*4d80*/  IMAD.MOV.U32 R8, RZ, RZ, R34 ;  /* 0x000000ffff087224 */ /* 0x000fe200078e0022 */
[----:B------:R0:W-:Y:S03]  /*4d90*/  STL [R1+0x34], R3 ;  /* 0x0000340301007387 */ /* 0x0001e60000100800 */
[----:B------:R-:W-:-:S02]  /*4da0*/  @!P4 IMAD.MOV R8, RZ, RZ, -R8 ;  /* 0x000000ffff08c224 */ /* 0x000fc400078e0a08 */
[----:B0-----:R-:W-:-:S04]  /*4db0*/  IMAD.MOV.U32 R3, RZ, RZ, R7 ;  /* 0x000000ffff037224 */ /* 0x001fc800078e0007 */
[----:B------:R-:W-:Y:S01]  /*4dc0*/  @!P5 IMAD.MOV R3, RZ, RZ, -R3 ;  /* 0x000000ffff03d224 */ /* 0x000fe200078e0a03 */
[----:B------:R-:W-:Y:S01]  /*4dd0*/  STL [R1+0x38], R8 ;  /* 0x0000380801007387 */ /* 0x000fe20000100800 */
[--C-:B------:R-:W-:Y:S01]  /*4de0*/  @!P2 IMAD.IADD R33, R33, 0x1, -R37.reuse ;  /* 0x000000012121a824 */ /* 0x100fe200078e0a25 */
[----:B------:R-:W-:Y:S01]  /*4df0*/  ISETP.GE.AND P2, PT, R46, RZ, PT ;  /* 0x000000ff2e00720c */ /* 0x000fe20003f46270 */
[----:B------:R-:W-:Y:S01]  /*4e00*/  @!P6 IMAD.IADD R6, R6, 0x1, -R37 ;  /* 0x000000010606e824 */ /* 0x000fe200078e0a25 */
[----:B------:R0:W-:Y:S01]  /*4e10*/  STL [R1+0x3c], R3 ;  /* 0x00003c0301007387 */ /* 0x0001e20000100800 */
[----:B------:R-:W-:-:S03]  /*4e20*/  ISETP.GE.AND P5, PT, R47, RZ, PT ;  /* 0x000000ff2f00720c */ /* 0x000fc60003fa6270 */
[----:B------:R-:W4:Y:S04]  /*4e30*/  LDL.LU R46, [R1+0x298] ;  /* 0x00029800012e7983 */ /* 0x000f280000300800 */
[----:B------:R-:W4:Y:S01]  /*4e40*/  LDL.LU R47, [R1+0x29c] ;  /* 0x00029c00012f7983 */ /* 0x000f220000300800 */
[----:B---3--:R-:W-:Y:S02]  /*4e50*/  IABS R31, R49 ;  /* 0x00000031001f7213 */ /* 0x008fe40000000000 */
[----:B------:R-:W-:Y:S02]  /*4e60*/  ISETP.GE.AND P6, PT, R49, RZ, PT ;  /* 0x000000ff3100720c */ /* 0x000fe40003fc6270 */
[----:B------:R-:W3:Y:S01]  /*4e70*/  LDL.LU R49, [R1+0x294] ;  /* 0x0002940001317983 */ /* 0x000ee20000300800 */
[----:B------:R-:W-:-:S02]  /*4e80*/  ISETP.GT.U32.AND P3, PT, R37, R32, PT ;  /* 0x000000202500720c */ /* 0x000fc40003f64070 */
[----:B--2---:R-:W-:-:S05]  /*4e90*/  IABS R5, R44 ;  /* 0x0000002c00057213 */ /* 0x004fca0000000000 */
[----:B------:R-:W-:-:S06]  /*4ea0*/  IMAD.HI.U32 R4, R38, R5, RZ ;  /* 0x0000000526047227 */ /* 0x000fcc00078e00ff */
[----:B------:R-:W-:Y:S01]  /*4eb0*/  @!P3 IMAD.IADD R32, R32, 0x1, -R37 ;  /* 0x000000012020b824 */ /* 0x000fe200078e0a25 */
[C---:B------:R-:W-:Y:S01]  /*4ec0*/  ISETP.GT.U32.AND P3, PT, R37.reuse, R33, PT ;  /* 0x000000212500720c */ /* 0x040fe20003f64070 */
[----:B------:R-:W-:Y:S02]  /*4ed0*/  IMAD.MOV R4, RZ, RZ, -R4 ;  /* 0x000000ffff047224 */ /* 0x000fe400078e0a04 */
[----:B------:R-:W-:Y:S01]  /*4ee0*/  @!P1 IMAD.MOV R28, RZ, RZ, -R28 ;  /* 0x000000ffff1c9224 */ /* 0x000fe200078e0a1c */
[C---:B------:R-:W-:Y:S01]  /*4ef0*/  ISETP.GT.U32.AND P1, PT, R37.reuse, R0, PT ;  /* 0x000000002500720c */ /* 0x040fe20003f24070 */
[----:B------:R-:W-:Y:S01]  /*4f00*/  IMAD R5, R37, R4, R5 ;  /* 0x0000000425057224 */ /* 0x000fe200078e0205 */
[----:B------:R-:W-:-:S07]  /*4f10*/  ISETP.GE.AND P0, PT, R42, RZ, PT ;  /* 0x000000ff2a00720c */ /* 0x000fce0003f06270 */
[--C-:B------:R-:W-:Y:S01]  /*4f20*/  @!P3 IMAD.IADD R33, R33, 0x1, -R37.reuse ;  /* 0x000000012121b824 */ /* 0x100fe200078e0a25 */
[C---:B------:R-:W-:Y:S02]  /*4f30*/  ISETP.GT.U32.AND P3, PT, R37.reuse, R5, PT ;  /* 0x000000052500720c */ /* 0x040fe40003f64070 */
[----:B------:R-:W-:Y:S01]  /*4f40*/  ISETP.GT.U32.AND P4, PT, R37, R32, PT ;  /* 0x000000202500720c */ /* 0x000fe20003f84070 */
[----:B------:R-:W-:Y:S01]  /*4f50*/  @!P1 IMAD.IADD R0, R0, 0x1, -R37 ;  /* 0x0000000100009824 */ /* 0x000fe200078e0a25 */
[----:B------:R-:W-:-:S03]  /*4f60*/  ISETP.GE.AND P1, PT, R43, RZ, PT ;  /* 0x000000ff2b00720c */ /* 0x000fc60003f26270 */
[----:B0-----:R-:W-:-:S06]  /*4f70*/  IMAD.MOV.U32 R3, RZ, RZ, R0 ;  /* 0x000000ffff037224 */ /* 0x001fcc00078e0000 */
[----:B------:R-:W-:Y:S02]  /*4f80*/  @!P3 IMAD.IADD R5, R5, 0x1, -R37 ;  /* 0x000000010505b824 */ /* 0x000fe400078e0a25 */
[----:B------:R-:W-:-:S03]  /*4f90*/  @!P0 IMAD.MOV R3, RZ, RZ, -R3 ;  /* 0x000000ffff038224 */ /* 0x000fc600078e0a03 */
[----:B------:R-:W-:Y:S01]  /*4fa0*/  ISETP.GT.U32.AND P0, PT, R37, R5, PT ;  /* 0x000000052500720c */ /* 0x000fe20003f04070 */
[----:B------:R-:W-:Y:S01]  /*4fb0*/  @!P4 IMAD.IADD R32, R32, 0x1, -R37 ;  /* 0x000000012020c824 */ /* 0x000fe200078e0a25 */
[----:B------:R0:W-:Y:S01]  /*4fc0*/  STL [R1+0x40], R3 ;  /* 0x0000400301007387 */ /* 0x0001e20000100800 */
[----:B------:R-:W-:Y:S01]  /*4fd0*/  IMAD.HI.U32 R35, R38, R31, RZ ;  /* 0x0000001f26237227 */ /* 0x000fe200078e00ff */
[----:B------:R-:W-:-:S03]  /*4fe0*/  ISETP.GE.AND P4, PT, R44, RZ, PT ;  /* 0x000000ff2c00720c */ /* 0x000fc60003f86270 */
[----:B------:R-:W-:Y:S02]  /*4ff0*/  IMAD.MOV.U32 R9, RZ, RZ, R33 ;  /* 0x000000ffff097224 */ /* 0x000fe400078e0021 */
[----:B------:R-:W-:Y:S02]  /*5000*/  IMAD.MOV.U32 R8, RZ, RZ, R32 ;  /* 0x000000ffff087224 */ /* 0x000fe400078e0020 */
[----:B0-----:R-:W-:Y:S02]  /*5010*/  IMAD.MOV.U32 R3, RZ, RZ, R6 ;  /* 0x000000ffff037224 */ /* 0x001fe400078e0006 */
[----:B------:R-:W-:Y:S02]  /*5020*/  IMAD.MOV R35, RZ, RZ, -R35 ;  /* 0x000000ffff237224 */ /* 0x000fe400078e0a23 */
[----:B------:R-:W-:Y:S02]  /*5030*/  @!P1 IMAD.MOV R9, RZ, RZ, -R9 ;  /* 0x000000ffff099224 */ /* 0x000fe400078e0a09 */
[----:B------:R-:W-:Y:S01]  /*5040*/  @!P2 IMAD.MOV R8, RZ, RZ, -R8 ;  /* 0x000000ffff08a224 */ /* 0x000fe200078e0a08 */
[----:B----4-:R-:W-:-:S05]  /*5050*/  IABS R7, R45 ;  /* 0x0000002d00077213 */ /* 0x010fca0000000000 */
[----:B------:R-:W-:Y:S01]  /*5060*/  IMAD.HI.U32 R34, R38, R7, RZ ;  /* 0x0000000726227227 */ /* 0x000fe200078e00ff */
[----:B------:R-:W-:-:S03]  /*5070*/  IABS R4, R48 ;  /* 0x0000003000047213 */ /* 0x000fc60000000000 */
[----:B------:R-:W-:Y:S02]  /*5080*/  IMAD.MOV R34, RZ, RZ, -R34 ;  /* 0x000000ffff227224 */ /* 0x000fe400078e0a22 */
[----:B------:R-:W-:Y:S01]  /*5090*/  @!P5 IMAD.MOV R3, RZ, RZ, -R3 ;  /* 0x000000ffff03d224 */ /* 0x000fe200078e0a03 */
[----:B------:R-:W-:Y:S01]  /*50a0*/  STL [R1+0x44], R9 ;  /* 0x0000440901007387 */ /* 0x000fe20000100800 */
[----:B------:R-:W-:Y:S02]  /*50b0*/  IMAD R31, R37, R35, R31 ;  /* 0x00000023251f7224 */ /* 0x000fe400078e021f */
[----:B------:R-:W-:Y:S01]  /*50c0*/  @!P0 IMAD.IADD R5, R5, 0x1, -R37 ;  /* 0x0000000105058824 */ /* 0x000fe200078e0a25 */
[----:B------:R-:W-:Y:S01]  /*50d0*/  STL [R1+0x48], R8 ;  /* 0x0000480801007387 */ /* 0x000fe20000100800 */
[C---:B------:R-:W-:Y:S01]  /*50e0*/  IMAD R7, R37.reuse, R34, R7 ;  /* 0x0000002225077224 */ /* 0x040fe200078e0207 */
[C---:B------:R-:W-:Y:S02]  /*50f0*/  ISETP.GT.U32.AND P3, PT, R37.reuse, R31, PT ;  /* 0x0000001f2500720c */ /* 0x040fe40003f64070 */
[----:B------:R0:W-:Y:S01]  /*5100*/  STL [R1+0x4c], R3 ;  /* 0x00004c0301007387 */ /* 0x0001e20000100800 */
[----:B------:R-:W-:Y:S01]  /*5110*/  IMAD.HI.U32 R0, R38, R4, RZ ;  /* 0x0000000426007227 */ /* 0x000fe200078e00ff */
[----:B------:R-:W-:-:S03]  /*5120*/  ISETP.GT.U32.AND P1, PT, R37, R7, PT ;  /* 0x000000072500720c */ /* 0x000fc60003f24070 */
[----:B------:R-:W-:Y:S02]  /*5130*/  IMAD.MOV R0, RZ, RZ, -R0 ;  /* 0x000000ffff007224 */ /* 0x000fe400078e0a00 */
[----:B0-----:R-:W-:-:S04]  /*5140*/  IMAD.MOV.U32 R3, RZ, RZ, R5 ;  /* 0x000000ffff037224 */ /* 0x001fc800078e0005 */
[----:B------:R-:W-:Y:S01]  /*5150*/  @!P4 IMAD.MOV R3, RZ, RZ, -R3 ;  /* 0x000000ffff03c224 */ /* 0x000fe200078e0a03 */
[----:B------:R-:W-:Y:S01]  /*5160*/  ISETP.GE.AND P5, PT, R48, RZ, PT ;  /* 0x000000ff3000720c */ /* 0x000fe20003fa6270 */
[----:B------:R-:W-:Y:S02]  /*5170*/  IMAD R4, R37, R0, R4 ;  /* 0x0000000025047224 */ /* 0x000fe400078e0204 */
[----:B------:R-:W-:Y:S01]  /*5180*/  IMAD.MOV.U32 R48, RZ, RZ, R50 ;  /* 0x000000ffff307224 */ /* 0x000fe200078e0032 */
[----:B------:R0:W-:Y:S04]  /*5190*/  STL [R1+0x50], R3 ;  /* 0x0000500301007387 */ /* 0x0001e80000100800 */
[----:B------:R-:W2:Y:S01]  /*51a0*/  LDL.LU R50, [R1+0x2a8] ;  /* 0x0002a80001327983 */ /* 0x000ea20000300800 */
[----:B------:R-:W-:-:S02]  /*51b0*/  @!P3 IMAD.IADD R31, R31, 0x1, -R37 ;  /* 0x000000011f1fb824 */ /* 0x000fc400078e0a25 */
[----:B------:R-:W-:-:S03]  /*51c0*/  @!P1 IMAD.IADD R7, R7, 0x1, -R37 ;  /* 0x0000000107079824 */ /* 0x000fc600078e0a25 */
[C---:B------:R-:W-:Y:S02]  /*51d0*/  ISETP.GT.U32.AND P3, PT, R37.reuse, R31, PT ;  /* 0x0000001f2500720c */ /* 0x040fe40003f64070 */
[----:B------:R-:W-:Y:S02]  /*51e0*/  ISETP.GT.U32.AND P1, PT, R37, R7, PT ;  /* 0x000000072500720c */ /* 0x000fe40003f24070 */
[----:B------:R-:W-:Y:S02]  /*51f0*/  ISETP.GE.AND P2, PT, R45, RZ, PT ;  /* 0x000000ff2d00720c */ /* 0x000fe40003f46270 */
[----:B------:R-:W-:-:S07]  /*5200*/  ISETP.GT.U32.AND P0, PT, R37, R4, PT ;  /* 0x000000042500720c */ /* 0x000fce0003f04070 */
[--C-:B------:R-:W-:Y:S02]  /*5210*/  @!P3 IMAD.IADD R31, R31, 0x1, -R37.reuse ;  /* 0x000000011f1fb824 */ /* 0x100fe400078e0a25 */
[----:B------:R-:W-:Y:S02]  /*5220*/  @!P1 IMAD.IADD R7, R7, 0x1, -R37 ;  /* 0x0000000107079824 */ /* 0x000fe400078e0a25 */
[----:B------:R-:W-:Y:S02]  /*5230*/  IMAD.MOV.U32 R8, RZ, RZ, R31 ;  /* 0x000000ffff087224 */ /* 0x000fe400078e001f */
[----:B0-----:R-:W-:Y:S02]  /*5240*/  IMAD.MOV.U32 R3, RZ, RZ, R7 ;  /* 0x000000ffff037224 */ /* 0x001fe400078e0007 */
[----:B------:R-:W-:Y:S02]  /*5250*/  @!P6 IMAD.MOV R8, RZ, RZ, -R8 ;  /* 0x000000ffff08e224 */ /* 0x000fe400078e0a08 */
[----:B------:R-:W-:-:S02]  /*5260*/  @!P2 IMAD.MOV R3, RZ, RZ, -R3 ;  /* 0x000000ffff03a224 */ /* 0x000fc400078e0a03 */
[----:B------:R-:W-:-:S05]  /*5270*/  @!P0 IMAD.IADD R4, R4, 0x1, -R37 ;  /* 0x0000000104048824 */ /* 0x000fca00078e0a25 */
[----:B------:R-:W-:-:S13]  /*5280*/  ISETP.GT.U32.AND P0, PT, R37, R4, PT ;  /* 0x000000042500720c */ /* 0x000fda0003f04070 */
[----:B------:R-:W-:Y:S01]  /*5290*/  @!P0 IMAD.IADD R4, R4, 0x1, -R37 ;  /* 0x0000000104048824 */ /* 0x000fe200078e0a25 */
[----:B---3--:R-:W-:Y:S02]  /*52a0*/  IABS R0, R49 ;  /* 0x0000003100007213 */ /* 0x008fe40000000000 */
[----:B------:R-:W-:Y:S02]  /*52b0*/  ISETP.GE.AND P4, PT, R49, RZ, PT ;  /* 0x000000ff3100720c */ /* 0x000fe40003f86270 */
[----:B------:R-:W3:Y:S04]  /*52c0*/  LDL.LU R49, [R1+0x2a4] ;  /* 0x0002a40001317983 */ /* 0x000ee80000300800 */
[----:B------:R-:W-:Y:S01]  /*52d0*/  STL [R1+0x54], R8 ;  /* 0x0000540801007387 */ /* 0x000fe20000100800 */
[----:B------:R-:W-:-:S03]  /*52e0*/  IMAD.HI.U32 R5, R38, R0, RZ ;  /* 0x0000000026057227 */ /* 0x000fc600078e00ff */
[----:B------:R0:W-:Y:S04]  /*52f0*/  STL [R1+0x58], R3 ;  /* 0x0000580301007387 */ /* 0x0001e80000100800 */
[----:B------:R-:W4:Y:S01]  /*5300*/  LDL.LU R17, [R1+0x304] ;  /* 0x0003040001117983 */ /* 0x000f220000300800 */
[----:B------:R-:W-:-:S03]  /*5310*/  IMAD.MOV R5, RZ, RZ, -R5 ;  /* 0x000000ffff057224 */ /* 0x000fc600078e0a05 */
[----:B------:R-:W4:Y:S01]  /*5320*/  LDL.LU R18, [R1+0x308] ;  /* 0x0003080001127983 */ /* 0x000f220000300800 */
[C---:B------:R-:W-:Y:S02]  /*5330*/  IMAD R0, R37.reuse, R5, R0 ;  /* 0x0000000525007224 */ /* 0x040fe400078e0200 */
[----:B0-----:R-:W-:Y:S01]  /*5340*/  IMAD.MOV.U32 R3, RZ, RZ, R4 ;  /* 0x000000ffff037224 */ /* 0x001fe200078e0004 */
[----:B------:R-:W4:Y:S02]  /*5350*/  LDL.LU R19, [R1+0x30c] ;  /* 0x00030c0001137983 */ /* 0x000f240000300800 */
[----:B------:R-:W-:Y:S01]  /*5360*/  ISETP.GT.U32.AND P1, PT, R37, R0, PT ;  /* 0x000000002500720c */ /* 0x000fe20003f24070 */
[----:B------:R-:W-:-:S05]  /*5370*/  @!P5 IMAD.MOV R3, RZ, RZ, -R3 ;  /* 0x000000ffff03d224 */ /* 0x000fca00078e0a03 */
[----:B------:R0:W-:Y:S04]  /*5380*/  STL [R1+0x5c], R3 ;  /* 0x00005c0301007387 */ /* 0x0001e80000100800 */
[----:B------:R-:W4:Y:S03]  /*5390*/  LDL.LU R15, [R1+0x310] ;  /* 0x00031000010f7983 */ /* 0x000f260000300800 */
[----:B------:R-:W-:Y:S01]  /*53a0*/  @!P1 IMAD.IADD R0, R0, 0x1, -R37 ;  /* 0x0000000100009824 */ /* 0x000fe200078e0a25 */
[----:B------:R-:W4:Y:S04]  /*53b0*/  LDL.LU R14, [R1+0x314] ;  /* 0x00031400010e7983 */ /* 0x000f280000300800 */
[----:B------:R-:W-:Y:S01]  /*53c0*/  ISETP.GT.U32.AND P1, PT, R37, R0, PT ;  /* 0x000000002500720c */ /* 0x000fe20003f24070 */
[----:B------:R-:W4:-:S12]  /*53d0*/  LDL.LU R13, [R1+0x318] ;  /* 0x00031800010d7983 */ /* 0x000f180000300800 */
[----:B------:R-:W-:-:S04]  /*53e0*/  @!P1 IMAD.IADD R0, R0, 0x1, -R37 ;  /* 0x0000000100009824 */ /* 0x000fc800078e0a25 */
[----:B0-----:R-:W-:-:S04]  /*53f0*/  IMAD.MOV.U32 R3, RZ, RZ, R0 ;  /* 0x000000ffff037224 */ /* 0x001fc800078e0000 */
[----:B------:R-:W-:-:S05]  /*5400*/  @!P4 IMAD.MOV R3, RZ, RZ, -R3 ;  /* 0x000000ffff03c224 */ /* 0x000fca00078e0a03 */
[----:B------:R0:W-:Y:S04]  /*5410*/  STL [R1+0x60], R3 ;  /* 0x0000600301007387 */ /* 0x0001e80000100800 */
[----:B------:R-:W4:Y:S04]  /*5420*/  LDL.LU R10, [R1+0x31c] ;  /* 0x00031c00010a7983 */ /* 0x000f280000300800 */
[----:B------:R-:W4:Y:S04]  /*5430*/  LDL.LU R8, [R1+0x320] ;  /* 0x0003200001087983 */ /* 0x000f280000300800 */
[----:B------:R-:W4:Y:S01]  /*5440*/  LDL.LU R11, [R1+0x324] ;  /* 0x00032400010b7983 */ /* 0x000f220000300800 */
[----:B------:R-:W-:-:S02]  /*5450*/  IABS R32, R46 ;  /* 0x0000002e00207213 */ /* 0x000fc40000000000 */
[----:B------:R-:W-:Y:S01]  /*5460*/  IABS R41, R47 ;  /* 0x0000002f00297213 */ /* 0x000fe20000000000 */
[----:B------:R-:W-:Y:S01]  /*5470*/  IMAD.MOV.U32 R44, RZ, RZ, R51 ;  /* 0x000000ffff2c7224 */ /* 0x000fe200078e0033 */
[----:B------:R-:W-:Y:S01]  /*5480*/  ISETP.GE.AND P3, PT, R46, RZ, PT ;  /* 0x000000ff2e00720c */ /* 0x000fe20003f66270 */
[C---:B------:R-:W-:Y:S01]  /*5490*/  IMAD.HI.U32 R6, R38.reuse, R32, RZ ;  /* 0x0000002026067227 */ /* 0x040fe200078e00ff */
[----:B------:R-:W-:Y:S01]  /*54a0*/  IABS R43, R48 ;  /* 0x00000030002b7213 */ /* 0x000fe20000000000 */
[----:B------:R-:W4:Y:S02]  /*54b0*/  LDL.LU R12, [R1+0x328] ;  /* 0x00032800010c7983 */ /* 0x000f240000300800 */
[----:B------:R-:W-:Y:S01]  /*54c0*/  IMAD.HI.U32 R5, R38, R41, RZ ;  /* 0x0000002926057227 */ /* 0x000fe200078e00ff */
[----:B------:R-:W-:Y:S01]  /*54d0*/  ISETP.GE.AND P6, PT, R47, RZ, PT ;  /* 0x000000ff2f00720c */ /* 0x000fe20003fc6270 */
[----:B------:R-:W4:Y:S02]  /*54e0*/  LDL.LU R9, [R1+0x32c] ;  /* 0x00032c0001097983 */ /* 0x000f240000300800 */
[----:B------:R-:W-:-:S02]  /*54f0*/  IMAD.MOV R6, RZ, RZ, -R6 ;  /* 0x000000ffff067224 */ /* 0x000fc400078e0a06 */
[----:B------:R-:W-:Y:S02]  /*5500*/  IMAD.MOV R5, RZ, RZ, -R5 ;  /* 0x000000ffff057224 */ /* 0x000fe400078e0a05 */
[----:B------:R-:W-:Y:S01]  /*5510*/  IMAD.HI.U32 R7, R38, R43, RZ ;  /* 0x0000002b26077227 */ /* 0x000fe200078e00ff */
[----:B--2---:R-:W-:-:S03]  /*5520*/  IABS R46, R50 ;  /* 0x00000032002e7213 */ /* 0x004fc60000000000 */
[C---:B------:R-:W-:Y:S01]  /*5530*/  IMAD R32, R37.reuse, R6, R32 ;  /* 0x0000000625207224 */ /* 0x040fe200078e0220 */
[----:B------:R-:W-:Y:S01]  /*5540*/  IABS R47, R52 ;  /* 0x00000034002f7213 */ /* 0x000fe20000000000 */
[C---:B------:R-:W-:Y:S01]  /*5550*/  IMAD R41, R37.reuse, R5, R41 ;  /* 0x0000000525297224 */ /* 0x040fe200078e0229 */
[----:B------:R-:W-:Y:S01]  /*5560*/  ISETP.GE.AND P2, PT, R48, RZ, PT ;  /* 0x000000ff3000720c */ /* 0x000fe20003f46270 */
[----:B0-----:R-:W2:Y:S01]  /*5570*/  LDL R3, [R1+0x1164] ;  /* 0x0011640001037983 */ /* 0x001ea20000100800 */
[C---:B------:R-:W-:Y:S02]  /*5580*/  ISETP.GT.U32.AND P5, PT, R37.reuse, R32, PT ;  /* 0x000000202500720c */ /* 0x040fe40003fa4070 */
[----:B------:R-:W-:Y:S01]  /*5590*/  ISETP.GT.U32.AND P1, PT, R37, R41, PT ;  /* 0x000000292500720c */ /* 0x000fe20003f24070 */
[----:B------:R-:W-:Y:S01]  /*55a0*/  IMAD.HI.U32 R5, R38, R46, RZ ;  /* 0x0000002e26057227 */ /* 0x000fe200078e00ff */
[----:B------:R-:W2:Y:S09]  /*55b0*/  LDL R16, [R1+0x297c] ;  /* 0x00297c0001107983 */ /* 0x000eb20000100800 */
[----:B------:R-:W-:-:S02]  /*55c0*/  @!P5 IMAD.IADD R32, R32, 0x1, -R37 ;  /* 0x000000012020d824 */ /* 0x000fc400078e0a25 */
[----:B------:R-:W-:-:S03]  /*55d0*/  @!P1 IMAD.IADD R41, R41, 0x1, -R37 ;  /* 0x0000000129299824 */ /* 0x000fc600078e0a25 */
[C---:B------:R-:W-:Y:S02]  /*55e0*/  ISETP.GT.U32.AND P5, PT, R37.reuse, R32, PT ;  /* 0x000000202500720c */ /* 0x040fe40003fa4070 */
[C---:B------:R-:W-:Y:S01]  /*55f0*/  ISETP.GT.U32.AND P1, PT, R37.reuse, R41, PT ;  /* 0x000000292500720c */ /* 0x040fe20003f24070 */
[----:B------:R-:W-:Y:S02]  /*5600*/  IMAD.MOV R5, RZ, RZ, -R5 ;  /* 0x000000ffff057224 */ /* 0x000fe400078e0a05 */
[----:B------:R-:W-:Y:S02]  /*5610*/  IMAD.MOV R7, RZ, RZ, -R7 ;  /* 0x000000ffff077224 */ /* 0x000fe400078e0a07 */
[----:B------:R-:W-:-:S06]  /*5620*/  IMAD R46, R37, R5, R46 ;  /* 0x00000005252e7224 */ /* 0x000fcc00078e022e */
[--C-:B------:R-:W-:Y:S02]  /*5630*/  @!P5 IMAD.IADD R32, R32, 0x1, -R37.reuse ;  /* 0x000000012020d824 */ /* 0x100fe400078e0a25 */
[----:B------:R-:W-:Y:S01]  /*5640*/  @!P1 IMAD.IADD R41, R41, 0x1, -R37 ;  /* 0x0000000129299824 */ /* 0x000fe200078e0a25 */
[C---:B------:R-:W-:Y:S01]  /*5650*/  ISETP.GT.U32.AND P1, PT, R37.reuse, R46, PT ;  /* 0x0000002e2500720c */ /* 0x040fe20003f24070 */
[----:B------:R-:W-:-:S05]  /*5660*/  IMAD R43, R37, R7, R43 ;  /* 0x00000007252b7224 */ /* 0x000fca00078e022b */
[----:B------:R-:W-:-:S07]  /*5670*/  ISETP.GT.U32.AND P4, PT, R37, R43, PT ;  /* 0x0000002b2500720c */ /* 0x000fce0003f84070 */
[----:B------:R-:W-:-:S05]  /*5680*/  @!P1 IMAD.IADD R46, R46, 0x1, -R37 ;  /* 0x000000012e2e9824 */ /* 0x000fca00078e0a25 */
[----:B------:R-:W-:Y:S01]  /*5690*/  ISETP.GT.U32.AND P1, PT, R37, R46, PT ;  /* 0x0000002e2500720c */ /* 0x000fe20003f24070 */
[----:B------:R-:W-:Y:S02]  /*56a0*/  @!P4 IMAD.IADD R43, R43, 0x1, -R37 ;  /* 0x000000012b2bc824 */ /* 0x000fe400078e0a25 */
[----:B------:R-:W-:-:S03]  /*56b0*/  IMAD.HI.U32 R4, R38, R47, RZ ;  /* 0x0000002f26047227 */ /* 0x000fc600078e00ff */
[----:B------:R-:W-:Y:S01]  /*56c0*/  ISETP.GT.U32.AND P4, PT, R37, R43, PT ;  /* 0x0000002b2500720c */ /* 0x000fe20003f84070 */
[----:B------:R-:W-:-:S04]  /*56d0*/  IMAD.MOV R4, RZ, RZ, -R4 ;  /* 0x000000ffff047224 */ /* 0x000fc800078e0a04 */
[----:B------:R-:W-:Y:S02]  /*56e0*/  IMAD R47, R37, R4, R47 ;  /* 0x00000004252f7224 */ /* 0x000fe400078e022f */
[----:B------:R-:W-:-:S06]  /*56f0*/  @!P1 IMAD.IADD R46, R46, 0x1, -R37 ;  /* 0x000000012e2e9824 */ /* 0x000fcc00078e0a25 */
[----:B------:R-:W-:Y:S01]  /*5700*/  @!P4 IMAD.IADD R43, R43, 0x1, -R37 ;  /* 0x000000012b2bc824 */ /* 0x000fe200078e0a25 */
[----:B------:R-:W-:Y:S01]  /*5710*/  ISETP.GT.U32.AND P4, PT, R37, R47, PT ;  /* 0x0000002f2500720c */ /* 0x000fe20003f84070 */
[----:B------:R-:W-:-:S12]  /*5720*/  IMAD.MOV.U32 R48, RZ, RZ, R53 ;  /* 0x000000ffff307224 */ /* 0x000fd800078e0035 */
[----:B------:R-:W-:-:S05]  /*5730*/  @!P4 IMAD.IADD R47, R47, 0x1, -R37 ;  /* 0x000000012f2fc824 */ /* 0x000fca00078e0a25 */
[----:B------:R-:W-:Y:S02]  /*5740*/  ISETP.GT.U32.AND P4, PT, R37, R47, PT ;  /* 0x0000002f2500720c */ /* 0x000fe40003f84070 */
[----:B---3--:R-:W-:-:S05]  /*5750*/  IABS R45, R49 ;  /* 0x00000031002d7213 */ /* 0x008fca0000000000 */
[----:B------:R-:W-:-:S04]  /*5760*/  IMAD.HI.U32 R6, R38, R45, RZ ;  /* 0x0000002d26067227 */ /* 0x000fc800078e00ff */
[----:B------:R-:W-:-:S04]  /*5770*/  IMAD.MOV R6, RZ, RZ, -R6 ;  /* 0x000000ffff067224 */ /* 0x000fc800078e0a06 */
[----:B------:R-:W-:-:S05]  /*5780*/  IMAD R45, R37, R6, R45 ;  /* 0x00000006252d7224 */ /* 0x000fca00078e022d */
[----:B------:R-:W-:Y:S02]  /*5790*/  ISETP.GT.U32.AND P5, PT, R37, R45, PT ;  /* 0x0000002d2500720c */ /* 0x000fe40003fa4070 */
[----:B------:R-:W-:Y:S02]  /*57a0*/  ISETP.GE.AND P0, PT, R49, RZ, PT ;  /* 0x000000ff3100720c */ /* 0x000fe40003f06270 */
[----:B------:R-:W-:Y:S02]  /*57b0*/  IABS R49, R58 ;  /* 0x0000003a00317213 */ /* 0x000fe40000000000 */
[----:B----4-:R-:W-:-:S07]  /*57c0*/  IABS R51, R17 ;  /* 0x0000001100337213 */ /* 0x010fce0000000000 */
[----:B------:R-:W-:Y:S02]  /*57d0*/  @!P5 IMAD.IADD R45, R45, 0x1, -R37 ;  /* 0x000000012d2dd824 */ /* 0x000fe400078e0a25 */
[----:B------:R-:W-:-:S03]  /*57e0*/  IMAD.HI.U32 R6, R38, R49, RZ ;  /* 0x0000003126067227 */ /* 0x000fc600078e00ff */
[----:B------:R-:W-:Y:S01]  /*57f0*/  ISETP.GT.U32.AND P5, PT, R37, R45, PT ;  /* 0x0000002d2500720c */ /* 0x000fe20003fa4070 */
[----:B------:R-:W-:-:S04]  /*5800*/  IMAD.HI.U32 R5, R38, R51, RZ ;  /* 0x0000003326057227 */ /* 0x000fc800078e00ff */
[----:B------:R-:W-:Y:S02]  /*5810*/  IMAD.MOV R6, RZ, RZ, -R6 ;  /* 0x000000ffff067224 */ /* 0x000fe400078e0a06 */
[----:B------:R-:W-:Y:S02]  /*5820*/  IMAD.MOV R5, RZ, RZ, -R5 ;  /* 0x000000ffff057224 */ /* 0x000fe400078e0a05 */
[C---:B------:R-:W-:Y:S02]  /*5830*/  IMAD R49, R37.reuse, R6, R49 ;  /* 0x0000000625317224 */ /* 0x040fe400078e0231 */
[----:B------:R-:W-:Y:S02]  /*5840*/  IMAD R51, R37, R5, R51 ;  /* 0x0000000525337224 */ /* 0x000fe400078e0233 */
[----:B------:R-:W-:Y:S01]  /*5850*/  @!P5 IMAD.IADD R45, R45, 0x1, -R37 ;  /* 0x000000012d2dd824 */ /* 0x000fe200078e0a25 */
[C---:B------:R-:W-:Y:S02]  /*5860*/  ISETP.GT.U32.AND P5, PT, R37.reuse, R49, PT ;  /* 0x000000312500720c */ /* 0x040fe40003fa4070 */
[----:B------:R-:W-:-:S02]  /*5870*/  ISETP.GT.U32.AND P1, PT, R37, R51, PT ;  /* 0x000000332500720c */ /* 0x000fc40003f24070 */
[----:B------:R-:W-:Y:S02]  /*5880*/  IABS R36, R19 ;  /* 0x0000001300247213 */ /* 0x000fe40000000000 */
[----:B------:R-:W-:-:S07]  /*5890*/  IABS R35, R15 ;  /* 0x0000000f00237213 */ /* 0x000fce0000000000 */
[--C-:B------:R-:W-:Y:S02]  /*58a0*/  @!P5 IMAD.IADD R49, R49, 0x1, -R37.reuse ;  /* 0x000000013131d824 */ /* 0x100fe400078e0a25 */
[----:B------:R-:W-:Y:S02]  /*58b0*/  @!P1 IMAD.IADD R51, R51, 0x1, -R37 ;  /* 0x0000000133339824 */ /* 0x000fe400078e0a25 */
[C---:B------:R-:W-:Y:S01]  /*58c0*/  IMAD.HI.U32 R0, R38.reuse, R36, RZ ;  /* 0x0000002426007227 */ /* 0x040fe200078e00ff */
[C---:B------:R-:W-:Y:S02]  /*58d0*/  ISETP.GT.U32.AND P5, PT, R37.reuse, R49, PT ;  /* 0x000000312500720c */ /* 0x040fe40003fa4070 */
[----:B------:R-:W-:Y:S01]  /*58e0*/  ISETP.GT.U32.AND P1, PT, R37, R51, PT ;  /* 0x000000332500720c */ /* 0x000fe20003f24070 */
[----:B------:R-:W-:Y:S01]  /*58f0*/  IMAD.MOV R0, RZ, RZ, -R0 ;  /* 0x000000ffff007224 */ /* 0x000fe200078e0a00 */
[----:B------:R-:W-:Y:S01]  /*5900*/  IABS R53, R18 ;  /* 0x0000001200357213 */ /* 0x000fe20000000000 */
[----:B------:R-:W-:-:S04]  /*5910*/  IMAD.HI.U32 R5, R38, R35, RZ ;  /* 0x0000002326057227 */ /* 0x000fc800078e00ff */
[----:B------:R-:W-:Y:S02]  /*5920*/  IMAD R36, R37, R0, R36 ;  /* 0x0000000025247224 */ /* 0x000fe400078e0224 */
[----:B------:R-:W-:Y:S02]  /*5930*/  IMAD.MOV R5, RZ, RZ, -R5 ;  /* 0x000000ffff057224 */ /* 0x000fe400078e0a05 */
[----:B------:R-:W-:-:S04]  /*5940*/  IMAD.HI.U32 R4, R38, R53, RZ ;  /* 0x0000003526047227 */ /* 0x000fc800078e00ff */
[----:B------:R-:W-:Y:S02]  /*5950*/  IMAD R35, R37, R5, R35 ;  /* 0x0000000525237224 */ /* 0x000fe400078e0223 */
[--C-:B------:R-:W-:Y:S01]  /*5960*/  @!P5 IMAD.IADD R49, R49, 0x1, -R37.reuse ;  /* 0x000000013131d824 */ /* 0x100fe200078e0a25 */
[----:B------:R-:W-:Y:S01]  /*5970*/  ISETP.GT.U32.AND P5, PT, R37, R36, PT ;  /* 0x000000242500720c */ /* 0x000fe20003fa4070 */
[----:B------:R-:W-:Y:S02]  /*5980*/  IMAD.MOV R4, RZ, RZ, -R4 ;  /* 0x000000ffff047224 */ /* 0x000fe400078e0a04 */
[----:B------:R-:W-:Y:S01]  /*5990*/  @!P1 IMAD.IADD R51, R51, 0x1, -R37 ;  /* 0x0000000133339824 */ /* 0x000fe200078e0a25 */
[C---:B------:R-:W-:Y:S01]  /*59a0*/  ISETP.GT.U32.AND P1, PT, R37.reuse, R35, PT ;  /* 0x000000232500720c */ /* 0x040fe20003f24070 */
[----:B------:R-:W-:Y:S01]  /*59b0*/  IMAD R53, R37, R4, R53 ;  /* 0x0000000425357224 */ /* 0x000fe200078e0235 */
[----:B------:R-:W-:Y:S01]  /*59c0*/  IABS R34, R14 ;  /* 0x0000000e00227213 */ /* 0x000fe20000000000 */
[----:B------:R-:W-:-:S03]  /*59d0*/  @!P4 IMAD.IADD R47, R47, 0x1, -R37 ;  /* 0x000000012f2fc824 */ /* 0x000fc600078e0a25 */
[----:B------:R-:W-:Y:S01]  /*59e0*/  ISETP.GT.U32.AND P4, PT, R37, R53, PT ;  /* 0x000000352500720c */ /* 0x000fe20003f84070 */
[----:B------:R-:W-:Y:S01]  /*59f0*/  IMAD.HI.U32 R4, R38, R34, RZ ;  /* 0x0000002226047227 */ /* 0x000fe200078e00ff */
[----:B------:R-:W-:-:S03]  /*5a00*/  IABS R6, R10 ;  /* 0x0000000a00067213 */ /* 0x000fc60000000000 */
[--C-:B------:R-:W-:Y:S02]  /*5a10*/  @!P5 IMAD.IADD R36, R36, 0x1, -R37.reuse ;  /* 0x000000012424d824 */ /* 0x100fe400078e0a25 */
[----:B------:R-:W-:Y:S01]  /*5a20*/  IMAD.MOV R4, RZ, RZ, -R4 ;  /* 0x000000ffff047224 */ /* 0x000fe200078e0a04 */
[----:B------:R-:W-:Y:S01]  /*5a30*/  IABS R31, R2 ;  /* 0x00000002001f7213 */ /* 0x000fe20000000000 */
[----:B------:R0:W-:Y:S01]  /*5a40*/  STL [R1+0x29b8], R2 ;  /* 0x0029b80201007387 */ /* 0x0001e20000100800 */
[----:B------:R-:W-:Y:S01]  /*5a50*/  @!P1 IMAD.IADD R35, R35, 0x1, -R37 ;  /* 0x0000000123239824 */ /* 0x000fe200078e0a25 */
[----:B------:R-:W-:Y:S01]  /*5a60*/  IABS R5, R8 ;  /* 0x0000000800057213 */ /* 0x000fe20000000000 */
[C---:B------:R-:W-:Y:S01]  /*5a70*/  IMAD R34, R37.reuse, R4, R34 ;  /* 0x0000000425227224 */ /* 0x040fe200078e0222 */
[----:B------:R-:W-:Y:S01]  /*5a80*/  ISETP.GT.U32.AND P1, PT, R37, R36, PT ;  /* 0x000000242500720c */ /* 0x000fe20003f24070 */
[----:B------:R-:W-:-:S04]  /*5a90*/  IMAD.HI.U32 R39, R38, R6, RZ ;  /* 0x0000000626277227 */ /* 0x000fc800078e00ff */
[----:B0-----:R-:W-:Y:S02]  /*5aa0*/  IMAD.MOV.U32 R2, RZ, RZ, R32 ;  /* 0x000000ffff027224 */ /* 0x001fe400078e0020 */
[----:B------:R-:W-:Y:S02]  /*5ab0*/  @!P4 IMAD.IADD R53, R53, 0x1, -R37 ;  /* 0x000000013535c824 */ /* 0x000fe400078e0a25 */
[----:B------:R-:W-:Y:S01]  /*5ac0*/  @!P3 IMAD.MOV R2, RZ, RZ, -R2 ;  /* 0x000000ffff02b224 */ /* 0x000fe200078e0a02 */
[C---:B------:R-:W-:Y:S01]  /*5ad0*/  ISETP.GT.U32.AND P3, PT, R37.reuse, R35, PT ;  /* 0x000000232500720c */ /* 0x040fe20003f64070 */
[----:B------:R-:W-:Y:S01]  /*5ae0*/  IMAD.MOV R39, RZ, RZ, -R39 ;  /* 0x000000ffff277224 */ /* 0x000fe200078e0a27 */
[----:B------:R-:W-:Y:S01]  /*5af0*/  ISETP.GT.U32.AND P4, PT, R37, R34, PT ;  /* 0x000000222500720c */ /* 0x000fe20003f84070 */
[----:B------:R-:W-:-:S04]  /*5b00*/  IMAD.HI.U32 R42, R38, R5, RZ ;  /* 0x00000005262a7227 */ /* 0x000fc800078e00ff */
[C---:B------:R-:W-:Y:S02]  /*5b10*/  IMAD R6, R37.reuse, R39, R6 ;  /* 0x0000002725067224 */ /* 0x040fe400078e0206 */
[----:B------:R-:W-:Y:S02]  /*5b20*/  IMAD.MOV R42, RZ, RZ, -R42 ;  /* 0x000000ffff2a7224 */ /* 0x000fe400078e0a2a */
[----:B------:R-:W-:Y:S01]  /*5b30*/  @!P1 IMAD.IADD R36, R36, 0x1, -R37 ;  /* 0x0000000124249824 */ /* 0x000fe200078e0a25 */
[C---:B------:R-:W-:Y:S01]  /*5b40*/  ISETP.GT.U32.AND P1, PT, R37.reuse, R6, PT ;  /* 0x000000062500720c */ /* 0x040fe20003f24070 */
[----:B------:R-:W-:Y:S02]  /*5b50*/  IMAD R5, R37, R42, R5 ;  /* 0x0000002a25057224 */ /* 0x000fe400078e0205 */
[--C-:B------:R-:W-:Y:S01]  /*5b60*/  @!P3 IMAD.IADD R35, R35, 0x1, -R37.reuse ;  /* 0x000000012323b824 */ /* 0x100fe200078e0a25 */
[----:B------:R-:W-:Y:S01]  /*5b70*/  IABS R4, R11 ;  /* 0x0000000b00047213 */ /* 0x000fe20000000000 */
[----:B------:R-:W-:Y:S01]  /*5b80*/  @!P4 IMAD.IADD R34, R34, 0x1, -R37 ;  /* 0x000000012222c824 */ /* 0x000fe200078e0a25 */
[----:B------:R-:W-:-:S03]  /*5b90*/  ISETP.GT.U32.AND P3, PT, R37, R5, PT ;  /* 0x000000052500720c */ /* 0x000fc60003f64070 */
[----:B------:R-:W-:Y:S01]  /*5ba0*/  IMAD.HI.U32 R40, R38, R4, RZ ;  /* 0x0000000426287227 */ /* 0x000fe200078e00ff */
[----:B------:R-:W-:-:S03]  /*5bb0*/  ISETP.GT.U32.AND P4, PT, R37, R34, PT ;  /* 0x000000222500720c */ /* 0x000fc60003f84070 */
[----:B------:R-:W-:Y:S02]  /*5bc0*/  @!P1 IMAD.IADD R6, R6, 0x1, -R37 ;  /* 0x0000000106069824 */ /* 0x000fe400078e0a25 */
[----:B------:R-:W-:-:S04]  /*5bd0*/  IMAD.MOV R40, RZ, RZ, -R40 ;  /* 0x000000ffff287224 */ /* 0x000fc800078e0a28 */
[--C-:B------:R-:W-:Y:S01]  /*5be0*/  @!P3 IMAD.IADD R5, R5, 0x1, -R37.reuse ;  /* 0x000000010505b824 */ /* 0x100fe200078e0a25 */
[C---:B------:R-:W-:Y:S01]  /*5bf0*/  ISETP.GT.U32.AND P3, PT, R37.reuse, R6, PT ;  /* 0x000000062500720c */ /* 0x040fe20003f64070 */
[----:B------:R-:W-:Y:S02]  /*5c00*/  IMAD R4, R37, R40, R4 ;  /* 0x0000002825047224 */ /* 0x000fe400078e0204 */
[----:B------:R-:W-:-:S03]  /*5c10*/  @!P4 IMAD.IADD R34, R34, 0x1, -R37 ;  /* 0x000000012222c824 */ /* 0x000fc600078e0a25 */
[----:B------:R-:W-:-:S07]  /*5c20*/  ISETP.GT.U32.AND P4, PT, R37, R4, PT ;  /* 0x000000042500720c */ /* 0x000fce0003f84070 */
[----:B------:R-:W-:Y:S01]  /*5c30*/  @!P3 IMAD.IADD R6, R6, 0x1, -R37 ;  /* 0x000000010606b824 */ /* 0x000fe200078e0a25 */
[----:B------:R-:W-:Y:S02]  /*5c40*/  ISETP.GE.AND P3, PT, R50, RZ, PT ;  /* 0x000000ff3200720c */ /* 0x000fe40003f66270 */
[----:B------:R-:W-:Y:S01]  /*5c50*/  IABS R50, R55 ;  /* 0x0000003700327213 */ /* 0x000fe20000000000 */
[----:B------:R-:W-:Y:S02]  /*5c60*/  IMAD.MOV.U32 R55, RZ, RZ, R57 ;  /* 0x000000ffff377224 */ /* 0x000fe400078e0039 */
[----:B------:R-:W3:Y:S01]  /*5c70*/  LDL R57, [R1+0x1f90] ;  /* 0x001f900001397983 */ /* 0x000ee20000100800 */
[----:B------:R-:W-:Y:S01]  /*5c80*/  @!P4 IMAD.IADD R4, R4, 0x1, -R37 ;  /* 0x000000010404c824 */ /* 0x000fe200078e0a25 */
[----:B------:R-:W-:-:S13]  /*5c90*/  ISETP.GT.U32.AND P4, PT, R37, R5, PT ;  /* 0x000000052500720c */ /* 0x000fda0003f84070 */
[----:B------:R-:W-:Y:S01]  /*5ca0*/  @!P4 IMAD.IADD R5, R5, 0x1, -R37 ;  /* 0x000000010505c824 */ /* 0x000fe200078e0a25 */
[----:B------:R-:W-:Y:S01]  /*5cb0*/  ISETP.GE.AND P4, PT, R52, RZ, PT ;  /* 0x000000ff3400720c */ /* 0x000fe20003f86270 */
[----:B------:R-:W-:Y:S02]  /*5cc0*/  IMAD.MOV.U32 R52, RZ, RZ, R56 ;  /* 0x000000ffff347224 */ /* 0x000fe400078e0038 */
[----:B------:R-:W4:Y:S01]  /*5cd0*/  LDL R56, [R1+0x1e40] ;  /* 0x001e400001387983 */ /* 0x000f220000100800 */
[----:B------:R-:W-:Y:S02]  /*5ce0*/  IABS R7, R13 ;  /* 0x0000000d00077213 */ /* 0x000fe40000000000 */
[----:B------:R-:W-:-:S03]  /*5cf0*/  ISETP.GT.U32.AND P5, PT, R37, R53, PT ;  /* 0x000000352500720c */ /* 0x000fc60003fa4070 */
[----:B------:R-:W-:Y:S01]  /*5d00*/  IMAD.HI.U32 R0, R38, R7, RZ ;  /* 0x0000000726007227 */ /* 0x000fe200078e00ff */
[----:B------:R-:W0:Y:S03]  /*5d10*/  I2F.RP R33, R31 ;  /* 0x0000001f00217306 */ /* 0x000e260000209400 */
[----:B------:R-:W-:-:S04]  /*5d20*/  IMAD.MOV R0, RZ, RZ, -R0 ;  /* 0x000000ffff007224 */ /* 0x000fc800078e0a00 */
[----:B------:R-:W-:Y:S01]  /*5d30*/  IMAD R7, R37, R0, R7 ;  /* 0x0000000025077224 */ /* 0x000fe200078e0207 */
[----:B------:R-:W-:Y:S01]  /*5d40*/  IABS R0, R12 ;  /* 0x0000000c00007213 */ /* 0x000fe20000000000 */
[----:B------:R-:W-:-:S03]  /*5d50*/  @!P5 IMAD.IADD R53, R53, 0x1, -R37 ;  /* 0x000000013535d824 */ /* 0x000fc600078e0a25 */
[----:B------:R-:W-:Y:S01]  /*5d60*/  ISETP.GT.U32.AND P5, PT, R37, R7, PT ;  /* 0x000000072500720c */ /* 0x000fe20003fa4070 */
[----:B------:R-:W-:-:S04]  /*5d70*/  IMAD.HI.U32 R39, R38, R0, RZ ;  /* 0x0000000026277227 */ /* 0x000fc800078e00ff */
[----:B------:R-:W-:Y:S01]  /*5d80*/  IMAD.MOV R39, RZ, RZ, -R39 ;  /* 0x000000ffff277224 */ /* 0x000fe200078e0a27 */
[----:B0-----:R-:W0:Y:S03]  /*5d90*/  MUFU.RCP R33, R33 ;  /* 0x0000002100217308 */ /* 0x001e260000001000 */
[----:B------:R-:W-:-:S04]  /*5da0*/  IMAD R0, R37, R39, R0 ;  /* 0x0000002725007224 */ /* 0x000fc800078e0200 */
[----:B------:R-:W-:Y:S01]  /*5db0*/  @!P5 IMAD.IADD R7, R7, 0x1, -R37 ;  /* 0x000000010707d824 */ /* 0x000fe200078e0a25 */
[C---:B------:R-:W-:Y:S02]  /*5dc0*/  ISETP.GT.U32.AND P5, PT, R37.reuse, R0, PT ;  /* 0x000000002500720c */ /* 0x040fe40003fa4070 */
[----:B------:R-:W-:Y:S02]  /*5dd0*/  IABS R60, R9 ;  /* 0x00000009003c7213 */ /* 0x000fe40000000000 */
[----:B--2---:R-:W-:Y:S02]  /*5de0*/  IABS R39, R3 ;  /* 0x0000000300277213 */ /* 0x004fe40000000000 */
[----:B------:R-:W-:Y:S01]  /*5df0*/  ISETP.GT.U32.AND P1, PT, R37, R7, PT ;  /* 0x000000072500720c */ /* 0x000fe20003f24070 */
[----:B0-----:R-:W-:Y:S02]  /*5e00*/  VIADD R33, R33, 0xffffffe ;  /* 0x0ffffffe21217836 */ /* 0x001fe40000000000 */
[----:B------:R-:W-:-:S04]  /*5e10*/  IMAD.HI.U32 R40, R38, R60, RZ ;  /* 0x0000003c26287227 */ /* 0x000fc800078e00ff */
[----:B------:R-:W-:Y:S01]  /*5e20*/  @!P5 IMAD.IADD R0, R0, 0x1, -R37 ;  /* 0x000000010000d824 */ /* 0x000fe200078e0a25 */
[C---:B------:R-:W-:Y:S01]  /*5e30*/  ISETP.GT.U32.AND P5, PT, R37.reuse, R4, PT ;  /* 0x000000042500720c */ /* 0x040fe20003fa4070 */
[----:B------:R-:W-:Y:S01]  /*5e40*/  IMAD.HI.U32 R38, R38, R39, RZ ;  /* 0x0000002726267227 */ /* 0x000fe200078e00ff */
[----:B------:R-:W0:Y:S03]  /*5e50*/  F2I.FTZ.U32.TRUNC.NTZ R33, R33 ;  /* 0x0000002100217305 */ /* 0x000e26000021f000 */
[----:B------:R-:W-:Y:S02]  /*5e60*/  IMAD.MOV R40, RZ, RZ, -R40 ;  /* 0x000000ffff287224 */ /* 0x000fe400078e0a28 */
[----:B------:R-:W-:Y:S02]  /*5e70*/  IMAD.MOV R61, RZ, RZ, -R38 ;  /* 0x000000ffff3d7224 */ /* 0x000fe400078e0a26 */
[----:B------:R-:W-:-:S02]  /*5e80*/  IMAD R60, R37, R40, R60 ;  /* 0x00000028253c7224 */ /* 0x000fc400078e023c */
[----:B------:R-:W-:Y:S02]  /*5e90*/  IMAD R61, R37, R61, R39 ;  /* 0x0000003d253d7224 */ /* 0x000fe400078e0227 */
[--C-:B------:R-:W-:Y:S01]  /*5ea0*/  @!P1 IMAD.IADD R7, R7, 0x1, -R37.reuse ;  /* 0x0000000107079824 */ /* 0x100fe200078e0a25 */
[C---:B------:R-:W-:Y:S01]  /*5eb0*/  ISETP.GT.U32.AND P1, PT, R37.reuse, R60, PT ;  /* 0x0000003c2500720c */ /* 0x040fe20003f24070 */
[----:B------:R-:W-:Y:S01]  /*5ec0*/  @!P5 IMAD.IADD R4, R4, 0x1, -R37 ;  /* 0x000000010404d824 */ /* 0x000fe200078e0a25 */
[----:B------:R-:W-:Y:S01]  /*5ed0*/  ISETP.GT.U32.AND P5, PT, R37, R61, PT ;  /* 0x0000003d2500720c */ /* 0x000fe20003fa4070 */
[----:B0-----:R-:W-:Y:S02]  /*5ee0*/  IMAD.MOV R42, RZ, RZ, -R33 ;  /* 0x000000ffff2a7224 */ /* 0x001fe400078e0a21 */
[----:B------:R-:W-:Y:S02]  /*5ef0*/  IMAD.MOV.U32 R32, RZ, RZ, RZ ;  /* 0x000000ffff207224 */ /* 0x000fe400078e00ff */
[----:B------:R-:W-:-:S04]  /*5f00*/  IMAD R42, R42, R31, RZ ;  /* 0x0000001f2a2a7224 */ /* 0x000fc800078e02ff */
[----:B------:R-:W-:Y:S01]  /*5f10*/  IMAD.HI.U32 R32, R33, R42, R32 ;  /* 0x0000002a21207227 */ /* 0x000fe200078e0020 */
[----:B------:R-:W-:Y:S02]  /*5f20*/  IABS R33, R44 ;  /* 0x0000002c00217213 */ /* 0x000fe40000000000 */
[----:B------:R-:W-:Y:S01]  /*5f30*/  IABS R44, R16 ;  /* 0x00000010002c7213 */ /* 0x000fe20000000000 */
[--C-:B------:R-:W-:Y:S02]  /*5f40*/  @!P1 IMAD.IADD R60, R60, 0x1, -R37.reuse ;  /* 0x000000013c3c9824 */ /* 0x100fe400078e0a25 */
[----:B------:R-:W-:Y:S02]  /*5f50*/  @!P5 IMAD.IADD R61, R61, 0x1, -R37 ;  /* 0x000000013d3dd824 */ /* 0x000fe400078e0a25 */
[----:B------:R-:W-:Y:S01]  /*5f60*/  @!P6 IMAD.MOV R41, RZ, RZ, -R41 ;  /* 0x000000ffff29e224 */ /* 0x000fe200078e0a29 */
[C---:B------:R-:W-:Y:S01]  /*5f70*/  ISETP.GT.U32.AND P6, PT, R37.reuse, R0, PT ;  /* 0x000000002500720c */ /* 0x040fe20003fc4070 */
[----:B------:R-:W-:Y:S01]  /*5f80*/  IMAD.HI.U32 R40, R32, R44, RZ ;  /* 0x0000002c20287227 */ /* 0x000fe200078e00ff */
[----:B------:R-:W-:-:S02]  /*5f90*/  ISETP.GT.U32.AND P1, PT, R37, R60, PT ;  /* 0x0000003c2500720c */ /* 0x000fc40003f24070 */
[----:B------:R-:W-:Y:S01]  /*5fa0*/  ISETP.GT.U32.AND P5, PT, R37, R61, PT ;  /* 0x0000003d2500720c */ /* 0x000fe20003fa4070 */
[----:B------:R-:W-:Y:S01]  /*5fb0*/  IMAD.MOV R40, RZ, RZ, -R40 ;  /* 0x000000ffff287224 */ /* 0x000fe200078e0a28 */
[----:B------:R-:W-:-:S03]  /*5fc0*/  IABS R59, R59 ;  /* 0x0000003b003b7213 */ /* 0x000fc60000000000 */
[----:B------:R-:W-:Y:S02]  /*5fd0*/  IMAD R44, R31, R40, R44 ;  /* 0x000000281f2c7224 */ /* 0x000fe400078e022c */
[----:B------:R-:W-:-:S04]  /*5fe0*/  IMAD.HI.U32 R40, R32, R59, RZ ;  /* 0x0000003b20287227 */ /* 0x000fc800078e00ff */
[--C-:B------:R-:W-:Y:S02]  /*5ff0*/  @!P6 IMAD.IADD R0, R0, 0x1, -R37.reuse ;  /* 0x000000010000e824 */ /* 0x100fe400078e0a25 */
[--C-:B------:R-:W-:Y:S02]  /*6000*/  @!P1 IMAD.IADD R60, R60, 0x1, -R37.reuse ;  /* 0x000000013c3c9824 */ /* 0x100fe400078e0a25 */
[----:B------:R-:W-:Y:S02]  /*6010*/  @!P5 IMAD.IADD R61, R61, 0x1, -R37 ;  /* 0x000000013d3dd824 */ /* 0x000fe400078e0a25 */
[----:B------:R-:W-:Y:S01]  /*6020*/  IMAD.MOV R37, RZ, RZ, -R40 ;  /* 0x000000ffff257224 */ /* 0x000fe200078e0a28 */
[----:B------:R-:W-:Y:S02]  /*6030*/  IABS R40, R52 ;  /* 0x0000003400287213 */ /* 0x000fe40000000000 */
[----:B------:R-:W-:Y:S02]  /*6040*/  IABS R39, R48 ;  /* 0x0000003000277213 */ /* 0x000fe40000000000 */
[----:B---3--:R-:W-:-:S02]  /*6050*/  IABS R52, R57 ;  /* 0x0000003900347213 */ /* 0x008fc40000000000 */
[----:B------:R-:W2:Y:S01]  /*6060*/  LDL R57, [R1+0x2410] ;  /* 0x0024100001397983 */ /* 0x000ea20000100800 */
[----:B----4-:R-:W-:-:S03]  /*6070*/  IABS R48, R56 ;  /* 0x0000003800307213 */ /* 0x010fc60000000000 */
[----:B------:R-:W3:Y:S01]  /*6080*/  LDL R56, [R1+0x295c] ;  /* 0x00295c0001387983 */ /* 0x000ee20000100800 */
[----:B------:R-:W-:Y:S01]  /*6090*/  IMAD.HI.U32 R38, R32, R33, RZ ;  /* 0x0000002120267227 */ /* 0x000fe200078e00ff */
[----:B------:R-:W-:-:S03]  /*60a0*/  IABS R54, R54 ;  /* 0x0000003600367213 */ /* 0x000fc60000000000 */
[----:B------:R-:W-:Y:S01]  /*60b0*/  IMAD.MOV R38, RZ, RZ, -R38 ;  /* 0x000000ffff267224 */ /* 0x000fe200078e0a26 */
[----:B------:R-:W-:-:S03]  /*60c0*/  ISETP.GE.AND P6, PT, R58, RZ, PT ;  /* 0x000000ff3a00720c */ /* 0x000fc60003fc6270 */
[C---:B------:R-:W-:Y:S02]  /*60d0*/  IMAD R58, R31.reuse, R38, R33 ;  /* 0x000000261f3a7224 */ /* 0x040fe400078e0221 */
[----:B------:R-:W-:Y:S01]  /*60e0*/  IMAD.HI.U32 R33, R32, R54, RZ ;  /* 0x0000003620217227 */ /* 0x000fe200078e00ff */
[----:B------:R-:W-:Y:S02]  /*60f0*/  IABS R42, R55 ;  /* 0x00000037002a7213 */ /* 0x000fe40000000000 */
[C---:B------:R-:W-:Y:S01]  /*6100*/  ISETP.GT.U32.AND P1, PT, R31.reuse, R58, PT ;  /* 0x0000003a1f00720c */ /* 0x040fe20003f24070 */
[----:B------:R-:W-:Y:S01]  /*6110*/  IMAD.MOV R33, RZ, RZ, -R33 ;  /* 0x000000ffff217224 */ /* 0x000fe200078e0a21 */
[----:B------:R-:W4:Y:S01]  /*6120*/  LDL R55, [R1+0x222c] ;  /* 0x00222c0001377983 */ /* 0x000f220000100800 */
[C---:B------:R-:W-:Y:S02]  /*6130*/  ISETP.GT.U32.AND P5, PT, R31.reuse, R44, PT ;  /* 0x0000002c1f00720c */ /* 0x040fe40003fa4070 */
[----:B------:R-:W-:-:S02]  /*6140*/  IMAD R54, R31, R33, R54 ;  /* 0x000000211f367224 */ /* 0x000fc400078e0236 */
[----:B------:R-:W-:-:S04]  /*6150*/  IMAD.HI.U32 R33, R32, R39, RZ ;  /* 0x0000002720217227 */ /* 0x000fc800078e00ff */
[----:B------:R-:W-:Y:S02]  /*6160*/  IMAD.MOV R33, RZ, RZ, -R33 ;  /* 0x000000ffff217224 */ /* 0x000fe400078e0a21 */
[----:B------:R-:W-:Y:S02]  /*6170*/  @!P1 IMAD.IADD R58, R58, 0x1, -R31 ;  /* 0x000000013a3a9824 */ /* 0x000fe400078e0a1f */
[----:B------:R-:W-:Y:S02]  /*6180*/  IMAD R39, R31, R33, R39 ;  /* 0x000000211f277224 */ /* 0x000fe400078e0227 */
[----:B------:R-:W-:-:S04]  /*6190*/  IMAD.HI.U32 R33, R32, R40, RZ ;  /* 0x0000002820217227 */ /* 0x000fc800078e00ff */
[C---:B------:R-:W-:Y:S02]  /*61a0*/  IMAD R59, R31.reuse, R37, R59 ;  /* 0x000000251f3b7224 */ /* 0x040fe400078e023b */
[----:B------:R-:W-:Y:S02]  /*61b0*/  IMAD.MOV R33, RZ, RZ, -R33 ;  /* 0x000000ffff217224 */ /* 0x000fe400078e0a21 */
[----:B------:R-:W-:Y:S01]  /*61c0*/  @!P5 IMAD.IADD R44, R44, 0x1, -R31 ;  /* 0x000000012c2cd824 */ /* 0x000fe200078e0a1f */
[----:B------:R-:W-:Y:S01]  /*61d0*/  ISETP.GT.U32.AND P5, PT, R31, R58, PT ;  /* 0x0000003a1f00720c */ /* 0x000fe20003fa4070 */
[----:B------:R-:W-:-:S04]  /*61e0*/  IMAD.HI.U32 R37, R32, R42, RZ ;  /* 0x0000002a20257227 */ /* 0x000fc800078e00ff */
[----:B------:R-:W-:Y:S02]  /*61f0*/  IMAD R40, R31, R33, R40 ;  /* 0x000000211f287224 */ /* 0x000fe400078e0228 */
[----:B------:R-:W-:Y:S02]  /*6200*/  IMAD.MOV R33, RZ, RZ, -R37 ;  /* 0x000000ffff217224 */ /* 0x000fe400078e0a25 */
[----:B------:R-:W-:-:S04]  /*6210*/  IMAD.HI.U32 R38, R32, R50, RZ ;  /* 0x0000003220267227 */ /* 0x000fc800078e00ff */
[----:B------:R-:W-:-:S04]  /*6220*/  IMAD.HI.U32 R37, R32, R52, RZ ;  /* 0x0000003420257227 */ /* 0x000fc800078e00ff */
[C---:B------:R-:W-:Y:S02]  /*6230*/  IMAD R42, R31.reuse, R33, R42 ;  /* 0x000000211f2a7224 */ /* 0x040fe400078e022a */
[----:B------:R-:W-:Y:S02]  /*6240*/  IMAD.MOV R38, RZ, RZ, -R38 ;  /* 0x000000ffff267224 */ /* 0x000fe400078e0a26 */
[----:B------:R-:W-:Y:S02]  /*6250*/  IMAD.MOV R33, RZ, RZ, -R37 ;  /* 0x000000ffff217224 */ /* 0x000fe400078e0a25 */
[----:B------:R-:W-:Y:S02]  /*6260*/  IMAD R50, R31, R38, R50 ;  /* 0x000000261f327224 */ /* 0x000fe400078e0232 */
[----:B------:R-:W-:-:S04]  /*6270*/  IMAD.HI.U32 R38, R32, R48, RZ ;  /* 0x0000003020267227 */ /* 0x000fc800078e00ff */
[----:B------:R-:W-:Y:S02]  /*6280*/  @!P5 IMAD.IADD R58, R58, 0x1, -R31 ;  /* 0x000000013a3ad824 */ /* 0x000fe400078e0a1f */
[----:B------:R-:W-:-:S03]  /*6290*/  IMAD.MOV R38, RZ, RZ, -R38 ;  /* 0x000000ffff267224 */ /* 0x000fc600078e0a26 */
[----:B------:R0:W-:Y:S01]  /*62a0*/  STL [R1+0x29b4], R58 ;  /* 0x0029b43a01007387 */ /* 0x0001e20000100800 */
[----:B------:R-:W-:-:S03]  /*62b0*/  IMAD R48, R31, R38, R48 ;  /* 0x000000261f307224 */ /* 0x000fc600078e0230 */
[----:B0-----:R-:W4:Y:S01]  /*62c0*/  LDL R58, [R1+0x1b94] ;  /* 0x001b9400013a7983 */ /* 0x001f220000100800 */
[----:B--2---:R-:W-:-:S05]  /*62d0*/  IABS R57, R57 ;  /* 0x0000003900397213 */ /* 0x004fca0000000000 */
[----:B------:R-:W-:-:S04]  /*62e0*/  IMAD.HI.U32 R37, R32, R57, RZ ;  /* 0x0000003920257227 */ /* 0x000fc800078e00ff */
[----:B------:R-:W-:-:S04]  /*62f0*/  IMAD.MOV R37, RZ, RZ, -R37 ;  /* 0x000000ffff257224 */ /* 0x000fc800078e0a25 */
[----:B------:R-:W-:Y:S02]  /*6300*/  IMAD R57, R31, R37, R57 ;  /* 0x000000251f397224 */ /* 0x000fe400078e0239 */
[----:B------:R-:W2:Y:S01]  /*6310*/  LDL R37, [R1+0x2960] ;  /* 0x0029600001257983 */ /* 0x000ea20000100800 */
[----:B---3--:R-:W-:-:S03]  /*6320*/  IABS R38, R56 ;  /* 0x0000003800267213 */ /* 0x008fc60000000000 */
[----:B------:R-:W3:Y:S01]  /*6330*/  LDL R56, [R1+0x2964] ;  /* 0x0029640001387983 */ /* 0x000ee20000100800 */
[----:B------:R-:W-:-:S13]  /*6340*/  ISETP.GT.U32.AND P1, PT, R31, R54, PT ;  /* 0x000000361f00720c */ /* 0x000fda0003f24070 */
[----:B------:R-:W-:-:S05]  /*6350*/  @!P1 IMAD.IADD R54, R54, 0x1, -R31 ;  /* 0x0000000136369824 */ /* 0x000fca00078e0a1f */
[C---:B------:R-:W-:Y:S01]  /*6360*/  ISETP.GT.U32.AND P1, PT, R31.reuse, R54, PT ;  /* 0x000000361f00720c */ /* 0x040fe20003f24070 */
[----:B------:R-:W-:Y:S01]  /*6370*/  @!P2 IMAD.MOV R43, RZ, RZ, -R43 ;  /* 0x000000ffff2ba224 */ /* 0x000fe200078e0a2b */
[C---:B------:R-:W-:Y:S02]  /*6380*/  ISETP.GT.U32.AND P2, PT, R31.reuse, R44, PT ;  /* 0x0000002c1f00720c */ /* 0x040fe40003f44070 */
[----:B------:R-:W-:-:S09]  /*6390*/  ISETP.GT.U32.AND P5, PT, R31, R50, PT ;  /* 0x000000321f00720c */ /* 0x000fd20003fa4070 */
[--C-:B------:R-:W-:Y:S01]  /*63a0*/  @!P1 IMAD.IADD R54, R54, 0x1, -R31.reuse ;  /* 0x0000000136369824 */ /* 0x100fe200078e0a1f */
[C---:B------:R-:W-:Y:S01]  /*63b0*/  ISETP.GT.U32.AND P1, PT, R31.reuse, R39, PT ;  /* 0x000000271f00720c */ /* 0x040fe20003f24070 */
[--C-:B------:R-:W-:Y:S01]  /*63c0*/  @!P2 IMAD.IADD R44, R44, 0x1, -R31.reuse ;  /* 0x000000012c2ca824 */ /* 0x100fe200078e0a1f */
[C---:B------:R-:W-:Y:S01]  /*63d0*/  ISETP.GT.U32.AND P2, PT, R31.reuse, R59, PT ;  /* 0x0000003b1f00720c */ /* 0x040fe20003f44070 */
[----:B------:R-:W-:Y:S01]  /*63e0*/  @!P5 IMAD.IADD R50, R50, 0x1, -R31 ;  /* 0x000000013232d824 */ /* 0x000fe200078e0a1f */
[----:B------:R-:W-:Y:S01]  /*63f0*/  ISETP.GT.U32.AND P5, PT, R31, R40, PT ;  /* 0x000000281f00720c */ /* 0x000fe20003fa4070 */
[----:B------:R-:W-:Y:S01]  /*6400*/  @!P0 IMAD.MOV R45, RZ, RZ, -R45 ;  /* 0x000000ffff2d8224 */ /* 0x000fe200078e0a2d */
[----:B----4-:R-:W-:-:S07]  /*6410*/  IABS R55, R55 ;  /* 0x0000003700377213 */ /* 0x010fce0000000000 */
[----:B------:R-:W-:-:S05]  /*6420*/  @!P1 IMAD.IADD R39, R39, 0x1, -R31 ;  /* 0x0000000127279824 */ /* 0x000fca00078e0a1f */
[C---:B------:R-:W-:Y:S01]  /*6430*/  ISETP.GT.U32.AND P0, PT, R31.reuse, R39, PT ;  /* 0x000000271f00720c */ /* 0x040fe20003f04070 */
[----:B------:R-:W-:Y:S02]  /*6440*/  IMAD R52, R31, R33, R52 ;  /* 0x000000211f347224 */ /* 0x000fe400078e0234 */
[----:B------:R-:W-:-:S04]  /*6450*/  IMAD.HI.U32 R33, R32, R55, RZ ;  /* 0x0000003720217227 */ /* 0x000fc800078e00ff */
[----:B------:R-:W-:Y:S01]  /*6460*/  @!P2 IMAD.IADD R59, R59, 0x1, -R31 ;  /* 0x000000013b3ba824 */ /* 0x000fe200078e0a1f */
[----:B------:R-:W-:Y:S01]  /*6470*/  ISETP.GT.U32.AND P2, PT, R31, R50, PT ;  /* 0x000000321f00720c */ /* 0x000fe20003f44070 */
[----:B------:R-:W-:Y:S02]  /*6480*/  IMAD.MOV R33, RZ, RZ, -R33 ;  /* 0x000000ffff217224 */ /* 0x000fe400078e0a21 */
[--C-:B------:R-:W-:Y:S02]  /*6490*/  @!P5 IMAD.IADD R40, R40, 0x1, -R31.reuse ;  /* 0x000000012828d824 */ /* 0x100fe400078e0a1f */
[----:B------:R-:W-:Y:S01]  /*64a0*/  @!P0 IMAD.IADD R39, R39, 0x1, -R31 ;  /* 0x0000000127278824 */ /* 0x000fe200078e0a1f */
[C---:B------:R-:W-:Y:S01]  /*64b0*/  ISETP.GT.U32.AND P0, PT, R31.reuse, R52, PT ;  /* 0x000000341f00720c */ /* 0x040fe20003f04070 */
[C---:B------:R-:W-:Y:S02]  /*64c0*/  IMAD R55, R31.reuse, R33, R55 ;  /* 0x000000211f377224 */ /* 0x040fe400078e0237 */
[----:B------:R-:W-:Y:S01]  /*64d0*/  IMAD.HI.U32 R33, R32, R38, RZ ;  /* 0x0000002620217227 */ /* 0x000fe200078e00ff */
[----:B------:R-:W-:-:S03]  /*64e0*/  ISETP.GT.U32.AND P5, PT, R31, R40, PT ;  /* 0x000000281f00720c */ /* 0x000fc60003fa4070 */
[----:B------:R-:W-:Y:S02]  /*64f0*/  IMAD.MOV R33, RZ, RZ, -R33 ;  /* 0x000000ffff217224 */ /* 0x000fe400078e0a21 */
[--C-:B------:R-:W-:Y:S01]  /*6500*/  @!P2 IMAD.IADD R50, R50, 0x1, -R31.reuse ;  /* 0x000000013232a824 */ /* 0x100fe200078e0a1f */
[C---:B------:R-:W-:Y:S01]  /*6510*/  ISETP.GT.U32.AND P2, PT, R31.reuse, R42, PT ;  /* 0x0000002a1f00720c */ /* 0x040fe20003f44070 */
[----:B------:R-:W-:Y:S02]  /*6520*/  IMAD R38, R31, R33, R38 ;  /* 0x000000211f267224 */ /* 0x000fe400078e0226 */
[----:B------:R-:W-:-:S03]  /*6530*/  @!P0 IMAD.IADD R52, R52, 0x1, -R31 ;  /* 0x0000000134348824 */ /* 0x000fc600078e0a1f */
[C---:B------:R-:W-:Y:S01]  /*6540*/  ISETP.GT.U32.AND P0, PT, R31.reuse, R38, PT ;  /* 0x000000261f00720c */ /* 0x040fe20003f04070 */
[----:B------:R-:W-:Y:S01]  /*6550*/  @!P5 IMAD.IADD R40, R40, 0x1, -R31 ;  /* 0x000000012828d824 */ /* 0x000fe200078e0a1f */
[C---:B------:R-:W-:Y:S02]  /*6560*/  ISETP.GT.U32.AND P5, PT, R31.reuse, R55, PT ;  /* 0x000000371f00720c */ /* 0x040fe40003fa4070 */
[----:B------:R-:W-:-:S03]  /*6570*/  ISETP.GT.U32.AND P1, PT, R31, R59, PT ;  /* 0x0000003b1f00720c */ /* 0x000fc60003f24070 */
[----:B------:R-:W-:-:S06]  /*6580*/  @!P2 IMAD.IADD R42, R42, 0x1, -R31 ;  /* 0x000000012a2aa824 */ /* 0x000fcc00078e0a1f */
[--C-:B------:R-:W-:Y:S01]  /*6590*/  @!P0 IMAD.IADD R38, R38, 0x1, -R31.reuse ;  /* 0x0000000126268824 */ /* 0x100fe200078e0a1f */
[----:B------:R-:W-:Y:S01]  /*65a0*/  ISETP.GT.U32.AND P0, PT, R31, R42, PT ;  /* 0x0000002a1f00720c */ /* 0x000fe20003f04070 */
[--C-:B------:R-:W-:Y:S01]  /*65b0*/  @!P5 IMAD.IADD R55, R55, 0x1, -R31.reuse ;  /* 0x000000013737d824 */ /* 0x100fe200078e0a1f */
[----:B------:R-:W-:Y:S01]  /*65c0*/  ISETP.GE.AND P5, PT, R18, RZ, PT ;  /* 0x000000ff1200720c */ /* 0x000fe20003fa6270 */
[----:B------:R-:W-:Y:S01]  /*65d0*/  @!P1 IMAD.IADD R59, R59, 0x1, -R31 ;  /* 0x000000013b3b9824 */ /* 0x000fe200078e0a1f */
[----:B------:R-:W-:Y:S02]  /*65e0*/  ISETP.GT.U32.AND P1, PT, R31, R48, PT ;  /* 0x000000301f00720c */ /* 0x000fe40003f24070 */
[----:B------:R-:W-:-:S07]  /*65f0*/  ISETP.GE.AND P2, PT, R17, RZ, PT ;  /* 0x000000ff1100720c */ /* 0x000fce0003f46270 */
[----:B------:R-:W-:-:S04]  /*6600*/  @!P0 IMAD.IADD R42, R42, 0x1, -R31 ;  /* 0x000000012a2a8824 */ /* 0x000fc800078e0a1f */
[----:B------:R-:W-:Y:S01]  /*6610*/  @!P1 IMAD.IADD R48, R48, 0x1, -R31 ;  /* 0x0000000130309824 */ /* 0x000fe200078e0a1f */
[C---:B------:R-:W-:Y:S02]  /*6620*/  ISETP.GT.U32.AND P1, PT, R31.reuse, R57, PT ;  /* 0x000000391f00720c */ /* 0x040fe40003f24070 */
[----:B------:R-:W-:Y:S01]  /*6630*/  IABS R17, R58 ;  /* 0x0000003a00117213 */ /* 0x000fe20000000000 */
[----:B------:R-:W-:Y:S01]  /*6640*/  @!P3 IMAD.MOV R46, RZ, RZ, -R46 ;  /* 0x000000ffff2eb224 */ /* 0x000fe200078e0a2e */
[C---:B------:R-:W-:Y:S01]  /*6650*/  ISETP.GT.U32.AND P3, PT, R31.reuse, R48, PT ;  /* 0x000000301f00720c */ /* 0x040fe20003f64070 */
[----:B------:R-:W-:Y:S01]  /*6660*/  @!P2 IMAD.MOV R51, RZ, RZ, -R51 ;  /* 0x000000ffff33a224 */ /* 0x000fe200078e0a33 */
[C---:B------:R-:W-:Y:S01]  /*6670*/  ISETP.GT.U32.AND P2, PT, R31.reuse, R55, PT ;  /* 0x000000371f00720c */ /* 0x040fe20003f44070 */
[----:B------:R-:W-:Y:S01]  /*6680*/  @!P4 IMAD.MOV R47, RZ, RZ, -R47 ;  /* 0x000000ffff2fc224 */ /* 0x000fe200078e0a2f */
[----:B------:R-:W-:Y:S01]  /*6690*/  ISETP.GT.U32.AND P4, PT, R31, R52, PT ;  /* 0x000000341f00720c */ /* 0x000fe20003f84070 */
[----:B------:R-:W-:-:S04]  /*66a0*/  @!P6 IMAD.MOV R49, RZ, RZ, -R49 ;  /* 0x000000ffff31e224 */ /* 0x000fc800078e0a31 */
[----:B------:R-:W-:-:S05]  /*66b0*/  @!P1 IMAD.IADD R57, R57, 0x1, -R31 ;  /* 0x0000000139399824 */ /* 0x000fca00078e0a1f */
[----:B------:R-:W-:Y:S01]  /*66c0*/  ISETP.GT.U32.AND P6, PT, R31, R57, PT ;  /* 0x000000391f00720c */ /* 0x000fe20003fc4070 */
[--C-:B------:R-:W-:Y:S01]  /*66d0*/  @!P3 IMAD.IADD R48, R48, 0x1, -R31.reuse ;  /* 0x000000013030b824 */ /* 0x100fe200078e0a1f */
[----:B------:R-:W-:Y:S01]  /*66e0*/  ISETP.GE.AND P1, PT, R19, RZ, PT ;  /* 0x000000ff1300720c */ /* 0x000fe20003f26270 */
[--C-:B------:R-:W-:Y:S01]  /*66f0*/  @!P2 IMAD.IADD R55, R55, 0x1, -R31.reuse ;  /* 0x000000013737a824 */ /* 0x100fe200078e0a1f */
[----:B------:R-:W-:Y:S01]  /*6700*/  ISETP.GE.AND P2, PT, R14, RZ, PT ;  /* 0x000000ff0e00720c */ /* 0x000fe20003f46270 */
[----:B------:R-:W-:Y:S01]  /*6710*/  @!P4 IMAD.IADD R52, R52, 0x1, -R31 ;  /* 0x000000013434c824 */ /* 0x000fe200078e0a1f */
[----:B------:R-:W-:Y:S01]  /*6720*/  ISETP.GE.AND P4, PT, R15, RZ, PT ;  /* 0x000000ff0f00720c */ /* 0x000fe20003f86270 */
[----:B------:R-:W-:Y:S01]  /*6730*/  @!P5 IMAD.MOV R53, RZ, RZ, -R53 ;  /* 0x000000ffff35d224 */ /* 0x000fe200078e0a35 */
[----:B------:R-:W-:Y:S01]  /*6740*/  ISETP.GT.U32.AND P5, PT, R31, R38, PT ;  /* 0x000000261f00720c */ /* 0x000fe20003fa4070 */
[----:B------:R-:W4:Y:S04]  /*6750*/  LDL.LU R19, [R1+0x29ec] ;  /* 0x0029ec0001137983 */ /* 0x000f280000300800 */
[----:B------:R-:W-:Y:S01]  /*6760*/  @!P6 IMAD.IADD R57, R57, 0x1, -R31 ;  /* 0x000000013939e824 */ /* 0x000fe200078e0a1f */
[----:B------:R-:W4:Y:S01]  /*6770*/  LDL.LU R15, [R1+0x2c] ;  /* 0x00002c00010f7983 */ /* 0x000f220000300800 */
[----:B------:R-:W-:Y:S01]  /*6780*/  @!P1 IMAD.MOV R36, RZ, RZ, -R36 ;  /* 0x000000ffff249224 */ /* 0x000fe200078e0a24 */
[----:B------:R-:W-:Y:S01]  /*6790*/  ISETP.GE.AND P1, PT, R10, RZ, PT ;  /* 0x000000ff0a00720c */ /* 0x000fe20003f26270 */
[----:B------:R-:W-:Y:S01]  /*67a0*/  @!P2 IMAD.MOV R34, RZ, RZ, -R34 ;  /* 0x000000ffff22a224 */ /* 0x000fe200078e0a22 */
[----:B------:R-:W-:Y:S01]  /*67b0*/  ISETP.GE.AND P2, PT, R11, RZ, PT ;  /* 0x000000ff0b00720c */ /* 0x000fe20003f46270 */
[----:B------:R-:W-:Y:S01]  /*67c0*/  @!P4 IMAD.MOV R35, RZ, RZ, -R35 ;  /* 0x000000ffff23c224 */ /* 0x000fe200078e0a23 */
[----:B------:R-:W4:Y:S01]  /*67d0*/  LDL.LU R14, [R1+0x28] ;  /* 0x00002800010e7983 */ /* 0x000f220000300800 */
[----:B------:R-:W-:Y:S01]  /*67e0*/  @!P5 IMAD.IADD R38, R38, 0x1, -R31 ;  /* 0x000000012626d824 */ /* 0x000fe200078e0a1f */
[----:B------:R-:W-:-:S02]  /*67f0*/  ISETP.GE.AND P5, PT, R13, RZ, PT ;  /* 0x000000ff0d00720c */ /* 0x000fc40003fa6270 */
[----:B------:R-:W4:Y:S11]  /*6800*/  LDL.LU R13, [R1+0x24] ;  /* 0x00002400010d7983 */ /* 0x000f360000300800 */
[----:B------:R-:W-:Y:S01]  /*6810*/  @!P5 IMAD.MOV R7, RZ, RZ, -R7 ;  /* 0x000000ffff07d224 */ /* 0x000fe200078e0a07 */
[----:B------:R-:W-:-:S02]  /*6820*/  ISETP.GE.AND P5, PT, R3, RZ, PT ;  /* 0x000000ff0300720c */ /* 0x000fc40003fa6270 */
[----:B--2---:R-:W-:Y:S02]  /*6830*/  IABS R37, R37 ;  /* 0x0000002500257213 */ /* 0x004fe40000000000 */
[----:B---3--:R-:W-:-:S03]  /*6840*/  IABS R33, R56 ;  /* 0x0000003800217213 */ /* 0x008fc60000000000 */
[----:B------:R-:W-:-:S04]  /*6850*/  IMAD.HI.U32 R56, R32, R37, RZ ;  /* 0x0000002520387227 */ /* 0x000fc800078e00ff */
[----:B------:R-:W-:-:S04]  /*6860*/  IMAD.MOV R18, RZ, RZ, -R56 ;  /* 0x000000ffff127224 */ /* 0x000fc800078e0a38 */
[----:B------:R-:W-:-:S05]  /*6870*/  IMAD R37, R31, R18, R37 ;  /* 0x000000121f257224 */ /* 0x000fca00078e0225 */
[----:B------:R-:W-:Y:S01]  /*6880*/  ISETP.GT.U32.AND P0, PT, R31, R37, PT ;  /* 0x000000251f00720c */ /* 0x000fe20003f04070 */
[----:B------:R-:W-:Y:S02]  /*6890*/  IMAD.MOV.U32 R56, RZ, RZ, R17 ;  /* 0x000000ffff387224 */ /* 0x000fe400078e0011 */
[----:B------:R-:W-:-:S10]  /*68a0*/  IMAD.HI.U32 R17, R32, R33, RZ ;  /* 0x0000002120117227 */ /* 0x000fd400078e00ff */
[----:B------:R-:W-:Y:S01]  /*68b0*/  @!P0 IMAD.IADD R37, R37, 0x1, -R31 ;  /* 0x0000000125258824 */ /* 0x000fe200078e0a1f */
[----:B------:R-:W-:Y:S02]  /*68c0*/  ISETP.GE.AND P0, PT, R8, RZ, PT ;  /* 0x000000ff0800720c */ /* 0x000fe40003f06270 */
[----:B------:R-:W0:Y:S01]  /*68d0*/  S2R R8, SR_TID.X ;  /* 0x0000000000087919 */ /* 0x000e220000002100 */
[----:B------:R-:W-:Y:S02]  /*68e0*/  IMAD.MOV R17, RZ, RZ, -R17 ;  /* 0x000000ffff117224 */ /* 0x000fe400078e0a11 */
[----:B------:R-:W-:-:S04]  /*68f0*/  IMAD.HI.U32 R32, R32, R56, RZ ;  /* 0x0000003820207227 */ /* 0x000fc800078e00ff */
[----:B------:R-:W-:Y:S02]  /*6900*/  IMAD R33, R31, R17, R33 ;  /* 0x000000111f217224 */ /* 0x000fe400078e0221 */
[----:B------:R-:W-:-:S03]  /*6910*/  IMAD.MOV R32, RZ, RZ, -R32 ;  /* 0x000000ffff207224 */ /* 0x000fc600078e0a20 */
[C---:B------:R-:W-:Y:S01]  /*6920*/  ISETP.GT.U32.AND P3, PT, R31.reuse, R33, PT ;  /* 0x000000211f00720c */ /* 0x040fe20003f64070 */
[----:B------:R-:W-:-:S05]  /*6930*/  IMAD R32, R31, R32, R56 ;  /* 0x000000201f207224 */ /* 0x000fca00078e0238 */
[----:B------:R-:W-:-:S07]  /*6940*/  ISETP.GT.U32.AND P6, PT, R31, R32, PT ;  /* 0x000000201f00720c */ /* 0x000fce0003fc4070 */
[----:B------:R-:W-:Y:S01]  /*6950*/  @!P3 IMAD.IADD R33, R33, 0x1, -R31 ;  /* 0x000000012121b824 */ /* 0x000fe200078e0a1f */
[----:B------:R-:W-:-:S04]  /*6960*/  ISETP.GT.U32.AND P3, PT, R31, R37, PT ;  /* 0x000000251f00720c */ /* 0x000fc80003f64070 */
[----:B------:R-:W-:Y:S02]  /*6970*/  ISETP.GT.U32.AND P4, PT, R31, R33, PT ;  /* 0x000000211f00720c */ /* 0x000fe40003f84070 */
[C---:B0-----:R-:W-:Y:S01]  /*6980*/  LOP3.LUT R10, R8.reuse, 0x7, RZ, 0xc0, !PT ;  /* 0x00000007080a7812 */ /* 0x041fe200078ec0ff */
[----:B------:R-:W-:Y:S02]  /*6990*/  IMAD.SHL.U32 R11, R8, 0x8, RZ ;  /* 0x00000008080b7824 */ /* 0x000fe400078e00ff */
[----:B------:R-:W-:Y:S02]  /*69a0*/  @!P6 IMAD.IADD R32, R32, 0x1, -R31 ;  /* 0x000000012020e824 */ /* 0x000fe400078e0a1f */
[----:B------:R-:W-:Y:S01]  /*69b0*/  IMAD.SHL.U32 R18, R8, 0x2, RZ ;  /* 0x0000000208127824 */ /* 0x000fe200078e00ff */
[----:B------:R-:W-:Y:S01]  /*69c0*/  LOP3.LUT R11, R11, 0x30, RZ, 0xc0, !PT ;  /* 0x000000300b0b7812 */ /* 0x000fe200078ec0ff */
[----:B------:R-:W-:Y:S01]  /*69d0*/  IMAD R56, R10, 0x410, RZ ;  /* 0x000004100a387824 */ /* 0x000fe200078e02ff */
[----:B------:R-:W-:Y:S01]  /*69e0*/  ISETP.GT.U32.AND P6, PT, R31, R32, PT ;  /* 0x000000201f00720c */ /* 0x000fe20003fc4070 */
[----:B------:R-:W-:-:S02]  /*69f0*/  IMAD.SHL.U32 R8, R8, 0x200, RZ ;  /* 0x0000020008087824 */ /* 0x000fc400078e00ff */
[----:B------:R-:W-:Y:S01]  /*6a00*/  IMAD R17, R10, 0x40, R11 ;  /* 0x000000400a117824 */ /* 0x000fe200078e020b */
[----:B------:R-:W-:Y:S01]  /*6a10*/  LOP3.LUT R56, R56, 0x10, R18, 0x78, !PT ;  /* 0x0000001038387812 */ /* 0x000fe200078e7812 */
[--C-:B------:R-:W-:Y:S01]  /*6a20*/  @!P3 IMAD.IADD R37, R37, 0x1, -R31.reuse ;  /* 0x000000012525b824 */ /* 0x100fe200078e0a1f */
[----:B------:R-:W-:Y:S01]  /*6a30*/  ISETP.GE.AND P3, PT, R12, RZ, PT ;  /* 0x000000ff0c00720c */ /* 0x000fe20003f66270 */
[--C-:B------:R-:W-:Y:S01]  /*6a40*/  @!P4 IMAD.IADD R33, R33, 0x1, -R31.reuse ;  /* 0x000000012121c824 */ /* 0x100fe200078e0a1f */
[----:B------:R-:W-:Y:S01]  /*6a50*/  LOP3.LUT R56, R56, 0x2000, R8, 0xf8, !PT ;  /* 0x0000200038387812 */ /* 0x000fe200078ef808 */
[----:B------:R-:W2:Y:S01]  /*6a60*/  LDL.LU R12, [R1+0x20] ;  /* 0x00002000010c7983 */ /* 0x000ea20000300800 */
[----:B------:R-:W-:Y:S02]  /*6a70*/  ISETP.GE.AND P4, PT, R9, RZ, PT ;  /* 0x000000ff0900720c */ /* 0x000fe40003f86270 */
[----:B------:R-:W-:Y:S01]  /*6a80*/  LOP3.LUT R17, R17, 0x30, R18, 0x78, !PT ;  /* 0x0000003011117812 */ /* 0x000fe200078e7812 */
[----:B------:R-:W3:Y:S04]  /*6a90*/  LDL.LU R11, [R1+0x1c] ;  /* 0x00001c00010b7983 */ /* 0x000ee80000300800 */
[----:B------:R-:W2:Y:S04]  /*6aa0*/  LDL.LU R10, [R1+0x10] ;  /* 0x00001000010a7983 */ /* 0x000ea80000300800 */
[----:B------:R-:W2:Y:S04]  /*6ab0*/  LDL.LU R9, [R1+0xc] ;  /* 0x00000c0001097983 */ /* 0x000ea80000300800 */
[----:B------:R-:W2:Y:S01]  /*6ac0*/  LDL.LU R8, [R1+0x8] ;  /* 0x0000080001087983 */ /* 0x000ea20000300800 */
[----:B------:R-:W-:-:S03]  /*6ad0*/  @!P6 IMAD.IADD R32, R32, 0x1, -R31 ;  /* 0x000000012020e824 */ /* 0x000fc600078e0a1f */
[----:B------:R0:W-:Y:S04]  /*6ae0*/  STL [R1+0x298c], R56 ;  /* 0x00298c3801007387 */ /* 0x0001e80000100800 */
[----:B0-----:R-:W2:Y:S04]  /*6af0*/  LDL.LU R56, [R1] ;  /* 0x0000000001387983 */ /* 0x001ea80000300800 */
[----:B------:R-:W2:Y:S04]  /*6b00*/  LDL.LU R18, [R1+0x29e8] ;  /* 0x0029e80001127983 */ /* 0x000ea80000300800 */
[----:B------:R-:W2:Y:S04]  /*6b10*/  LDL.LU R17, [R1+0x29e4] ;  /* 0x0029e40001117983 */ /* 0x000ea80000300800 */
[----:B------:R-:W2:Y:S04]  /*6b20*/  LDL.LU R31, [R1+0x4] ;  /* 0x00000400011f7983 */ /* 0x000ea80000300800 */
[----:B------:R-:W2:Y:S01]  /*6b30*/  LDL.LU R3, [R1+0x29e0] ;  /* 0x0029e00001037983 */ /* 0x000ea20000300800 */
[----:B------:R-:W-:-:S02]  /*6b40*/  @!P1 IMAD.MOV R6, RZ, RZ, -R6 ;  /* 0x000000ffff069224 */ /* 0x000fc400078e0a06 */
[----:B------:R-:W-:Y:S01]  /*6b50*/  @!P0 IMAD.MOV R5, RZ, RZ, -R5 ;  /* 0x000000ffff058224 */ /* 0x000fe200078e0a05 */
[----:B------:R-:W-:Y:S02]  /*6b60*/  ISETP.GE.AND P0, PT, R16, RZ, PT ;  /* 0x000000ff1000720c */ /* 0x000fe40003f06270 */
[----:B------:R-:W3:Y:S01]  /*6b70*/  LDL.LU R16, [R1+0x29dc] ;  /* 0x0029dc0001107983 */ /* 0x000ee20000300800 */
[----:B--2---:R-:W-:Y:S02]  /*6b80*/  ISETP.NE.AND P1, PT, R3, RZ, PT ;  /* 0x000000ff0300720c */ /* 0x004fe40003f25270 */
[----:B------:R-:W-:-:S04]  /*6b90*/  LOP3.LUT R3, RZ, R3, RZ, 0x33, !PT ;  /* 0x00000003ff037212 */ /* 0x000fc800078e33ff */
[C---:B----4-:R-:W-:Y:S02]  /*6ba0*/  SEL R15, R3.reuse, R15, !P1 ;  /* 0x0000000f030f7207 */ /* 0x050fe40004800000 */
[C---:B------:R-:W-:Y:S02]  /*6bb0*/  SEL R14, R3.reuse, R14, !P1 ;  /* 0x0000000e030e7207 */ /* 0x040fe40004800000 */
[C---:B------:R-:W-:Y:S01]  /*6bc0*/  SEL R13, R3.reuse, R13, !P1 ;  /* 0x0000000d030d7207 */ /* 0x040fe20004800000 */
[----:B------:R0:W-:Y:S01]  /*6bd0*/  STL [R1+0x100], R15 ;  /* 0x0001000f01007387 */ /* 0x0001e20000100800 */
[C---:B------:R-:W-:Y:S02]  /*6be0*/  SEL R12, R3.reuse, R12, !P1 ;  /* 0x0000000c030c7207 */ /* 0x040fe40004800000 */
[C---:B---3--:R-:W-:Y:S02]  /*6bf0*/  SEL R11, R3.reuse, R11, !P1 ;  /* 0x0000000b030b7207 */ /* 0x048fe40004800000 */
[C---:B------:R-:W-:Y:S01]  /*6c00*/  SEL R10, R3.reuse, R10, !P1 ;  /* 0x0000000a030a7207 */ /* 0x040fe20004800000 */
[----:B0-----:R-:W2:Y:S04]  /*6c10*/  LDL.LU R15, [R1+0x29d8] ;  /* 0x0029d800010f7983 */ /* 0x001ea80000300800 */
[----:B------:R0:W-:Y:S01]  /*6c20*/  STL [R1+0xfc], R14 ;  /* 0x0000fc0e01007387 */ /* 0x0001e20000100800 */
[----:B------:R-:W-:-:S02]  /*6c30*/  SEL R9, R3, R9, !P1 ;  /* 0x0000000903097207 */ /* 0x000fc40004800000 */
[C---:B------:R-:W-:Y:S01]  /*6c40*/  SEL R8, R3.reuse, R8, !P1 ;  /* 0x0000000803087207 */ /* 0x040fe20004800000 */
[----:B0-----:R-:W3:Y:S04]  /*6c50*/  LDL.LU R14, [R1+0x29d4] ;  /* 0x0029d400010e7983 */ /* 0x001ee80000300800 */
[----:B------:R0:W-:Y:S04]  /*6c60*/  STL [R1+0xf8], R13 ;  /* 0x0000f80d01007387 */ /* 0x0001e80000100800 */
[----:B0-----:R-:W4:Y:S04]  /*6c70*/  LDL.LU R13, [R1+0x29d0] ;  /* 0x0029d000010d7983 */ /* 0x001f280000300800 */
[----:B------:R0:W-:Y:S04]  /*6c80*/  STL [R1+0xf4], R12 ;  /* 0x0000f40c01007387 */ /* 0x0001e80000100800 */
[----:B0-----:R-:W2:Y:S04]  /*6c90*/  LDL.LU R12, [R1+0x29cc] ;  /* 0x0029cc00010c7983 */ /* 0x001ea80000300800 */
[----:B------:R0:W-:Y:S04]  /*6ca0*/  STL [R1+0xf0], R11 ;  /* 0x0000f00b01007387 */ /* 0x0001e80000100800 */
[----:B0-----:R-:W2:Y:S04]  /*6cb0*/  LDL.LU R11, [R1+0x29c8] ;  /* 0x0029c800010b7983 */ /* 0x001ea80000300800 */
[----:B------:R0:W-:Y:S04]  /*6cc0*/  STL [R1+0xec], R10 ;  /* 0x0000ec0a01007387 */ /* 0x0001e80000100800 */
[----:B0-----:R-:W2:Y:S04]  /*6cd0*/  LDL.LU R10, [R1+0x29c4] ;  /* 0x0029c400010a7983 */ /* 0x001ea80000300800 */
[----:B------:R0:W-:Y:S04]  /*6ce0*/  STL [R1+0xe8], R9 ;  /* 0x0000e80901007387 */ /* 0x0001e80000100800 */
[----:B0-----:R-:W2:Y:S04]  /*6cf0*/  LDL.LU R9, [R1+0x29c0] ;  /* 0x0029c00001097983 */ /* 0x001ea80000300800 */
[----:B------:R0:W-:Y:S04]  /*6d00*/  STL [R1+0xe4], R8 ;  /* 0x0000e40801007387 */ /* 0x0001e80000100800 */
[----:B0-----:R-:W3:Y:S01]  /*6d10*/  LDL.LU R8, [R1+0x29bc] ;  /* 0x0029bc0001087983 */ /* 0x001ee20000300800 */
[----:B------:R-:W-:-:S02]  /*6d20*/  SEL R31, R3, R31, !P1 ;  /* 0x0000001f031f7207 */ /* 0x000fc40004800000 */
[----:B------:R-:W-:-:S03]  /*6d30*/  SEL R56, R3, R56, !P1 ;  /* 0x0000003803387207 */ /* 0x000fc60004800000 */
[----:B------:R2:W-:Y:S04]  /*6d40*/  STL [R1+0xe0], R31 ;  /* 0x0000e01f01007387 */ /* 0x0005e80000100800 */
[----:B------:R-:W-:Y:S01]  /*6d50*/  STL [R1+0xdc], R56 ;  /* 0x0000dc3801007387 */ /* 0x000fe20000100800 */
[C---:B--2---:R-:W-:Y:S02]  /*6d60*/  SEL R31, R3.reuse, R9, !P1 ;  /* 0x00000009031f7207 */ /* 0x044fe40004800000 */
[C---:B------:R-:W-:Y:S02]  /*6d70*/  SEL R9, R3.reuse, R10, !P1 ;  /* 0x0000000a03097207 */ /* 0x040fe40004800000 */
[----:B---3--:R-:W-:-:S05]  /*6d80*/  SEL R8, R3, R8, !P1 ;  /* 0x0000000803087207 */ /* 0x008fca0004800000 */
[----:B------:R0:W-:Y:S04]  /*6d90*/  STL [R1+0xd8], R8 ;  /* 0x0000d80801007387 */ /* 0x0001e80000100800 */
[----:B------:R2:W-:Y:S01]  /*6da0*/  STL [R1+0xd4], R31 ;  /* 0x0000d41f01007387 */ /* 0x0005e20000100800 */
[----:B0-----:R-:W-:-:S03]  /*6db0*/  SEL R8, R3, R11, !P1 ;  /* 0x0000000b03087207 */ /* 0x001fc60004800000 */
[----:B------:R-:W3:Y:S01]  /*6dc0*/  LDL.LU R11, [R1+0x50] ;  /* 0x00005000010b7983 */ /* 0x000ee20000300800 */
[----:B--2---:R-:W-:-:S03]  /*6dd0*/  SEL R31, R3, R12, !P1 ;  /* 0x0000000c031f7207 */ /* 0x004fc60004800000 */
[----:B------:R0:W-:Y:S04]  /*6de0*/  STL [R1+0xd0], R9 ;  /* 0x0000d00901007387 */ /* 0x0001e80000100800 */
[----:B------:R-:W2:Y:S04]  /*6df0*/  LDL.LU R10, [R1+0x54] ;  /* 0x00005400010a7983 */ /* 0x000ea80000300800 */
[----:B------:R1:W-:Y:S04]  /*6e00*/  STL [R1+0xcc], R8 ;  /* 0x0000cc0801007387 */ /* 0x0003e80000100800 */
[----:B0-----:R-:W2:Y:S04]  /*6e10*/  LDL.LU R9, [R1+0x58] ;  /* 0x0000580001097983 */ /* 0x001ea80000300800 */
[----:B------:R-:W2:Y:S04]  /*6e20*/  LDL.LU R12, [R1+0x4c] ;  /* 0x00004c00010c7983 */ /* 0x000ea80000300800 */
[----:B-1----:R-:W2:Y:S04]  /*6e30*/  LDL.LU R8, [R1+0x5c] ;  /* 0x00005c0001087983 */ /* 0x002ea80000300800 */
[----:B------:R4:W-:Y:S02]  /*6e40*/  STL [R1+0xc8], R31 ;  /* 0x0000c81f01007387 */ /* 0x0009e40000100800 */
[----:B----4-:R-:W-:-:S02]  /*6e50*/  SEL R31, R3, R13, !P1 ;  /* 0x0000000d031f7207 */ /* 0x010fc40004800000 */
[----:B------:R-:W4:Y:S04]  /*6e60*/  LDL.LU R13, [R1+0x48] ;  /* 0x00004800010d7983 */ /* 0x000f280000300800 */
[----:B------:R-:W2:Y:S04]  /*6e70*/  LDL.LU R56, [R1+0x60] ;  /* 0x0000600001387983 */ /* 0x000ea80000300800 */
[----:B------:R0:W-:Y:S02]  /*6e80*/  STL [R1+0xc4], R31 ;  /* 0x0000c41f01007387 */ /* 0x0001e40000100800 */
[----:B0-----:R-:W-:-:S02]  /*6e90*/  SEL R31, R3, R14, !P1 ;  /* 0x0000000e031f7207 */ /* 0x001fc40004800000 */
[----:B------:R-:W2:Y:S04]  /*6ea0*/  LDL.LU R14, [R1+0x44] ;  /* 0x00004400010e7983 */ /* 0x000ea80000300800 */
[----:B------:R0:W-:Y:S02]  /*6eb0*/  STL [R1+0xc0], R31 ;  /* 0x0000c01f01007387 */ /* 0x0001e40000100800 */
[C---:B0-----:R-:W-:Y:S02]  /*6ec0*/  SEL R31, R3.reuse, R15, !P1 ;  /* 0x0000000f031f7207 */ /* 0x041fe40004800000 */
        /* <DEDUP_REMOVED lines=9> */
[----:B------:R-:W3:Y:S04]  /*6f60*/  LDL.LU R18, [R1+0x34] ;  /* 0x0000340001127983 */ /* 0x000ee80000300800 */
[----:B------:R0:W-:Y:S01]  /*6f70*/  STL [R1+0xb0], R31 ;  /* 0x0000b01f01007387 */ /* 0x0001e20000100800 */
[C---:B------:R-:W-:Y:S02]  /*6f80*/  SEL R21, R3.reuse, R21, !P1 ;  /* 0x0000001503157207 */ /* 0x040fe40004800000 */
[C---:B0-----:R-:W-:Y:S02]  /*6f90*/  SEL R31, R3.reuse, R19, !P1 ;  /* 0x00000013031f7207 */ /* 0x041fe40004800000 */
[C---:B------:R-:W-:Y:S02]  /*6fa0*/  SEL R19, R3.reuse, R20, !P1 ;  /* 0x0000001403137207 */ /* 0x040fe40004800000 */
[C---:B------:R-:W-:Y:S01]  /*6fb0*/  SEL R20, R3.reuse, R22, !P1 ;  /* 0x0000001603147207 */ /* 0x040fe20004800000 */
[----:B------:R-:W-:Y:S04]  /*6fc0*/  STL [R1+0xac], R31 ;  /* 0x0000ac1f01007387 */ /* 0x000fe80000100800 */
[----:B------:R0:W-:Y:S04]  /*6fd0*/  STL [R1+0xa8], R19 ;  /* 0x0000a81301007387 */ /* 0x0001e80000100800 */
[----:B------:R1:W-:Y:S01]  /*6fe0*/  STL [R1+0xa4], R21 ;  /* 0x0000a41501007387 */ /* 0x0003e20000100800 */
[----:B0-----:R-:W-:-:S03]  /*6ff0*/  SEL R19, R3, R23, !P1 ;  /* 0x0000001703137207 */ /* 0x001fc60004800000 */
[----:B------:R0:W-:Y:S01]  /*7000*/  STL [R1+0xa0], R20 ;  /* 0x0000a01401007387 */ /* 0x0001e20000100800 */
[----:B-1----:R-:W-:-:S03]  /*7010*/  SEL R21, R3, R24, !P1 ;  /* 0x0000001803157207 */ /* 0x002fc60004800000 */
[----:B------:R1:W-:Y:S01]  /*7020*/  STL [R1+0x9c], R19 ;  /* 0x00009c1301007387 */ /* 0x0003e20000100800 */
[----:B0-----:R-:W-:-:S03]  /*7030*/  SEL R20, R3, R25, !P1 ;  /* 0x0000001903147207 */ /* 0x001fc60004800000 */
[----:B------:R-:W-:Y:S01]  /*7040*/  STL [R1+0x98], R21 ;  /* 0x0000981501007387 */ /* 0x000fe20000100800 */
[----:B-1----:R-:W-:-:S03]  /*7050*/  SEL R19, R3, R26, !P1 ;  /* 0x0000001a03137207 */ /* 0x002fc60004800000 */
[----:B------:R0:W-:Y:S04]  /*7060*/  STL [R1+0x94], R20 ;  /* 0x0000941401007387 */ /* 0x0001e80000100800 */
[----:B------:R1:W-:Y:S01]  /*7070*/  STL [R1+0x90], R19 ;  /* 0x0000901301007387 */ /* 0x0003e20000100800 */
[C---:B0-----:R-:W-:Y:S02]  /*7080*/  SEL R20, R3.reuse, R28, !P1 ;  /* 0x0000001c03147207 */ /* 0x041fe40004800000 */
[----:B-1----:R-:W-:-:S03]  /*7090*/  SEL R19, R3, R29, !P1 ;  /* 0x0000001d03137207 */ /* 0x002fc60004800000 */
[----:B------:R-:W-:Y:S01]  /*70a0*/  STL [R1+0x8c], R20 ;  /* 0x00008c1401007387 */ /* 0x000fe20000100800 */
[----:B------:R-:W-:-:S03]  /*70b0*/  SEL R21, R3, R30, !P1 ;  /* 0x0000001e03157207 */ /* 0x000fc60004800000 */
[----:B------:R2:W-:Y:S04]  /*70c0*/  STL [R1+0x88], R19 ;  /* 0x0000881301007387 */ /* 0x0005e80000100800 */
[----:B------:R-:W-:Y:S01]  /*70d0*/  STL [R1+0x8], R21 ;  /* 0x0000081501007387 */ /* 0x000fe20000100800 */
[C---:B--2---:R-:W-:Y:S02]  /*70e0*/  SEL R19, R3.reuse, R17, !P1 ;  /* 0x0000001103137207 */ /* 0x044fe40004800000 */
[C---:B------:R-:W-:Y:S02]  /*70f0*/  SEL R17, R3.reuse, R15, !P1 ;  /* 0x0000000f03117207 */ /* 0x040fe40004800000 */
[C---:B----4-:R-:W-:Y:S02]  /*7100*/  SEL R15, R3.reuse, R13, !P1 ;  /* 0x0000000d030f7207 */ /* 0x050fe40004800000 */
[----:B---3--:R-:W-:-:S02]  /*7110*/  SEL R13, R3, R11, !P1 ;  /* 0x0000000b030d7207 */ /* 0x008fc40004800000 */
[C---:B------:R-:W-:Y:S02]  /*7120*/  SEL R20, R3.reuse, R18, !P1 ;  /* 0x0000001203147207 */ /* 0x040fe40004800000 */
[C---:B------:R-:W-:Y:S02]  /*7130*/  SEL R18, R3.reuse, R16, !P1 ;  /* 0x0000001003127207 */ /* 0x040fe40004800000 */
[C---:B------:R-:W-:Y:S01]  /*7140*/  SEL R16, R3.reuse, R14, !P1 ;  /* 0x0000000e03107207 */ /* 0x040fe20004800000 */
[----:B------:R-:W-:Y:S01]  /*7150*/  STL [R1+0xc], R20 ;  /* 0x00000c1401007387 */ /* 0x000fe20000100800 */
[----:B------:R-:W-:-:S03]  /*7160*/  SEL R14, R3, R12, !P1 ;  /* 0x0000000c030e7207 */ /* 0x000fc60004800000 */
[----:B------:R-:W-:Y:S01]  /*7170*/  STL [R1+0x10], R19 ;  /* 0x0000101301007387 */ /* 0x000fe20000100800 */
[----:B------:R-:W-:-:S03]  /*7180*/  SEL R12, R3, R10, !P1 ;  /* 0x0000000a030c7207 */ /* 0x000fc60004800000 */
[----:B------:R-:W-:Y:S01]  /*7190*/  STL [R1+0x14], R18 ;  /* 0x0000141201007387 */ /* 0x000fe20000100800 */
[----:B------:R-:W-:-:S03]  /*71a0*/  SEL R11, R3, R9, !P1 ;  /* 0x00000009030b7207 */ /* 0x000fc60004800000 */
[----:B------:R-:W-:Y:S04]  /*71b0*/  STL [R1+0x18], R17 ;  /* 0x0000181101007387 */ /* 0x000fe80000100800 */
[----:B------:R-:W-:Y:S04]  /*71c0*/  STL [R1+0x1c], R16 ;  /* 0x00001c1001007387 */ /* 0x000fe80000100800 */
[----:B------:R-:W-:Y:S04]  /*71d0*/  STL [R1+0x20], R15 ;  /* 0x0000200f01007387 */ /* 0x000fe80000100800 */
[----:B------:R-:W-:Y:S01]  /*71e0*/  STL [R1+0x24], R14 ;  /* 0x0000240e01007387 */ /* 0x000fe20000100800 */
[----:B------:R-:W-:-:S03]  /*71f0*/  SEL R9, R3, R8, !P1 ;  /* 0x0000000803097207 */ /* 0x000fc60004800000 */
[----:B------:R-:W-:Y:S04]  /*7200*/  STL [R1+0x28], R13 ;  /* 0x0000280d01007387 */ /* 0x000fe80000100800 */
[----:B------:R-:W2:Y:S04]  /*7210*/  LDL R10, [R1+0x2978] ;  /* 0x00297800010a7983 */ /* 0x000ea80000100800 */
[----:B------:R-:W-:Y:S04]  /*7220*/  STL [R1+0x2c], R12 ;  /* 0x00002c0c01007387 */ /* 0x000fe80000100800 */
[----:B------:R0:W-:Y:S04]  /*7230*/  STL [R1+0x34], R11 ;  /* 0x0000340b01007387 */ /* 0x0001e80000100800 */
[----:B------:R-:W3:Y:S04]  /*7240*/  LDL R8, [R1+0x2974] ;  /* 0x0029740001087983 */ /* 0x000ee80000100800 */
[----:B------:R1:W-:Y:S01]  /*7250*/  STL [R1+0x38], R9 ;  /* 0x0000380901007387 */ /* 0x0003e20000100800 */
[----:B0-----:R-:W-:-:S02]  /*7260*/  SEL R11, R3, R56, !P1 ;  /* 0x00000038030b7207 */ /* 0x001fc40004800000 */
[C---:B-1----:R-:W-:Y:S02]  /*7270*/  SEL R9, R3.reuse, R2, !P1 ;  /* 0x0000000203097207 */ /* 0x042fe40004800000 */
[----:B------:R-:W4:Y:S04]  /*7280*/  LDL.LU R2, [R1+0x29b8] ;  /* 0x0029b80001027983 */ /* 0x000f280000300800 */
[----:B------:R-:W-:Y:S04]  /*7290*/  STL [R1+0x84], R11 ;  /* 0x0000840b01007387 */ /* 0x000fe80000100800 */
[----:B------:R0:W-:Y:S04]  /*72a0*/  STL [R1+0x80], R9 ;  /* 0x0000800901007387 */ /* 0x0001e80000100800 */
[----:B0-----:R-:W4:Y:S01]  /*72b0*/  LDL R9, [R1+0x2970] ;  /* 0x0029700001097983 */ /* 0x001f220000100800 */
[----:B------:R-:W-:-:S02]  /*72c0*/  SEL R12, R3, R41, !P1 ;  /* 0x00000029030c7207 */ /* 0x000fc40004800000 */
[C---:B------:R-:W-:Y:S02]  /*72d0*/  SEL R11, R3.reuse, R43, !P1 ;  /* 0x0000002b030b7207 */ /* 0x040fe40004800000 */
[C---:B------:R-:W-:Y:S01]  /*72e0*/  SEL R13, R3.reuse, R45, !P1 ;  /* 0x0000002d030d7207 */ /* 0x040fe20004800000 */
[----:B------:R0:W-:Y:S04]  /*72f0*/  STL [R1+0x7c], R12 ;  /* 0x00007c0c01007387 */ /* 0x0001e80000100800 */
[----:B------:R1:W-:Y:S01]  /*7300*/  STL [R1+0x78], R11 ;  /* 0x0000780b01007387 */ /* 0x0003e20000100800 */
[----:B0-----:R-:W-:-:S03]  /*7310*/  SEL R12, R3, R46, !P1 ;  /* 0x0000002e030c7207 */ /* 0x001fc60004800000 */
[----:B------:R0:W-:Y:S01]  /*7320*/  STL [R1+0x74], R13 ;  /* 0x0000740d01007387 */ /* 0x0001e20000100800 */
[----:B-1----:R-:W-:-:S03]  /*7330*/  SEL R11, R3, R47, !P1 ;  /* 0x0000002f030b7207 */ /* 0x002fc60004800000 */
[----:B------:R-:W4:Y:S04]  /*7340*/  LDL R16, [R1+0x296c] ;  /* 0x00296c0001107983 */ /* 0x000f280000100800 */
[----:B------:R1:W-:Y:S04]  /*7350*/  STL [R1+0x70], R12 ;  /* 0x0000700c01007387 */ /* 0x0003e80000100800 */
[----:B------:R1:W-:Y:S01]  /*7360*/  STL [R1+0x6c], R11 ;  /* 0x00006c0b01007387 */ /* 0x0003e20000100800 */
[----:B0-----:R-:W-:-:S03]  /*7370*/  SEL R13, R3, R53, !P1 ;  /* 0x00000035030d7207 */ /* 0x001fc60004800000 */
[----:B------:R-:W4:Y:S01]  /*7380*/  LDL R56, [R1+0x2968] ;  /* 0x0029680001387983 */ /* 0x000f220000100800 */
[C---:B-1----:R-:W-:Y:S02]  /*7390*/  SEL R12, R3.reuse, R49, !P1 ;  /* 0x00000031030c7207 */ /* 0x042fe40004800000 */
[----:B------:R-:W-:-:S03]  /*73a0*/  SEL R11, R3, R51, !P1 ;  /* 0x00000033030b7207 */ /* 0x000fc60004800000 */
[----:B------:R0:W-:Y:S04]  /*73b0*/  STL [R1+0x68], R12 ;  /* 0x0000680c01007387 */ /* 0x0001e80000100800 */
[----:B------:R1:W-:Y:S04]  /*73c0*/  STL [R1+0x64], R11 ;  /* 0x0000640b01007387 */ /* 0x0003e80000100800 */
[----:B------:R-:W-:Y:S01]  /*73d0*/  STL [R1+0x60], R13 ;  /* 0x0000600d01007387 */ /* 0x000fe20000100800 */
[----:B0-----:R-:W-:-:S03]  /*73e0*/  SEL R12, R3, R35, !P1 ;  /* 0x00000023030c7207 */ /* 0x001fc60004800000 */
[----:B------:R-:W4:Y:S01]  /*73f0*/  LDL R15, [R1+0x1c24] ;  /* 0x001c2400010f7983 */ /* 0x000f220000100800 */
[C---:B-1----:R-:W-:Y:S01]  /*7400*/  SEL R11, R3.reuse, R36, !P1 ;  /* 0x00000024030b7207 */ /* 0x042fe20004800000 */
[----:B------:R-:W-:Y:S01]  /*7410*/  @!P2 IMAD.MOV R4, RZ, RZ, -R4 ;  /* 0x000000ffff04a224 */ /* 0x000fe200078e0a04 */
[----:B------:R-:W-:-:S03]  /*7420*/  SEL R7, R3, R7, !P1 ;  /* 0x0000000703077207 */ /* 0x000fc60004800000 */
[----:B------:R0:W-:Y:S01]  /*7430*/  STL [R1+0x5c], R11 ;  /* 0x00005c0b01007387 */ /* 0x0001e20000100800 */
[----:B------:R-:W-:Y:S01]  /*7440*/  @!P3 IMAD.MOV R0, RZ, RZ, -R0 ;  /* 0x000000ffff00b224 */ /* 0x000fe200078e0a00 */
[C---:B------:R-:W-:Y:S02]  /*7450*/  SEL R6, R3.reuse, R6, !P1 ;  /* 0x0000000603067207 */ /* 0x040fe40004800000 */
[----:B------:R1:W-:Y:S01]  /*7460*/  STL [R1+0x58], R12 ;  /* 0x0000580c01007387 */ /* 0x0003e20000100800 */
[----:B------:R-:W-:-:S03]  /*7470*/  SEL R5, R3, R5, !P1 ;  /* 0x0000000503057207 */ /* 0x000fc60004800000 */
[----:B------:R-:W4:Y:S01]  /*7480*/  LDL R14, [R1+0x1e40] ;  /* 0x001e4000010e7983 */ /* 0x000f220000100800 */
[C---:B0-----:R-:W-:Y:S01]  /*7490*/  SEL R11, R3.reuse, R34, !P1 ;  /* 0x00000022030b7207 */ /* 0x041fe20004800000 */
[----:B------:R-:W-:Y:S01]  /*74a0*/  @!P4 IMAD.MOV R60, RZ, RZ, -R60 ;  /* 0x000000ffff3cc224 */ /* 0x000fe200078e0a3c */
[----:B------:R-:W-:-:S03]  /*74b0*/  SEL R4, R3, R4, !P1 ;  /* 0x0000000403047207 */ /* 0x000fc60004800000 */
[----:B------:R0:W-:Y:S01]  /*74c0*/  STL [R1+0x54], R11 ;  /* 0x0000540b01007387 */ /* 0x0001e20000100800 */
[C---:B------:R-:W-:Y:S01]  /*74d0*/  SEL R0, R3.reuse, R0, !P1 ;  /* 0x0000000003007207 */ /* 0x040fe20004800000 */
[----:B------:R-:W-:Y:S02]  /*74e0*/  @!P5 IMAD.MOV R61, RZ, RZ, -R61 ;  /* 0x000000ffff3dd224 */ /* 0x000fe400078e0a3d */
[----:B------:R-:W-:Y:S04]  /*74f0*/  STL [R1+0x50], R7 ;  /* 0x0000500701007387 */ /* 0x000fe80000100800 */
[----:B------:R-:W4:Y:S04]  /*7500*/  LDL R13, [R1+0x1f90] ;  /* 0x001f9000010d7983 */ /* 0x000f280000100800 */
[----:B------:R-:W-:Y:S04]  /*7510*/  STL [R1+0x4c], R6 ;  /* 0x00004c0601007387 */ /* 0x000fe80000100800 */
[----:B------:R-:W-:Y:S04]  /*7520*/  STL [R1+0x48], R5 ;  /* 0x0000480501007387 */ /* 0x000fe80000100800 */
[----:B-1----:R-:W4:Y:S04]  /*7530*/  LDL R12, [R1+0x222c] ;  /* 0x00222c00010c7983 */ /* 0x002f280000100800 */
[----:B------:R1:W-:Y:S04]  /*7540*/  STL [R1+0x44], R4 ;  /* 0x0000440401007387 */ /* 0x0003e80000100800 */
[----:B------:R1:W-:Y:S04]  /*7550*/  STL [R1+0x40], R0 ;  /* 0x0000400001007387 */ /* 0x0003e80000100800 */
[----:B0-----:R-:W4:Y:S01]  /*7560*/  LDL R11, [R1+0x2410] ;  /* 0x00241000010b7983 */ /* 0x001f220000100800 */
[----:B-1----:R-:W-:-:S02]  /*7570*/  SEL R4, R3, R60, !P1 ;  /* 0x0000003c03047207 */ /* 0x002fc40004800000 */
[----:B------:R-:W-:-:S03]  /*7580*/  SEL R0, R3, R61, !P1 ;  /* 0x0000003d03007207 */ /* 0x000fc60004800000 */
[----:B------:R0:W-:Y:S04]  /*7590*/  STL [R1+0x3c], R4 ;  /* 0x00003c0401007387 */ /* 0x0001e80000100800 */
[----:B------:R1:W-:Y:S01]  /*75a0*/  STL [R1+0x30], R0 ;  /* 0x0000300001007387 */ /* 0x0003e20000100800 */
[----:B---3--:R-:W-:-:S03]  /*75b0*/  ISETP.GE.AND P6, PT, R8, RZ, PT ;  /* 0x000000ff0800720c */ /* 0x008fc60003fc6270 */
[----:B------:R-:W3:Y:S01]  /*75c0*/  LDL R8, [R1+0x2960] ;  /* 0x0029600001087983 */ /* 0x000ee20000100800 */
[----:B--2---:R-:W-:-:S03]  /*75d0*/  ISETP.GE.AND P3, PT, R10, RZ, PT ;  /* 0x000000ff0a00720c */ /* 0x004fc60003f66270 */
[----:B------:R-:W2:Y:S01]  /*75e0*/  LDL R10, [R1+0x295c] ;  /* 0x00295c00010a7983 */ /* 0x000ea20000100800 */
[----:B----4-:R-:W-:-:S03]  /*75f0*/  ISETP.GE.AND P2, PT, R9, RZ, PT ;  /* 0x000000ff0900720c */ /* 0x010fc60003f46270 */
[----:B------:R-:W4:Y:S01]  /*7600*/  LDL R9, [R1+0x2964] ;  /* 0x0029640001097983 */ /* 0x000f220000100800 */
[----:B------:R-:W-:-:S04]  /*7610*/  IMAD.MOV.U32 R5, RZ, RZ, R44 ;  /* 0x000000ffff057224 */ /* 0x000fc800078e002c */
[----:B------:R-:W-:Y:S01]  /*7620*/  @!P0 IMAD.MOV R5, RZ, RZ, -R5 ;  /* 0x000000ffff058224 */ /* 0x000fe200078e0a05 */
[----:B------:R-:W-:-:S04]  /*7630*/  ISETP.GE.AND P4, PT, R16, RZ, PT ;  /* 0x000000ff1000720c */ /* 0x000fc80003f86270 */
[----:B------:R-:W-:-:S09]  /*7640*/  @!P2 IMAD.MOV R59, RZ, RZ, -R59 ;  /* 0x000000ffff3ba224 */ /* 0x000fd200078e0a3b */
[----:B------:R-:W-:Y:S01]  /*7650*/  @!P4 IMAD.MOV R39, RZ, RZ, -R39 ;  /* 0x000000ffff27c224 */ /* 0x000fe200078e0a27 */
[----:B------:R-:W-:Y:S02]  /*7660*/  ISETP.GE.AND P5, PT, R56, RZ, PT ;  /* 0x000000ff3800720c */ /* 0x000fe40003fa6270 */
[----:B------:R-:W4:Y:S01]  /*7670*/  LDL R56, [R1+0x17b8] ;  /* 0x0017b80001387983 */ /* 0x000f220000100800 */
[----:B------:R-:W-:-:S13]  /*7680*/  ISETP.GE.AND P0, PT, R14, RZ, PT ;  /* 0x000000ff0e00720c */ /* 0x000fda0003f06270 */
[----:B------:R-:W-:Y:S01]  /*7690*/  @!P0 IMAD.MOV R48, RZ, RZ, -R48 ;  /* 0x000000ffff308224 */ /* 0x000fe200078e0a30 */
[----:B------:R-:W-:Y:S02]  /*76a0*/  ISETP.GE.AND P2, PT, R13, RZ, PT ;  /* 0x000000ff0d00720c */ /* 0x000fe40003f46270 */
[----:B------:R-:W-:Y:S01]  /*76b0*/  ISETP.GE.AND P4, PT, R12, RZ, PT ;  /* 0x000000ff0c00720c */ /* 0x000fe20003f86270 */
[----:B0-----:R-:W-:Y:S01]  /*76c0*/  IMAD.MOV.U32 R4, RZ, RZ, R54 ;  /* 0x000000ffff047224 */ /* 0x001fe200078e0036 */
[----:B------:R-:W-:-:S03]  /*76d0*/  SEL R31, R3, R27, !P1 ;  /* 0x0000001b031f7207 */ /* 0x000fc60004800000 */
[----:B------:R-:W-:-:S08]  /*76e0*/  @!P3 IMAD.MOV R4, RZ, RZ, -R4 ;  /* 0x000000ffff04b224 */ /* 0x000fd000078e0a04 */
[----:B------:R-:W-:Y:S01]  /*76f0*/  @!P4 IMAD.MOV R55, RZ, RZ, -R55 ;  /* 0x000000ffff37c224 */ /* 0x000fe200078e0a37 */
[----:B------:R-:W-:Y:S02]  /*7700*/  ISETP.GE.AND P4, PT, R58, RZ, PT ;  /* 0x000000ff3a00720c */ /* 0x000fe40003f86270 */
[----:B------:R-:W4:Y:S01]  /*7710*/  LDL.LU R58, [R1+0x29b4] ;  /* 0x0029b400013a7983 */ /* 0x000f220000300800 */
[----:B------:R-:W-:Y:S01]  /*7720*/  ISETP.GE.AND P3, PT, R15, RZ, PT ;  /* 0x000000ff0f00720c */ /* 0x000fe20003f66270 */
[----:B------:R-:W-:Y:S01]  /*7730*/  IMAD.MOV.U32 R3, RZ, RZ, R50 ;  /* 0x000000ffff037224 */ /* 0x000fe200078e0032 */
[----:B------:R-:W-:Y:S01]  /*7740*/  ISETP.NE.AND P1, PT, R2, RZ, PT ;  /* 0x000000ff0200720c */ /* 0x000fe20003f25270 */
[----:B------:R-:W-:Y:S01]  /*7750*/  @!P2 IMAD.MOV R52, RZ, RZ, -R52 ;  /* 0x000000ffff34a224 */ /* 0x000fe200078e0a34 */
[----:B------:R-:W-:Y:S01]  /*7760*/  LOP3.LUT R2, RZ, R2, RZ, 0x33, !PT ;  /* 0x00000002ff027212 */ /* 0x000fe200078e33ff */
[----:B------:R-:W-:Y:S02]  /*7770*/  @!P6 IMAD.MOV R3, RZ, RZ, -R3 ;  /* 0x000000ffff03e224 */ /* 0x000fe400078e0a03 */
[----:B------:R-:W-:Y:S01]  /*7780*/  @!P5 IMAD.MOV R40, RZ, RZ, -R40 ;  /* 0x000000ffff28d224 */ /* 0x000fe200078e0a28 */
[----:B------:R-:W-:-:S02]  /*7790*/  SEL R5, R2, R5, !P1 ;  /* 0x0000000502057207 */ /* 0x000fc40004800000 */
[----:B------:R-:W-:Y:S02]  /*77a0*/  ISETP.GE.AND P5, PT, R11, RZ, PT ;  /* 0x000000ff0b00720c */ /* 0x000fe40003fa6270 */
[C---:B------:R-:W-:Y:S01]  /*77b0*/  SEL R4, R2.reuse, R4, !P1 ;  /* 0x0000000402047207 */ /* 0x040fe20004800000 */
[----:B------:R-:W-:Y:S01]  /*77c0*/  @!P3 IMAD.MOV R42, RZ, RZ, -R42 ;  /* 0x000000ffff2ab224 */ /* 0x000fe200078e0a2a */
[----:B------:R-:W-:-:S09]  /*77d0*/  SEL R3, R2, R3, !P1 ;  /* 0x0000000302037207 */ /* 0x000fd20004800000 */
[----:B------:R-:W-:Y:S01]  /*77e0*/  @!P5 IMAD.MOV R57, RZ, RZ, -R57 ;  /* 0x000000ffff39d224 */ /* 0x000fe200078e0a39 */
[----:B---3--:R-:W-:Y:S02]  /*77f0*/  ISETP.GE.AND P0, PT, R8, RZ, PT ;  /* 0x000000ff0800720c */ /* 0x008fe40003f06270 */
[----:B------:R-:W0:Y:S01]  /*7800*/  S2R R8, SR_TID.X ;  /* 0x0000000000087919 */ /* 0x000e220000002100 */
[----:B--2---:R-:W-:Y:S02]  /*7810*/  ISETP.GE.AND P3, PT, R10, RZ, PT ;  /* 0x000000ff0a00720c */ /* 0x004fe40003f66270 */
[----:B0-----:R-:W-:Y:S02]  /*7820*/  LOP3.LUT R8, R8, 0x1f, RZ, 0xc0, !PT ;  /* 0x0000001f08087812 */ /* 0x001fe400078ec0ff */
[----:B----4-:R-:W-:Y:S02]  /*7830*/  ISETP.GE.AND P2, PT, R9, RZ, PT ;  /* 0x000000ff0900720c */ /* 0x010fe40003f46270 */
[----:B------:R-:W2:Y:S01]  /*7840*/  LDL.LU R9, [R1+0x100] ;  /* 0x0001000001097983 */ /* 0x000ea20000300800 */
[----:B------:R-:W-:-:S03]  /*7850*/  IMAD R6, R8, UR6, RZ ;  /* 0x0000000608067c24 */ /* 0x000fc6000f8e02ff */
[----:B------:R-:W3:Y:S02]  /*7860*/  LDL.LU R8, [R1+0xfc] ;  /* 0x0000fc0001087983 */ /* 0x000ee40000300800 */
[----:B-1----:R-:W-:Y:S02]  /*7870*/  LEA R0, P6, R6, UR8, 0x1 ;  /* 0x0000000806007c11 */ /* 0x002fe4000f8c08ff */
[----:B------:R-:W4:Y:S04]  /*7880*/  LDL.LU R13, [R1+0xf8] ;  /* 0x0000f800010d7983 */ /* 0x000f280000300800 */
[----:B------:R-:W4:Y:S04]  /*7890*/  LDL.LU R11, [R1+0xf4] ;  /* 0x0000f400010b7983 */ /* 0x000f280000300800 */
[----:B------:R-:W4:Y:S04]  /*78a0*/  LDL.LU R12, [R1+0xf0] ;  /* 0x0000f000010c7983 */ /* 0x000f280000300800 */
[----:B------:R0:W-:Y:S04]  /*78b0*/  STL [R1+0x29a0], R0 ;  /* 0x0029a00001007387 */ /* 0x0001e80000100800 */
[----:B------:R-:W-:Y:S04]  /*78c0*/  STL [R1+0x29a4], R5 ;  /* 0x0029a40501007387 */ /* 0x000fe80000100800 */
[----:B------:R1:W-:Y:S01]  /*78d0*/  STL [R1+0x29a8], R4 ;  /* 0x0029a80401007387 */ /* 0x0003e20000100800 */
[----:B0-----:R-:W-:-:S03]  /*78e0*/  SEL R0, R2, R40, !P1 ;  /* 0x0000002802007207 */ /* 0x001fc60004800000 */
[----:B------:R0:W-:Y:S01]  /*78f0*/  STL [R1+0x29ac], R3 ;  /* 0x0029ac0301007387 */ /* 0x0001e20000100800 */
[C---:B-1----:R-:W-:Y:S02]  /*7900*/  SEL R4, R2.reuse, R59, !P1 ;  /* 0x0000003b02047207 */ /* 0x042fe40004800000 */
[----:B0-----:R-:W-:-:S03]  /*7910*/  SEL R3, R2, R39, !P1 ;  /* 0x0000002702037207 */ /* 0x001fc60004800000 */
[----:B------:R0:W-:Y:S01]  /*7920*/  STL [R1+0x104], R4 ;  /* 0x0001040401007387 */ /* 0x0001e20000100800 */
[----:B------:R-:W-:-:S03]  /*7930*/  @!P3 IMAD.MOV R38, RZ, RZ, -R38 ;  /* 0x000000ffff26b224 */ /* 0x000fc600078e0a26 */
[----:B------:R1:W-:Y:S01]  /*7940*/  STL [R1+0x108], R3 ;  /* 0x0001080301007387 */ /* 0x0003e20000100800 */
[----:B0-----:R-:W-:-:S03]  /*7950*/  SEL R4, R2, R42, !P1 ;  /* 0x0000002a02047207 */ /* 0x001fc60004800000 */
[----:B------:R0:W-:Y:S01]  /*7960*/  STL [R1+0x10c], R0 ;  /* 0x00010c0001007387 */ /* 0x0001e20000100800 */
[----:B-1----:R-:W-:-:S03]  /*7970*/  SEL R3, R2, R48, !P1 ;  /* 0x0000003002037207 */ /* 0x002fc60004800000 */
[----:B------:R1:W-:Y:S01]  /*7980*/  STL [R1+0x110], R4 ;  /* 0x0001100401007387 */ /* 0x0003e20000100800 */
[----:B------:R-:W-:Y:S01]  /*7990*/  @!P0 IMAD.MOV R37, RZ, RZ, -R37 ;  /* 0x000000ffff258224 */ /* 0x000fe200078e0a25 */
[C---:B0-----:R-:W-:Y:S02]  /*79a0*/  SEL R0, R2.reuse, R52, !P1 ;  /* 0x0000003402007207 */ /* 0x041fe40004800000 */
[----:B------:R0:W-:Y:S01]  /*79b0*/  STL [R1+0x114], R3 ;  /* 0x0001140301007387 */ /* 0x0001e20000100800 */
[----:B-1----:R-:W-:-:S03]  /*79c0*/  SEL R4, R2, R55, !P1 ;  /* 0x0000003702047207 */ /* 0x002fc60004800000 */
[----:B------:R1:W-:Y:S04]  /*79d0*/  STL [R1+0x118], R0 ;  /* 0x0001180001007387 */ /* 0x0003e80000100800 */
[----:B------:R1:W-:Y:S01]  /*79e0*/  STL [R1+0x11c], R4 ;  /* 0x00011c0401007387 */ /* 0x0003e20000100800 */
[C---:B0-----:R-:W-:Y:S02]  /*79f0*/  SEL R3, R2.reuse, R57, !P1 ;  /* 0x0000003902037207 */ /* 0x041fe40004800000 */
[----:B-1----:R-:W-:-:S03]  /*7a00*/  SEL R0, R2, R38, !P1 ;  /* 0x0000002602007207 */ /* 0x002fc60004800000 */
[----:B------:R0:W-:Y:S01]  /*7a10*/  STL [R1+0x120], R3 ;  /* 0x0001200301007387 */ /* 0x0001e20000100800 */
[----:B------:R-:W-:-:S03]  /*7a20*/  SEL R4, R2, R37, !P1 ;  /* 0x0000002502047207 */ /* 0x000fc60004800000 */
[----:B------:R1:W-:Y:S04]  /*7a30*/  STL [R1+0x124], R0 ;  /* 0x0001240001007387 */ /* 0x0003e80000100800 */
[----:B------:R-:W-:Y:S04]  /*7a40*/  STL [R1+0x128], R4 ;  /* 0x0001280401007387 */ /* 0x000fe80000100800 */
[----:B------:R-:W4:Y:S01]  /*7a50*/  LDL.LU R41, [R1+0xec] ;  /* 0x0000ec0001297983 */ /* 0x000f220000300800 */
[----:B------:R-:W-:Y:S01]  /*7a60*/  ISETP.GE.AND P5, PT, R56, RZ, PT ;  /* 0x000000ff3800720c */ /* 0x000fe20003fa6270 */
[----:B------:R-:W-:-:S02]  /*7a70*/  @!P2 IMAD.MOV R33, RZ, RZ, -R33 ;  /* 0x000000ffff21a224 */ /* 0x000fc400078e0a21 */
[----:B------:R-:W-:-:S03]  /*7a80*/  @!P4 IMAD.MOV R32, RZ, RZ, -R32 ;  /* 0x000000ffff20c224 */ /* 0x000fc600078e0a20 */
[C---:B0-----:R-:W-:Y:S02]  /*7a90*/  SEL R3, R2.reuse, R33, !P1 ;  /* 0x0000002102037207 */ /* 0x041fe40004800000 */
[----:B-1----:R-:W-:-:S05]  /*7aa0*/  SEL R0, R2, R32, !P1 ;  /* 0x0000002002007207 */ /* 0x002fca0004800000 */
[----:B------:R-:W-:Y:S01]  /*7ab0*/  @!P5 IMAD.MOV R58, RZ, RZ, -R58 ;  /* 0x000000ffff3ad224 */ /* 0x000fe200078e0a3a */
[----:B------:R-:W-:Y:S04]  /*7ac0*/  STL [R1+0x130], R3 ;  /* 0x0001300301007387 */ /* 0x000fe80000100800 */
[----:B------:R-:W-:Y:S02]  /*7ad0*/  SEL R56, R2, R58, !P1 ;  /* 0x0000003a02387207 */ /* 0x000fe40004800000 */
[----:B------:R-:W-:Y:S01]  /*7ae0*/  LEA.HI.X.SX32 R2, R6, UR9, 0x1, P6 ;  /* 0x0000000906027c11 */ /* 0x000fe2000b0f0eff */
[----:B------:R-:W-:Y:S01]  /*7af0*/  STL [R1+0x12c], R0 ;  /* 0x00012c0001007387 */ /* 0x000fe20000100800 */
[----:B------:R-:W-:Y:S01]  /*7b00*/  IMAD R31, R31, UR7, RZ ;  /* 0x000000071f1f7c24 */ /* 0x000fe2000f8e02ff */
[----:B------:R-:W0:Y:S02]  /*7b10*/  LDCU.64 UR8, c[0x0][0x380] ;  /* 0x00007000ff0877ac */ /* 0x000e240008000a00 */
[----:B------:R-:W-:Y:S04]  /*7b20*/  STL [R1+0x2990], R56 ;  /* 0x0029903801007387 */ /* 0x000fe80000100800 */
[----:B------:R2:W-:Y:S02]  /*7b30*/  STL [R1+0x299c], R2 ;  /* 0x00299c0201007387 */ /* 0x0005e40000100800 */
[----:B--2---:R-:W-:-:S02]  /*7b40*/  IMAD R2, R9, UR7, RZ ;  /* 0x0000000709027c24 */ /* 0x004fc4000f8e02ff */
[----:B---3--:R-:W-:Y:S02]  /*7b50*/  IMAD R0, R8, UR7, RZ ;  /* 0x0000000708007c24 */ /* 0x008fe4000f8e02ff */
[----:B------:R-:W2:Y:S01]  /*7b60*/  LDL.LU R8, [R1+0xe8] ;  /* 0x0000e80001087983 */ /* 0x000ea20000300800 */
[----:B----4-:R-:W-:-:S03]  /*7b70*/  IMAD R61, R13, UR7, RZ ;  /* 0x000000070d3d7c24 */ /* 0x010fc6000f8e02ff */
[----:B------:R-:W-:Y:S04]  /*7b80*/  STL [R1+0x4], R2 ;  /* 0x0000040201007387 */ /* 0x000fe80000100800 */
[----:B------:R-:W3:Y:S01]  /*7b90*/  LDL.LU R9, [R1+0xe4] ;  /* 0x0000e40001097983 */ /* 0x000ee20000300800 */
[----:B------:R-:W-:-:S03]  /*7ba0*/  IMAD R60, R11, UR7, RZ ;  /* 0x000000070b3c7c24 */ /* 0x000fc6000f8e02ff */
[----:B------:R-:W-:Y:S01]  /*7bb0*/  STL [R1], R0 ;  /* 0x0000000001007387 */ /* 0x000fe20000100800 */
[----:B------:R-:W-:-:S03]  /*7bc0*/  IMAD R6, R12, UR7, RZ ;  /* 0x000000070c067c24 */ /* 0x000fc6000f8e02ff */
[----:B------:R-:W4:Y:S04]  /*7bd0*/  LDL.LU R10, [R1+0xe0] ;  /* 0x0000e000010a7983 */ /* 0x000f280000300800 */
[----:B------:R1:W-:Y:S04]  /*7be0*/  STL [R1+0x29b0], R61 ;  /* 0x0029b03d01007387 */ /* 0x0003e80000100800 */
[----:B------:R-:W2:Y:S04]  /*7bf0*/  LDL.LU R11, [R1+0xdc] ;  /* 0x0000dc00010b7983 */ /* 0x000ea80000300800 */
[----:B------:R-:W3:Y:S04]  /*7c00*/  LDL.LU R12, [R1+0xd8] ;  /* 0x0000d800010c7983 */ /* 0x000ee80000300800 */
        /* <DEDUP_REMOVED lines=17> */
[----:B------:R-:W3:Y:S01]  /*7d20*/  LDL.LU R30, [R1+0x90] ;  /* 0x00009000011e7983 */ /* 0x000ee20000300800 */
[----:B------:R-:W-:-:S03]  /*7d30*/  IMAD R7, R41, UR7, RZ ;  /* 0x0000000729077c24 */ /* 0x000fc6000f8e02ff */
[----:B------:R-:W3:Y:S04]  /*7d40*/  LDL.LU R47, [R1+0x8c] ;  /* 0x00008c00012f7983 */ /* 0x000ee80000300800 */
[----:B------:R-:W3:Y:S04]  /*7d50*/  LDL.LU R46, [R1+0x88] ;  /* 0x00008800012e7983 */ /* 0x000ee80000300800 */
[----:B------:R-:W3:Y:S04]  /*7d60*/  LDL.LU R45, [R1+0x8] ;  /* 0x00000800012d7983 */ /* 0x000ee80000300800 */
[----:B------:R-:W3:Y:S04]  /*7d70*/  LDL.LU R43, [R1+0xc] ;  /* 0x00000c00012b7983 */ /* 0x000ee80000300800 */
[----:B------:R-:W3:Y:S01]  /*7d80*/  LDL.LU R41, [R1+0x10] ;  /* 0x0000100001297983 */ /* 0x000ee20000300800 */
[----:B----4-:R-:W-:-:S02]  /*7d90*/  IMAD R10, R10, UR7, RZ ;  /* 0x000000070a0a7c24 */ /* 0x010fc4000f8e02ff */
[----:B--2---:R-:W-:-:S03]  /*7da0*/  IMAD R11, R11, UR7, RZ ;  /* 0x000000070b0b7c24 */ /* 0x004fc6000f8e02ff */
[----:B------:R2:W-:Y:S04]  /*7db0*/  STL [R1+0x2998], R10 ;  /* 0x0029980a01007387 */ /* 0x0005e80000100800 */
[----:B------:R4:W-:Y:S04]  /*7dc0*/  STL [R1+0x2994], R11 ;  /* 0x0029940b01007387 */ /* 0x0009e80000100800 */
[----:B------:R-:W4:Y:S04]  /*7dd0*/  LDL.LU R37, [R1+0x14] ;  /* 0x0000140001257983 */ /* 0x000f280000300800 */
[----:B------:R-:W4:Y:S04]  /*7de0*/  LDL.LU R38, [R1+0x18] ;  /* 0x0000180001267983 */ /* 0x000f280000300800 */
[----:B------:R-:W4:Y:S04]  /*7df0*/  LDL.LU R39, [R1+0x1c] ;  /* 0x00001c0001277983 */ /* 0x000f280000300800 */
[----:B------:R-:W4:Y:S01]  /*7e00*/  LDL.LU R40, [R1+0x20] ;  /* 0x0000200001287983 */ /* 0x000f220000300800 */
[----:B---3--:R-:W-:-:S02]  /*7e10*/  IMAD R32, R47, UR7, RZ ;  /* 0x000000072f207c24 */ /* 0x008fc4000f8e02ff */
[----:B------:R-:W-:Y:S02]  /*7e20*/  IMAD R33, R46, UR7, RZ ;  /* 0x000000072e217c24 */ /* 0x000fe4000f8e02ff */
[----:B------:R-:W-:Y:S02]  /*7e30*/  IMAD R34, R45, UR7, RZ ;  /* 0x000000072d227c24 */ /* 0x000fe4000f8e02ff */
[----:B------:R-:W-:Y:S02]  /*7e40*/  IMAD R35, R43, UR7, RZ ;  /* 0x000000072b237c24 */ /* 0x000fe4000f8e02ff */
[----:B------:R-:W-:Y:S02]  /*7e50*/  IMAD R36, R41, UR7, RZ ;  /* 0x0000000729247c24 */ /* 0x000fe4000f8e02ff */
        /* <DEDUP_REMOVED lines=18> */
[----:B-1----:R-:W3:Y:S04]  /*7f80*/  LDL.LU R61, [R1+0x50] ;  /* 0x00005000013d7983 */ /* 0x002ee80000300800 */
[----:B------:R-:W3:Y:S04]  /*7f90*/  LDL.LU R3, [R1+0x4c] ;  /* 0x00004c0001037983 */ /* 0x000ee80000300800 */
[----:B------:R-:W3:Y:S04]  /*7fa0*/  LDL.LU R4, [R1+0x48] ;  /* 0x0000480001047983 */ /* 0x000ee80000300800 */
[----:B------:R-:W3:Y:S04]  /*7fb0*/  LDL.LU R5, [R1+0x44] ;  /* 0x0000440001057983 */ /* 0x000ee80000300800 */
[----:B------:R-:W3:Y:S04]  /*7fc0*/  LDL.LU R0, [R1+0x40] ;  /* 0x0000400001007983 */ /* 0x000ee80000300800 */
[----:B------:R-:W3:Y:S04]  /*7fd0*/  LDL.LU R2, [R1+0x3c] ;  /* 0x00003c0001027983 */ /* 0x000ee80000300800 */
[----:B------:R-:W3:Y:S04]  /*7fe0*/  LDL.LU R56, [R1+0x30] ;  /* 0x0000300001387983 */ /* 0x000ee80000300800 */
[----:B--2---:R-:W2:Y:S04]  /*7ff0*/  LDL.LU R10, [R1+0x4] ;  /* 0x00000400010a7983 */ /* 0x004ea80000300800 */
[----:B----4-:R-:W4:Y:S01]  /*8000*/  LDL.LU R11, [R1] ;  /* 0x00000000010b7983 */ /* 0x010f220000300800 */
[----:B---3--:R-:W-:-:S02]  /*8010*/  IMAD R61, R61, UR7, RZ ;  /* 0x000000073d3d7c24 */ /* 0x008fc4000f8e02ff */
[----:B------:R-:W-:-:S03]  /*8020*/  IMAD R3, R3, UR7, RZ ;  /* 0x0000000703037c24 */ /* 0x000fc6000f8e02ff */
[----:B------:R1:W-:Y:S01]  /*8030*/  STL [R1+0xc], R61 ;  /* 0x00000c3d01007387 */ /* 0x0003e20000100800 */
[----:B------:R-:W-:Y:S02]  /*8040*/  IMAD R4, R4, UR7, RZ ;  /* 0x0000000704047c24 */ /* 0x000fe4000f8e02ff */
[----:B------:R-:W-:Y:S01]  /*8050*/  IMAD R5, R5, UR7, RZ ;  /* 0x0000000705057c24 */ /* 0x000fe2000f8e02ff */
[----:B-1----:R-:W3:Y:S01]  /*8060*/  LDL.LU R61, [R1+0x29b0] ;  /* 0x0029b000013d7983 */ /* 0x002ee20000300800 */
[----:B------:R-:W-:-:S03]  /*8070*/  IMAD R0, R0, UR7, RZ ;  /* 0x0000000700007c24 */ /* 0x000fc6000f8e02ff */
[----:B------:R1:W-:Y:S04]  /*8080*/  STL [R1+0x8], R3 ;  /* 0x0000080301007387 */ /* 0x0003e80000100800 */
[----:B-1----:R-:W2:Y:S04]  /*8090*/  LDL.LU R3, [R1+0x29ac] ;  /* 0x0029ac0001037983 */ /* 0x002ea80000300800 */
[----:B------:R1:W-:Y:S04]  /*80a0*/  STL [R1+0x20], R4 ;  /* 0x0000200401007387 */ /* 0x0003e80000100800 */
[----:B-1----:R-:W2:Y:S04]  /*80b0*/  LDL.LU R4, [R1+0x29a8] ;  /* 0x0029a80001047983 */ /* 0x002ea80000300800 */
[----:B------:R1:W-:Y:S04]  /*80c0*/  STL [R1+0x1c], R5 ;  /* 0x00001c0501007387 */ /* 0x0003e80000100800 */
[----:B-1----:R-:W2:Y:S04]  /*80d0*/  LDL.LU R5, [R1+0x29a4] ;  /* 0x0029a40001057983 */ /* 0x002ea80000300800 */
[----:B------:R1:W-:Y:S04]  /*80e0*/  STL [R1+0x18], R0 ;  /* 0x0000180001007387 */ /* 0x0003e80000100800 */
[----:B-1----:R-:W2:Y:S01]  /*80f0*/  LDL.LU R0, [R1+0x29a0] ;  /* 0x0029a00001007983 */ /* 0x002ea20000300800 */
[----:B------:R-:W-:-:S05]  /*8100*/  IMAD R2, R2, UR7, RZ ;  /* 0x0000000702027c24 */ /* 0x000fca000f8e02ff */
[----:B------:R2:W-:Y:S01]  /*8110*/  STL [R1+0x14], R2 ;  /* 0x0000140201007387 */ /* 0x0005e20000100800 */
[----:B------:R-:W-:Y:S01]  /*8120*/  IMAD R8, R8, UR7, RZ ;  /* 0x0000000708087c24 */ /* 0x000fe2000f8e02ff */
[----:B--2---:R-:W-:-:S05]  /*8130*/  LEA R2, P0, R10, R0, 0x1 ;  /* 0x000000000a027211 */ /* 0x004fca00078008ff */
[----:B------:R4:W-:Y:S02]  /*8140*/  STL [R1+0x2940], R2 ;  /* 0x0029400201007387 */ /* 0x0009e40000100800 */
[----:B----4-:R-:W-:-:S05]  /*8150*/  LEA R2, P6, R11, R0, 0x1 ;  /* 0x000000000b027211 */ /* 0x010fca00078c08ff */
[----:B------:R3:W-:Y:S02]  /*8160*/  STL [R1+0x2944], R2 ;  /* 0x0029440201007387 */ /* 0x0007e40000100800 */
[----:B---3--:R-:W-:-:S05]  /*8170*/  LEA R2, P5, R61, R0, 0x1 ;  /* 0x000000003d027211 */ /* 0x008fca00078a08ff */
[----:B------:R1:W-:Y:S02]  /*8180*/  STL [R1+0x2948], R2 ;  /* 0x0029480201007387 */ /* 0x0003e40000100800 */
[----:B-1----:R-:W-:-:S05]  /*8190*/  LEA R2, P3, R60, R0, 0x1 ;  /* 0x000000003c027211 */ /* 0x002fca00078608ff */
[----:B------:R1:W-:Y:S02]  /*81a0*/  STL [R1+0x294c], R2 ;  /* 0x00294c0201007387 */ /* 0x0003e40000100800 */
[----:B-1----:R-:W-:-:S05]  /*81b0*/  LEA R2, P2, R6, R0, 0x1 ;  /* 0x0000000006027211 */ /* 0x002fca00078408ff */
[----:B------:R1:W-:Y:S02]  /*81c0*/  STL [R1+0x2950], R2 ;  /* 0x0029500201007387 */ /* 0x0003e40000100800 */
[----:B-1----:R-:W-:-:S05]  /*81d0*/  LEA R2, P4, R7, R0, 0x1 ;  /* 0x0000000007027211 */ /* 0x002fca00078808ff */
[----:B------:R1:W-:Y:S02]  /*81e0*/  STL [R1+0x2954], R2 ;  /* 0x0029540201007387 */ /* 0x0003e40000100800 */
[----:B-1----:R-:W-:-:S05]  /*81f0*/  LEA R2, P1, R8, R0, 0x1 ;  /* 0x0000000008027211 */ /* 0x002fca00078208ff */
[----:B------:R1:W-:Y:S04]  /*8200*/  STL [R1+0x2958], R2 ;  /* 0x0029580201007387 */ /* 0x0003e80000100800 */
[----:B-1----:R-:W2:Y:S01]  /*8210*/  LDL.LU R2, [R1+0x299c] ;  /* 0x00299c0001027983 */ /* 0x002ea20000300800 */
[----:B------:R-:W-:Y:S01]  /*8220*/  IMAD R9, R9, UR7, RZ ;  /* 0x0000000709097c24 */ /* 0x000fe2000f8e02ff */
[----:B--2---:R-:W-:-:S05]  /*8230*/  LEA.HI.X.SX32 R10, R10, R2, 0x1, P0 ;  /* 0x000000020a0a7211 */ /* 0x004fca00000f0eff */
[----:B------:R1:W-:Y:S02]  /*8240*/  STL [R1+0x2938], R10 ;  /* 0x0029380a01007387 */ /* 0x0003e40000100800 */
[----:B-1----:R-:W-:-:S05]  /*8250*/  LEA R10, P0, R9, R0, 0x1 ;  /* 0x00000000090a7211 */ /* 0x002fca00078008ff */
[----:B------:R1:W-:Y:S04]  /*8260*/  STL [R1+0x293c], R10 ;  /* 0x00293c0a01007387 */ /* 0x0003e80000100800 */
[----:B-1----:R-:W2:Y:S01]  /*8270*/  LDL.LU R10, [R1+0x2998] ;  /* 0x00299800010a7983 */ /* 0x002ea20000300800 */
[----:B------:R-:W-:-:S05]  /*8280*/  LEA.HI.X.SX32 R11, R11, R2, 0x1, P6 ;  /* 0x000000020b0b7211 */ /* 0x000fca00030f0eff */
[----:B------:R2:W-:Y:S02]  /*8290*/  STL [R1+0x2930], R11 ;  /* 0x0029300b01007387 */ /* 0x0005e40000100800 */
[----:B--2---:R-:W-:-:S05]  /*82a0*/  LEA R11, P6, R10, R0, 0x1 ;  /* 0x000000000a0b7211 */ /* 0x004fca00078c08ff */
[----:B------:R1:W-:Y:S04]  /*82b0*/  STL [R1+0x2934], R11 ;  /* 0x0029340b01007387 */ /* 0x0003e80000100800 */
[----:B-1----:R-:W2:Y:S01]  /*82c0*/  LDL.LU R11, [R1+0x2994] ;  /* 0x00299400010b7983 */ /* 0x002ea20000300800 */
[----:B------:R-:W-:-:S05]  /*82d0*/  LEA.HI.X.SX32 R61, R61, R2, 0x1, P5 ;  /* 0x000000023d3d7211 */ /* 0x000fca00028f0eff */
[----:B------:R2:W-:Y:S01]  /*82e0*/  STL [R1+0x2928], R61 ;  /* 0x0029283d01007387 */ /* 0x0005e20000100800 */
[----:B------:R-:W-:Y:S02]  /*82f0*/  IMAD R12, R12, UR7, RZ ;  /* 0x000000070c0c7c24 */ /* 0x000fe4000f8e02ff */
[----:B------:R-:W-:Y:S02]  /*8300*/  IMAD R13, R13, UR7, RZ ;  /* 0x000000070d0d7c24 */ /* 0x000fe4000f8e02ff */
[----:B------:R-:W-:Y:S02]  /*8310*/  IMAD R14, R14, UR7, RZ ;  /* 0x000000070e0e7c24 */ /* 0x000fe4000f8e02ff */
[----:B------:R-:W-:Y:S02]  /*8320*/  IMAD R15, R15, UR7, RZ ;  /* 0x000000070f0f7c24 */ /* 0x000fe4000f8e02ff */
[----:B------:R-:W-:Y:S02]  /*8330*/  IMAD R16, R16, UR7, RZ ;  /* 0x0000000710107c24 */ /* 0x000fe4000f8e02ff */
[----:B------:R-:W-:-:S02]  /*8340*/  IMAD R17, R17, UR7, RZ ;  /* 0x0000000711117c24 */ /* 0x000fc4000f8e02ff */
        /* <DEDUP_REMOVED lines=22> */
[----:B------:R-:W-:Y:S01]  /*84b0*/  IMAD R46, R46, UR7, RZ ;  /* 0x000000072e2e7c24 */ /* 0x000fe2000f8e02ff */
[----:B--2---:R-:W-:-:S05]  /*84c0*/  LEA R61, P5, R11, R0, 0x1 ;  /* 0x000000000b3d7211 */ /* 0x004fca00078a08ff */
[----:B------:R1:W-:Y:S02]  /*84d0*/  STL [R1+0x292c], R61 ;  /* 0x00292c3d01007387 */ /* 0x0003e40000100800 */
[----:B-1----:R-:W-:Y:S02]  /*84e0*/  LEA.HI.X.SX32 R61, R60, R2, 0x1, P3 ;  /* 0x000000023c3d7211 */ /* 0x002fe400018f0eff */
[----:B------:R-:W-:-:S03]  /*84f0*/  LEA R60, P3, R12, R0, 0x1 ;  /* 0x000000000c3c7211 */ /* 0x000fc600078608ff */
[----:B------:R1:W-:Y:S04]  /*8500*/  STL [R1+0x2920], R61 ;  /* 0x0029203d01007387 */ /* 0x0003e80000100800 */
[----:B------:R2:W-:Y:S01]  /*8510*/  STL [R1+0x2924], R60 ;  /* 0x0029243c01007387 */ /* 0x0005e20000100800 */
[----:B-1----:R-:W-:Y:S02]  /*8520*/  LEA.HI.X.SX32 R61, R6, R2, 0x1, P2 ;  /* 0x00000002063d7211 */ /* 0x002fe400010f0eff */
[----:B------:R-:W-:Y:S02]  /*8530*/  LEA R6, P2, R13, R0, 0x1 ;  /* 0x000000000d067211 */ /* 0x000fe400078408ff */
[----:B--2---:R-:W-:Y:S01]  /*8540*/  LEA.HI.X.SX32 R60, R7, R2, 0x1, P4 ;  /* 0x00000002073c7211 */ /* 0x004fe200020f0eff */
[----:B------:R-:W-:Y:S01]  /*8550*/  STL [R1+0x2918], R61 ;  /* 0x0029183d01007387 */ /* 0x000fe20000100800 */
[----:B------:R-:W-:-:S03]  /*8560*/  LEA R7, P4, R14, R0, 0x1 ;  /* 0x000000000e077211 */ /* 0x000fc600078808ff */
[----:B------:R1:W-:Y:S04]  /*8570*/  STL [R1+0x291c], R6 ;  /* 0x00291c0601007387 */ /* 0x0003e80000100800 */
[----:B------:R-:W-:Y:S01]  /*8580*/  STL [R1+0x2910], R60 ;  /* 0x0029103c01007387 */ /* 0x000fe20000100800 */
[----:B-1----:R-:W-:Y:S02]  /*8590*/  LEA.HI.X.SX32 R6, R8, R2, 0x1, P1 ;  /* 0x0000000208067211 */ /* 0x002fe400008f0eff */
[----:B------:R-:W-:Y:S01]  /*85a0*/  LEA R8, P1, R15, R0, 0x1 ;  /* 0x000000000f087211 */ /* 0x000fe200078208ff */
[----:B------:R1:W-:Y:S04]  /*85b0*/  STL [R1+0x2914], R7 ;  /* 0x0029140701007387 */ /* 0x0003e80000100800 */
[----:B------:R2:W-:Y:S04]  /*85c0*/  STL [R1+0x2908], R6 ;  /* 0x0029080601007387 */ /* 0x0005e80000100800 */
[----:B------:R3:W-:Y:S01]  /*85d0*/  STL [R1+0x290c], R8 ;  /* 0x00290c0801007387 */ /* 0x0007e20000100800 */
[----:B-1----:R-:W-:-:S02]  /*85e0*/  LEA.HI.X.SX32 R7, R9, R2, 0x1, P0 ;  /* 0x0000000209077211 */ /* 0x002fc400000f0eff */
[----:B--2---:R-:W-:-:S03]  /*85f0*/  LEA R6, P0, R16, R0, 0x1 ;  /* 0x0000000010067211 */ /* 0x004fc600078008ff */
[----:B------:R1:W-:Y:S01]  /*8600*/  STL [R1+0x2900], R7 ;  /* 0x0029000701007387 */ /* 0x0003e20000100800 */
[----:B---3--:R-:W-:-:S03]  /*8610*/  LEA.HI.X.SX32 R8, R10, R2, 0x1, P6 ;  /* 0x000000020a087211 */ /* 0x008fc600030f0eff */
[----:B------:R2:W-:Y:S04]  /*8620*/  STL [R1+0x2904], R6 ;  /* 0x0029040601007387 */ /* 0x0005e80000100800 */
[----:B------:R3:W-:Y:S01]  /*8630*/  STL [R1+0x28f8], R8 ;  /* 0x0028f80801007387 */ /* 0x0007e20000100800 */
[----:B-1----:R-:W-:Y:S02]  /*8640*/  LEA R7, P6, R17, R0, 0x1 ;  /* 0x0000000011077211 */ /* 0x002fe400078c08ff */
[----:B--2---:R-:W-:-:S03]  /*8650*/  LEA.HI.X.SX32 R6, R11, R2, 0x1, P5 ;  /* 0x000000020b067211 */ /* 0x004fc600028f0eff */
[----:B------:R1:W-:Y:S01]  /*8660*/  STL [R1+0x28fc], R7 ;  /* 0x0028fc0701007387 */ /* 0x0003e20000100800 */
[----:B---3--:R-:W-:-:S03]  /*8670*/  LEA R8, P5, R18, R0, 0x1 ;  /* 0x0000000012087211 */ /* 0x008fc600078a08ff */
[----:B------:R2:W-:Y:S04]  /*8680*/  STL [R1+0x28f0], R6 ;  /* 0x0028f00601007387 */ /* 0x0005e80000100800 */
[----:B------:R3:W-:Y:S01]  /*8690*/  STL [R1+0x28f4], R8 ;  /* 0x0028f40801007387 */ /* 0x0007e20000100800 */
[----:B-1----:R-:W-:Y:S02]  /*86a0*/  LEA.HI.X.SX32 R7, R12, R2, 0x1, P3 ;  /* 0x000000020c077211 */ /* 0x002fe400018f0eff */
        /* <DEDUP_REMOVED lines=11> */
[----:B-1----:R-:W-:Y:S01]  /*8760*/  LEA.HI.X.SX32 R7, R15, R2, 0x1, P1 ;  /* 0x000000020f077211 */ /* 0x002fe200008f0eff */
[----:B------:R-:W-:Y:S01]  /*8770*/  IMAD R47, R47, UR7, RZ ;  /* 0x000000072f2f7c24 */ /* 0x000fe2000f8e02ff */
[----:B------:R-:W1:Y:S01]  /*8780*/  LDC R15, c[0x0][0x3a8] ;  /* 0x0000ea00ff0f7b82 */ /* 0x000e620000000800 */
[----:B--2---:R-:W-:Y:S02]  /*8790*/  LEA R6, P1, R22, R0, 0x1 ;  /* 0x0000000016067211 */ /* 0x004fe400078208ff */
[----:B------:R2:W-:Y:S01]  /*87a0*/  STL [R1+0x28d0], R7 ;  /* 0x0028d00701007387 */ /* 0x0005e20000100800 */
[----:B---3--:R-:W-:-:S03]  /*87b0*/  LEA.HI.X.SX32 R8, R16, R2, 0x1, P0 ;  /* 0x0000000210087211 */ /* 0x008fc600000f0eff */
[----:B------:R3:W-:Y:S01]  /*87c0*/  STL [R1+0x28d4], R6 ;  /* 0x0028d40601007387 */ /* 0x0007e20000100800 */
[----:B------:R-:W-:Y:S01]  /*87d0*/  IMAD R48, R48, UR7, RZ ;  /* 0x0000000730307c24 */ /* 0x000fe2000f8e02ff */
[----:B------:R-:W4:Y:S02]  /*87e0*/  LDC R16, c[0x0][0x3a8] ;  /* 0x0000ea00ff107b82 */ /* 0x000f240000000800 */
[----:B------:R0:W-:Y:S01]  /*87f0*/  STL [R1+0x28c8], R8 ;  /* 0x0028c80801007387 */ /* 0x0001e20000100800 */
[----:B--2---:R-:W-:Y:S02]  /*8800*/  LEA R7, P0, R23, R0, 0x1 ;  /* 0x0000000017077211 */ /* 0x004fe400078008ff */
[----:B---3--:R-:W-:-:S03]  /*8810*/  LEA.HI.X.SX32 R6, R17, R2, 0x1, P6 ;  /* 0x0000000211067211 */ /* 0x008fc600030f0eff */
[----:B------:R2:W-:Y:S01]  /*8820*/  STL [R1+0x28cc], R7 ;  /* 0x0028cc0701007387 */ /* 0x0005e20000100800 */
[----:B0-----:R-:W-:-:S03]  /*8830*/  LEA R8, P6, R24, R0, 0x1 ;  /* 0x0000000018087211 */ /* 0x001fc600078c08ff */
[----:B------:R0:W-:Y:S04]  /*8840*/  STL [R1+0x28c0], R6 ;  /* 0x0028c00601007387 */ /* 0x0001e80000100800 */
[----:B------:R3:W-:Y:S01]  /*8850*/  STL [R1+0x28c4], R8 ;  /* 0x0028c40801007387 */ /* 0x0007e20000100800 */
[----:B--2---:R-:W-:Y:S02]  /*8860*/  LEA.HI.X.SX32 R7, R18, R2, 0x1, P5 ;  /* 0x0000000212077211 */ /* 0x004fe400028f0eff */
[----:B0-----:R-:W-:-:S03]  /*8870*/  LEA R6, P5, R25, R0, 0x1 ;  /* 0x0000000019067211 */ /* 0x001fc600078a08ff */
[----:B------:R0:W-:Y:S01]  /*8880*/  STL [R1+0x28b8], R7 ;  /* 0x0028b80701007387 */ /* 0x0001e20000100800 */
[----:B---3--:R-:W-:-:S03]  /*8890*/  LEA.HI.X.SX32 R8, R19, R2, 0x1, P3 ;  /* 0x0000000213087211 */ /* 0x008fc600018f0eff */
[----:B------:R2:W-:Y:S04]  /*88a0*/  STL [R1+0x28bc], R6 ;  /* 0x0028bc0601007387 */ /* 0x0005e80000100800 */
[----:B------:R3:W-:Y:S01]  /*88b0*/  STL [R1+0x28b0], R8 ;  /* 0x0028b00801007387 */ /* 0x0007e20000100800 */
[----:B0-----:R-:W-:Y:S02]  /*88c0*/  LEA R7, P3, R26, R0, 0x1 ;  /* 0x000000001a077211 */ /* 0x001fe400078608ff */
[----:B--2---:R-:W-:-:S03]  /*88d0*/  LEA.HI.X.SX32 R6, R20, R2, 0x1, P2 ;  /* 0x0000000214067211 */ /* 0x004fc600010f0eff */
[----:B------:R0:W-:Y:S01]  /*88e0*/  STL [R1+0x28b4], R7 ;  /* 0x0028b40701007387 */ /* 0x0001e20000100800 */
[----:B---3--:R-:W-:-:S03]  /*88f0*/  LEA R8, P2, R27, R0, 0x1 ;  /* 0x000000001b087211 */ /* 0x008fc600078408ff */
[----:B------:R2:W-:Y:S04]  /*8900*/  STL [R1+0x28a8], R6 ;  /* 0x0028a80601007387 */ /* 0x0005e80000100800 */
[----:B------:R3:W-:Y:S01]  /*8910*/  STL [R1+0x28ac], R8 ;  /* 0x0028ac0801007387 */ /* 0x0007e20000100800 */
[----:B0-----:R-:W-:Y:S02]  /*8920*/  LEA.HI.X.SX32 R7, R21, R2, 0x1, P4 ;  /* 0x0000000215077211 */ /* 0x001fe400020f0eff */
[----:B--2---:R-:W-:-:S03]  /*8930*/  LEA R6, P4, R28, R0, 0x1 ;  /* 0x000000001c067211 */ /* 0x004fc600078808ff */
        /* <DEDUP_REMOVED lines=70> */
[----:B0-----:R-:W-:-:S03]  /*8da0*/  LEA.HI.X.SX32 R7, R39, R2, 0x1, P5 ;  /* 0x0000000227077211 */ /* 0x001fc600028f0eff */
[----:B------:R-:W4:Y:S01]  /*8db0*/  LDL.LU R10, [R1+0xc] ;  /* 0x00000c00010a7983 */ /* 0x000f220000300800 */
[----:B--2---:R-:W-:-:S03]  /*8dc0*/  LEA R6, P5, R46, R0, 0x1 ;  /* 0x000000002e067211 */ /* 0x004fc600078a08ff */
[----:B------:R0:W-:Y:S01]  /*8dd0*/  STL [R1+0x2810], R7 ;  /* 0x0028100701007387 */ /* 0x0001e20000100800 */
[----:B---3--:R-:W-:-:S03]  /*8de0*/  LEA.HI.X.SX32 R8, R40, R2, 0x1, P3 ;  /* 0x0000000228087211 */ /* 0x008fc600018f0eff */
[----:B------:R-:W-:Y:S04]  /*8df0*/  STL [R1+0x2814], R6 ;  /* 0x0028140601007387 */ /* 0x000fe80000100800 */
[----:B0-----:R-:W2:Y:S04]  /*8e00*/  LDL.LU R7, [R1+0x8] ;  /* 0x0000080001077983 */ /* 0x001ea80000300800 */
[----:B------:R0:W-:Y:S04]  /*8e10*/  STL [R1+0x2808], R8 ;  /* 0x0028080801007387 */ /* 0x0001e80000100800 */
[----:B0-----:R-:W3:Y:S01]  /*8e20*/  LDL.LU R8, [R1+0x20] ;  /* 0x0000200001087983 */ /* 0x001ee20000300800 */
[----:B------:R-:W-:-:S02]  /*8e30*/  LEA R6, P3, R47, R0, 0x1 ;  /* 0x000000002f067211 */ /* 0x000fc400078608ff */
[----:B------:R-:W-:Y:S01]  /*8e40*/  LEA.HI.X.SX32 R9, R41, R2, 0x1, P2 ;  /* 0x0000000229097211 */ /* 0x000fe200010f0eff */
[----:B------:R-:W-:Y:S02]  /*8e50*/  IMAD R49, R49, UR7, RZ ;  /* 0x0000000731317c24 */ /* 0x000fe4000f8e02ff */
[----:B------:R0:W-:Y:S04]  /*8e60*/  STL [R1+0x280c], R6 ;  /* 0x00280c0601007387 */ /* 0x0001e80000100800 */
[----:B------:R1:W-:Y:S04]  /*8e70*/  STL [R1+0x2800], R9 ;  /* 0x0028000901007387 */ /* 0x0003e80000100800 */
[----:B------:R-:W3:Y:S01]  /*8e80*/  LDL.LU R60, [R1+0x1c] ;  /* 0x00001c00013c7983 */ /* 0x000ee20000300800 */
[----:B0-----:R-:W-:Y:S01]  /*8e90*/  LEA R6, P2, R48, R0, 0x1 ;  /* 0x0000000030067211 */ /* 0x001fe200078408ff */
[----:B------:R-:W-:Y:S01]  /*8ea0*/  IMAD R50, R50, UR7, RZ ;  /* 0x0000000732327c24 */ /* 0x000fe2000f8e02ff */
[----:B-1----:R-:W-:-:S03]  /*8eb0*/  LEA.HI.X.SX32 R9, R42, R2, 0x1, P4 ;  /* 0x000000022a097211 */ /* 0x002fc600020f0eff */
[----:B------:R0:W-:Y:S01]  /*8ec0*/  STL [R1+0x2804], R6 ;  /* 0x0028040601007387 */ /* 0x0001e20000100800 */
[----:B------:R-:W-:Y:S01]  /*8ed0*/  LEA R11, P4, R49, R0, 0x1 ;  /* 0x00000000310b7211 */ /* 0x000fe200078808ff */
[----:B------:R-:W-:Y:S02]  /*8ee0*/  IMAD R51, R51, UR7, RZ ;  /* 0x0000000733337c24 */ /* 0x000fe4000f8e02ff */
[----:B0-----:R-:W3:Y:S04]  /*8ef0*/  LDL.LU R6, [R1+0x18] ;  /* 0x0000180001067983 */ /* 0x001ee80000300800 */
[----:B------:R0:W-:Y:S04]  /*8f00*/  STL [R1+0x27f8], R9 ;  /* 0x0027f80901007387 */ /* 0x0001e80000100800 */
[----:B------:R1:W-:Y:S01]  /*8f10*/  STL [R1+0x27fc], R11 ;  /* 0x0027fc0b01007387 */ /* 0x0003e20000100800 */
[----:B------:R-:W-:-:S02]  /*8f20*/  LEA.HI.X.SX32 R12, R44, R2, 0x1, P0 ;  /* 0x000000022c0c7211 */ /* 0x000fc400000f0eff */
[----:B0-----:R-:W-:Y:S02]  /*8f30*/  LEA.HI.X.SX32 R9, R43, R2, 0x1, P1 ;  /* 0x000000022b097211 */ /* 0x001fe400008f0eff */
[----:B------:R-:W-:Y:S01]  /*8f40*/  LEA R13, P1, R50, R0, 0x1 ;  /* 0x00000000320d7211 */ /* 0x000fe200078208ff */
[----:B-1----:R-:W3:Y:S01]  /*8f50*/  LDL.LU R11, [R1+0x14] ;  /* 0x00001400010b7983 */ /* 0x002ee20000300800 */
[----:B------:R-:W-:-:S03]  /*8f60*/  IMAD R52, R52, UR7, RZ ;  /* 0x0000000734347c24 */ /* 0x000fc6000f8e02ff */
[----:B------:R0:W-:Y:S01]  /*8f70*/  STL [R1+0x27f0], R9 ;  /* 0x0027f00901007387 */ /* 0x0001e20000100800 */
[----:B------:R-:W-:-:S03]  /*8f80*/  IMAD R53, R53, UR7, RZ ;  /* 0x0000000735357c24 */ /* 0x000fc6000f8e02ff */
[----:B------:R1:W-:Y:S01]  /*8f90*/  STL [R1+0x27f4], R13 ;  /* 0x0027f40d01007387 */ /* 0x0003e20000100800 */
[----:B0-----:R-:W-:-:S03]  /*8fa0*/  LEA R9, P0, R51, R0, 0x1 ;  /* 0x0000000033097211 */ /* 0x001fc600078008ff */
[----:B------:R0:W-:Y:S01]  /*8fb0*/  STL [R1+0x27e8], R12 ;  /* 0x0027e80c01007387 */ /* 0x0001e20000100800 */
[----:B-1----:R-:W-:-:S03]  /*8fc0*/  LEA.HI.X.SX32 R13, R45, R2, 0x1, P6 ;  /* 0x000000022d0d7211 */ /* 0x002fc600030f0eff */
[----:B------:R1:W-:Y:S01]  /*8fd0*/  STL [R1+0x27ec], R9 ;  /* 0x0027ec0901007387 */ /* 0x0003e20000100800 */
[----:B------:R-:W-:-:S03]  /*8fe0*/  IMAD R54, R54, UR7, RZ ;  /* 0x0000000736367c24 */ /* 0x000fc6000f8e02ff */
[----:B------:R1:W-:Y:S01]  /*8ff0*/  STL [R1+0x27e0], R13 ;  /* 0x0027e00d01007387 */ /* 0x0003e20000100800 */
[----:B0-----:R-:W-:Y:S02]  /*9000*/  LEA R12, P6, R52, R0, 0x1 ;  /* 0x00000000340c7211 */ /* 0x001fe400078c08ff */
[----:B-1----:R-:W-:-:S03]  /*9010*/  LEA.HI.X.SX32 R9, R46, R2, 0x1, P5 ;  /* 0x000000022e097211 */ /* 0x002fc600028f0eff */
[----:B------:R0:W-:Y:S01]  /*9020*/  STL [R1+0x27e4], R12 ;  /* 0x0027e40c01007387 */ /* 0x0001e20000100800 */
[----:B------:R-:W-:-:S03]  /*9030*/  LEA R13, P5, R53, R0, 0x1 ;  /* 0x00000000350d7211 */ /* 0x000fc600078a08ff */
[----:B------:R1:W-:Y:S01]  /*9040*/  STL [R1+0x27d8], R9 ;  /* 0x0027d80901007387 */ /* 0x0003e20000100800 */
[----:B------:R-:W-:-:S03]  /*9050*/  IMAD R55, R55, UR7, RZ ;  /* 0x0000000737377c24 */ /* 0x000fc6000f8e02ff */
[----:B------:R1:W-:Y:S01]  /*9060*/  STL [R1+0x27dc], R13 ;  /* 0x0027dc0d01007387 */ /* 0x0003e20000100800 */
[----:B0-----:R-:W-:Y:S01]  /*9070*/  LEA.HI.X.SX32 R12, R47, R2, 0x1, P3 ;  /* 0x000000022f0c7211 */ /* 0x001fe200018f0eff */
[----:B------:R-:W-:Y:S01]  /*9080*/  IMAD R57, R57, UR7, RZ ;  /* 0x0000000739397c24 */ /* 0x000fe2000f8e02ff */
[----:B-1----:R-:W-:-:S03]  /*9090*/  LEA R9, P3, R54, R0, 0x1 ;  /* 0x0000000036097211 */ /* 0x002fc600078608ff */
[----:B------:R0:W-:Y:S01]  /*90a0*/  STL [R1+0x27d0], R12 ;  /* 0x0027d00c01007387 */ /* 0x0001e20000100800 */
[----:B------:R-:W-:-:S03]  /*90b0*/  LEA.HI.X.SX32 R13, R48, R2, 0x1, P2 ;  /* 0x00000002300d7211 */ /* 0x000fc600010f0eff */
        /* <DEDUP_REMOVED lines=10> */
[----:B0-----:R-:W-:Y:S02]  /*9160*/  LEA.HI.X.SX32 R12, R50, R2, 0x1, P1 ;  /* 0x00000002320c7211 */ /* 0x001fe400008f0eff */
[----:B-1----:R-:W-:-:S03]  /*9170*/  LEA R9, P1, R58, R0, 0x1 ;  /* 0x000000003a097211 */ /* 0x002fc600078208ff */
[----:B------:R0:W-:Y:S01]  /*9180*/  STL [R1+0x27b8], R12 ;  /* 0x0027b80c01007387 */ /* 0x0001e20000100800 */
[----:B------:R-:W-:-:S03]  /*9190*/  LEA.HI.X.SX32 R13, R51, R2, 0x1, P0 ;  /* 0x00000002330d7211 */ /* 0x000fc600000f0eff */
[----:B------:R1:W-:Y:S04]  /*91a0*/  STL [R1+0x27bc], R9 ;  /* 0x0027bc0901007387 */ /* 0x0003e80000100800 */
[----:B------:R-:W-:Y:S01]  /*91b0*/  STL [R1+0x27b0], R13 ;  /* 0x0027b00d01007387 */ /* 0x000fe20000100800 */
[----:B0-----:R-:W-:Y:S02]  /*91c0*/  LEA R12, P0, R59, R0, 0x1 ;  /* 0x000000003b0c7211 */ /* 0x001fe400078008ff */
[----:B-1----:R-:W-:-:S03]  /*91d0*/  LEA.HI.X.SX32 R9, R52, R2, 0x1, P6 ;  /* 0x0000000234097211 */ /* 0x002fc600030f0eff */
[----:B------:R0:W-:Y:S04]  /*91e0*/  STL [R1+0x27b4], R12 ;  /* 0x0027b40c01007387 */ /* 0x0001e80000100800 */
[----:B------:R2:W-:Y:S01]  /*91f0*/  STL [R1+0x27a8], R9 ;  /* 0x0027a80901007387 */ /* 0x0005e20000100800 */
[----:B0-----:R-:W-:Y:S02]  /*9200*/  LEA.HI.X.SX32 R12, R53, R2, 0x1, P5 ;  /* 0x00000002350c7211 */ /* 0x001fe400028f0eff */
[----:B----4-:R-:W-:-:S05]  /*9210*/  LEA R13, P6, R10, R0, 0x1 ;  /* 0x000000000a0d7211 */ /* 0x010fca00078c08ff */
[----:B------:R-:W-:Y:S04]  /*9220*/  STL [R1+0x27ac], R13 ;  /* 0x0027ac0d01007387 */ /* 0x000fe80000100800 */
[----:B------:R-:W4:Y:S01]  /*9230*/  LDL.LU R61, [R1+0x104] ;  /* 0x00010400013d7983 */ /* 0x000f220000300800 */
[----:B--2---:R-:W-:-:S03]  /*9240*/  LEA R9, P5, R7, R0, 0x1 ;  /* 0x0000000007097211 */ /* 0x004fc600078a08ff */
[----:B------:R0:W-:Y:S04]  /*9250*/  STL [R1+0x27a0], R12 ;  /* 0x0027a00c01007387 */ /* 0x0001e80000100800 */
[----:B------:R3:W-:Y:S01]  /*9260*/  STL [R1+0x27a4], R9 ;  /* 0x0027a40901007387 */ /* 0x0007e20000100800 */
[----:B0-----:R-:W-:Y:S02]  /*9270*/  LEA.HI.X.SX32 R12, R54, R2, 0x1, P3 ;  /* 0x00000002360c7211 */ /* 0x001fe400018f0eff */
[----:B---3--:R-:W-:-:S03]  /*9280*/  LEA R9, P3, R8, R0, 0x1 ;  /* 0x0000000008097211 */ /* 0x008fc600078608ff */
[----:B------:R-:W-:Y:S04]  /*9290*/  STL [R1+0x2798], R12 ;  /* 0x0027980c01007387 */ /* 0x000fe80000100800 */
[----:B------:R0:W-:Y:S04]  /*92a0*/  STL [R1+0x279c], R9 ;  /* 0x00279c0901007387 */ /* 0x0001e80000100800 */
[----:B0-----:R-:W2:Y:S01]  /*92b0*/  LDL.LU R9, [R1+0x108] ;  /* 0x0001080001097983 */ /* 0x001ea20000300800 */
[----:B------:R-:W-:Y:S02]  /*92c0*/  LEA.HI.X.SX32 R13, R55, R2, 0x1, P2 ;  /* 0x00000002370d7211 */ /* 0x000fe400010f0eff */
[----:B------:R-:W-:-:S03]  /*92d0*/  LEA R12, P2, R60, R0, 0x1 ;  /* 0x000000003c0c7211 */ /* 0x000fc600078408ff */
[----:B------:R0:W-:Y:S04]  /*92e0*/  STL [R1+0x2790], R13 ;  /* 0x0027900d01007387 */ /* 0x0001e80000100800 */
[----:B------:R1:W-:Y:S01]  /*92f0*/  STL [R1+0x2794], R12 ;  /* 0x0027940c01007387 */ /* 0x0003e20000100800 */
[-C--:B------:R-:W-:Y:S02]  /*9300*/  LEA.HI.X.SX32 R14, R58, R2.reuse, 0x1, P1 ;  /* 0x000000023a0e7211 */ /* 0x080fe400008f0eff */
[----:B0-----:R-:W-:Y:S02]  /*9310*/  LEA.HI.X.SX32 R13, R57, R2, 0x1, P4 ;  /* 0x00000002390d7211 */ /* 0x001fe400020f0eff */
[----:B-1----:R-:W-:-:S03]  /*9320*/  LEA R12, P4, R6, R0, 0x1 ;  /* 0x00000000060c7211 */ /* 0x002fc600078808ff */
[----:B------:R0:W-:Y:S01]  /*9330*/  STL [R1+0x2788], R13 ;  /* 0x0027880d01007387 */ /* 0x0001e20000100800 */
[----:B------:R-:W-:-:S03]  /*9340*/  IMAD R56, R56, UR7, RZ ;  /* 0x0000000738387c24 */ /* 0x000fc6000f8e02ff */
[----:B------:R1:W-:Y:S01]  /*9350*/  STL [R1+0x278c], R12 ;  /* 0x00278c0c01007387 */ /* 0x0003e20000100800 */
[----:B------:R-:W-:-:S03]  /*9360*/  LEA.HI.X.SX32 R10, R10, R2, 0x1, P6 ;  /* 0x000000020a0a7211 */ /* 0x000fc600030f0eff */
[----:B------:R3:W-:Y:S01]  /*9370*/  STL [R1+0x2780], R14 ;  /* 0x0027800e01007387 */ /* 0x0007e20000100800 */
[----:B0-----:R-:W-:Y:S02]  /*9380*/  LEA R13, P1, R11, R0, 0x1 ;  /* 0x000000000b0d7211 */ /* 0x001fe400078208ff */
[----:B-1----:R-:W-:-:S03]  /*9390*/  LEA.HI.X.SX32 R12, R59, R2, 0x1, P0 ;  /* 0x000000023b0c7211 */ /* 0x002fc600000f0eff */
[----:B------:R0:W-:Y:S01]  /*93a0*/  STL [R1+0x2784], R13 ;  /* 0x0027840d01007387 */ /* 0x0001e20000100800 */
[----:B------:R-:W-:Y:S01]  /*93b0*/  IMAD R5, R5, UR10, RZ ;  /* 0x0000000a05057c24 */ /* 0x000fe2000f8e02ff */
[----:B---3--:R-:W1:Y:S02]  /*93c0*/  LDC R14, c[0x0][0x3a8] ;  /* 0x0000ea00ff0e7b82 */ /* 0x008e640000000800 */
[----:B------:R3:W-:Y:S01]  /*93d0*/  STL [R1+0x277c], R12 ;  /* 0x00277c0c01007387 */ /* 0x0007e20000100800 */
[----:B------:R-:W-:Y:S02]  /*93e0*/  IMAD R4, R4, UR10, RZ ;  /* 0x0000000a04047c24 */ /* 0x000fe4000f8e02ff */
[----:B------:R-:W-:-:S03]  /*93f0*/  IMAD R3, R3, UR10, RZ ;  /* 0x0000000a03037c24 */ /* 0x000fc6000f8e02ff */
[----:B0-----:R-:W0:Y:S01]  /*9400*/  LDC R13, c[0x0][0x3a8] ;  /* 0x0000ea00ff0d7b82 */ /* 0x001e220000000800 */
[----:B---3--:R-:W-:Y:S02]  /*9410*/  LEA R12, P6, R56, R0, 0x1 ;  /* 0x00000000380c7211 */ /* 0x008fe400078c08ff */
[----:B------:R-:W-:-:S05]  /*9420*/  LEA.HI.X.SX32 R0, R7, R2, 0x1, P5 ;  /* 0x0000000207007211 */ /* 0x000fca00028f0eff */
[----:B------:R-:W3:Y:S01]  /*9430*/  LDC R7, c[0x0][0x3a8] ;  /* 0x0000ea00ff077b82 */ /* 0x000ee20000000800 */
[C---:B------:R-:W-:Y:S01]  /*9440*/  LEA R42, P0, R5.reuse, UR8, 0x1 ;  /* 0x00000008052a7c11 */ /* 0x040fe2000f8008ff */
[----:B------:R1:W-:Y:S03]  /*9450*/  STL [R1+0x2778], R10 ;  /* 0x0027780a01007387 */ /* 0x0003e60000100800 */
[----:B------:R-:W-:Y:S02]  /*9460*/  LEA.HI.X.SX32 R43, R5, UR9, 0x1, P0 ;  /* 0x00000009052b7c11 */ /* 0x000fe400080f0eff */
[-C--:B------:R-:W-:Y:S01]  /*9470*/  LEA.HI.X.SX32 R5, R8, R2.reuse, 0x1, P3 ;  /* 0x0000000208057211 */ /* 0x080fe200018f0eff */
[----:B-1----:R-:W2:Y:S04]  /*9480*/  LDL.LU R10, [R1+0x10c] ;  /* 0x00010c00010a7983 */ /* 0x002ea80000300800 */
[----:B------:R-:W-:Y:S04]  /*9490*/  STL [R1+0x2774], R12 ;  /* 0x0027740c01007387 */ /* 0x000fe80000100800 */
[----:B------:R1:W-:Y:S04]  /*94a0*/  STL [R1+0x2770], R0 ;  /* 0x0027700001007387 */ /* 0x0003e80000100800 */
[----:B------:R0:W-:Y:S01]  /*94b0*/  STL [R1+0x276c], R5 ;  /* 0x00276c0501007387 */ /* 0x0001e20000100800 */
[----:B-1----:R-:W-:-:S03]  /*94c0*/  LEA.HI.X.SX32 R0, R60, R2, 0x1, P2 ;  /* 0x000000023c007211 */ /* 0x002fc600010f0eff */
[----:B------:R-:W2:Y:S04]  /*94d0*/  LDL.LU R60, [R1+0x110] ;  /* 0x00011000013c7983 */ /* 0x000ea80000300800 */
[----:B------:R-:W-:Y:S04]  /*94e0*/  STL.64 [R1+0x1050], R42 ;  /* 0x0010502a01007387 */ /* 0x000fe80000100a00 */
[----:B------:R1:W-:Y:S01]  /*94f0*/  STL [R1+0x2768], R0 ;  /* 0x0027680001007387 */ /* 0x0003e20000100800 */
[----:B---3--:R-:W-:Y:S01]  /*9500*/  IMAD R8, R7, 0x1f, RZ ;  /* 0x0000001f07087824 */ /* 0x008fe200078e02ff */
[----:B0-----:R-:W-:-:S02]  /*9510*/  LEA.HI.X.SX32 R5, R11, R2, 0x1, P1 ;  /* 0x000000020b057211 */ /* 0x001fc400008f0eff */
[----:B-1----:R-:W-:Y:S01]  /*9520*/  LEA.HI.X.SX32 R0, R6, R2, 0x1, P4 ;  /* 0x0000000206007211 */ /* 0x002fe200020f0eff */
[----:B------:R-:W-:-:S04]  /*9530*/  IMAD.WIDE R6, R8, 0x2, R42 ;  /* 0x0000000208067825 */ /* 0x000fc800078e022a */
[----:B------:R0:W-:Y:S01]  /*9540*/  STL [R1+0x2764], R0 ;  /* 0x0027640001007387 */ /* 0x0001e20000100800 */
[----:B------:R-:W-:Y:S02]  /*9550*/  LEA R40, P0, R4, UR8, 0x1 ;  /* 0x0000000804287c11 */ /* 0x000fe4000f8008ff */
[----:B0-----:R-:W-:Y:S02]  /*9560*/  LEA.HI.X.SX32 R0, R56, R2, 0x1, P6 ;  /* 0x0000000238007211 */ /* 0x001fe400030f0eff */
[----:B------:R-:W3:Y:S04]  /*9570*/  LDL.LU R56, [R1+0x2990] ;  /* 0x0029900001387983 */ /* 0x000ee80000300800 */
[----:B------:R-:W-:Y:S04]  /*9580*/  STL [R1+0x2760], R5 ;  /* 0x0027600501007387 */ /* 0x000fe80000100800 */
[----:B------:R4:W-:Y:S04]  /*9590*/  STL [R1+0x275c], R0 ;  /* 0x00275c0001007387 */ /* 0x0009e80000100800 */
[----:B------:R2:W-:Y:S04]  /*95a0*/  STL [R1+0x26f4], R6 ;  /* 0x0026f40601007387 */ /* 0x0005e80000100800 */
[----:B------:R-:W-:Y:S01]  /*95b0*/  STL [R1+0x26f0], R7 ;  /* 0x0026f00701007387 */ /* 0x000fe20000100800 */
[----:B------:R-:W-:Y:S01]  /*95c0*/  LEA.HI.X.SX32 R41, R4, UR9, 0x1, P0 ;  /* 0x0000000904297c11 */ /* 0x000fe200080f0eff */
[----:B----4-:R-:W-:-:S02]  /*95d0*/  IMAD R0, R61, UR10, RZ ;  /* 0x0000000a3d007c24 */ /* 0x010fc4000f8e02ff */
[----:B------:R-:W4:Y:S04]  /*95e0*/  LDL.LU R61, [R1+0x114] ;  /* 0x00011400013d7983 */ /* 0x000f280000300800 */
[----:B------:R-:W-:Y:S01]  /*95f0*/  STL.64 [R1+0x1048], R40 ;  /* 0x0010482801007387 */ /* 0x000fe20000100a00 */
[----:B--2---:R-:W-:-:S03]  /*9600*/  IMAD R6, R9, UR10, RZ ;  /* 0x0000000a09067c24 */ /* 0x004fc6000f8e02ff */
[----:B------:R-:W2:Y:S01]  /*9610*/  LDL.LU R9, [R1+0x118] ;  /* 0x0001180001097983 */ /* 0x000ea20000300800 */
[----:B------:R-:W-:Y:S01]  /*9620*/  LEA R38, P1, R3, UR8, 0x1 ;  /* 0x0000000803267c11 */ /* 0x000fe2000f8208ff */
[----:B------:R-:W-:-:S03]  /*9630*/  IMAD.WIDE R4, R8, 0x2, R40 ;  /* 0x0000000208047825 */ /* 0x000fc600078e0228 */
[----:B------:R-:W-:Y:S02]  /*9640*/  LEA.HI.X.SX32 R39, R3, UR9, 0x1, P1 ;  /* 0x0000000903277c11 */ /* 0x000fe400088f0eff */
[----:B------:R-:W-:Y:S01]  /*9650*/  LEA R36, P0, R0, UR8, 0x1 ;  /* 0x0000000800247c11 */ /* 0x000fe2000f8008ff */
[----:B------:R-:W-:Y:S02]  /*9660*/  IMAD.WIDE R2, R8, 0x2, R38 ;  /* 0x0000000208027825 */ /* 0x000fe400078e0226 */
[----:B------:R-:W-:Y:S01]  /*9670*/  STL.64 [R1+0x1040], R38 ;  /* 0x0010402601007387 */ /* 0x000fe20000100a00 */
[----:B------:R-:W-:Y:S02]  /*9680*/  LEA R34, P1, R6, UR8, 0x1 ;  /* 0x0000000806227c11 */ /* 0x000fe4000f8208ff */
[----:B------:R-:W-:Y:S01]  /*9690*/  LEA.HI.X.SX32 R37, R0, UR9, 0x1, P0 ;  /* 0x0000000900257c11 */ /* 0x000fe200080f0eff */
[----:B------:R-:W-:Y:S01]  /*96a0*/  STL [R1+0x2704], R4 ;  /* 0x0027040401007387 */ /* 0x000fe20000100800 */
[----:B------:R-:W-:-:S03]  /*96b0*/  LEA.HI.X.SX32 R35, R6, UR9, 0x1, P1 ;  /* 0x0000000906237c11 */ /* 0x000fc600088f0eff */
[----:B------:R0:W-:Y:S04]  /*96c0*/  STL [R1+0x26f8], R5 ;  /* 0x0026f80501007387 */ /* 0x0001e80000100800 */
[----:B------:R-:W-:Y:S04]  /*96d0*/  STL [R1+0x2714], R2 ;  /* 0x0027140201007387 */ /* 0x000fe80000100800 */
[----:B------:R1:W-:Y:S01]  /*96e0*/  STL [R1+0x2710], R3 ;  /* 0x0027100301007387 */ /* 0x0003e20000100800 */
[----:B0-----:R-:W-:-:S03]  /*96f0*/  IMAD.WIDE R4, R8, 0x2, R36 ;  /* 0x0000000208047825 */ /* 0x001fc600078e0224 */
[----:B------:R-:W3:Y:S04]  /*9700*/  LDL.LU R12, [R1+0x11c] ;  /* 0x00011c00010c7983 */ /* 0x000ee80000300800 */
[----:B------:R-:W-:Y:S01]  /*9710*/  STL.64 [R1+0x1038], R36 ;  /* 0x0010382401007387 */ /* 0x000fe20000100a00 */
[----:B-1----:R-:W-:-:S03]  /*9720*/  IMAD.WIDE R2, R8, 0x2, R34 ;  /* 0x0000000208027825 */ /* 0x002fc600078e0222 */
[----:B------:R-:W3:Y:S04]  /*9730*/  LDL.LU R11, [R1+0x120] ;  /* 0x00012000010b7983 */ /* 0x000ee80000300800 */
[----:B------:R-:W-:Y:S04]  /*9740*/  STL.64 [R1+0x1030], R34 ;  /* 0x0010302201007387 */ /* 0x000fe80000100a00 */
[----:B------:R-:W-:Y:S04]  /*9750*/  STL [R1+0x272c], R4 ;  /* 0x00272c0401007387 */ /* 0x000fe80000100800 */
[----:B------:R0:W-:Y:S04]  /*9760*/  STL [R1+0x2728], R5 ;  /* 0x0027280501007387 */ /* 0x0001e80000100800 */
[----:B------:R-:W-:Y:S01]  /*9770*/  STL [R1+0x2744], R2 ;  /* 0x0027440201007387 */ /* 0x000fe20000100800 */
[----:B------:R-:W-:-:S05]  /*9780*/  IMAD R0, R10, UR10, RZ ;  /* 0x0000000a0a007c24 */ /* 0x000fca000f8e02ff */
[C---:B------:R-:W-:Y:S01]  /*9790*/  LEA R32, P0, R0.reuse, UR8, 0x1 ;  /* 0x0000000800207c11 */ /* 0x040fe2000f8008ff */
[----:B------:R1:W-:Y:S03]  /*97a0*/  STL [R1+0x2740], R3 ;  /* 0x0027400301007387 */ /* 0x0003e60000100800 */
[----:B------:R-:W-:Y:S01]  /*97b0*/  LEA.HI.X.SX32 R33, R0, UR9, 0x1, P0 ;  /* 0x0000000900217c11 */ /* 0x000fe200080f0eff */
[----:B------:R-:W-:Y:S02]  /*97c0*/  IMAD R6, R60, UR10, RZ ;  /* 0x0000000a3c067c24 */ /* 0x000fe4000f8e02ff */
[----:B------:R-:W3:Y:S03]  /*97d0*/  LDL.LU R60, [R1+0x124] ;  /* 0x00012400013c7983 */ /* 0x000ee60000300800 */
[----:B------:R-:W-:Y:S01]  /*97e0*/  LEA R30, P1, R6, UR8, 0x1 ;  /* 0x00000008061e7c11 */ /* 0x000fe2000f8208ff */
[----:B0-----:R-:W-:-:S03]  /*97f0*/  IMAD.WIDE R4, R8, 0x2, R32 ;  /* 0x0000000208047825 */ /* 0x001fc600078e0220 */
[----:B------:R-:W-:-:S03]  /*9800*/  LEA.HI.X.SX32 R31, R6, UR9, 0x1, P1 ;  /* 0x00000009061f7c11 */ /* 0x000fc600088f0eff */
[----:B-1----:R-:W-:-:S04]  /*9810*/  IMAD.WIDE R2, R8, 0x2, R30 ;  /* 0x0000000208027825 */ /* 0x002fc800078e021e */
[----:B----4-:R-:W-:Y:S02]  /*9820*/  IMAD R0, R61, UR10, RZ ;  /* 0x0000000a3d007c24 */ /* 0x010fe4000f8e02ff */
[----:B------:R-:W4:Y:S04]  /*9830*/  LDL.LU R61, [R1+0x128] ;  /* 0x00012800013d7983 */ /* 0x000f280000300800 */
[----:B------:R-:W-:Y:S04]  /*9840*/  STL.64 [R1+0x1028], R32 ;  /* 0x0010282001007387 */ /* 0x000fe80000100a00 */
[----:B------:R-:W-:Y:S04]  /*9850*/  STL.64 [R1+0x1020], R30 ;  /* 0x0010201e01007387 */ /* 0x000fe80000100a00 */
[----:B------:R-:W-:Y:S04]  /*9860*/  STL [R1+0x2758], R4 ;  /* 0x0027580401007387 */ /* 0x000fe80000100800 */
[----:B------:R0:W-:Y:S04]  /*9870*/  STL [R1+0x2750], R5 ;  /* 0x0027500501007387 */ /* 0x0001e80000100800 */
[----:B------:R-:W-:Y:S04]  /*9880*/  STL [R1+0x2754], R2 ;  /* 0x0027540201007387 */ /* 0x000fe80000100800 */
[----:B------:R-:W4:Y:S01]  /*9890*/  LDL.LU R10, [R1+0x130] ;  /* 0x00013000010a7983 */ /* 0x000f220000300800 */
[----:B--2---:R-:W-:-:S03]  /*98a0*/  IMAD R6, R9, UR10, RZ ;  /* 0x0000000a09067c24 */ /* 0x004fc6000f8e02ff */
[----:B------:R-:W2:Y:S01]  /*98b0*/  LDL.LU R9, [R1+0x12c] ;  /* 0x00012c0001097983 */ /* 0x000ea20000300800 */
[----:B------:R-:W-:Y:S02]  /*98c0*/  LEA R28, P0, R0, UR8, 0x1 ;  /* 0x00000008001c7c11 */ /* 0x000fe4000f8008ff */
[----:B------:R-:W-:Y:S02]  /*98d0*/  LEA R26, P1, R6, UR8, 0x1 ;  /* 0x00000008061a7c11 */ /* 0x000fe4000f8208ff */
[----:B------:R-:W-:Y:S02]  /*98e0*/  LEA.HI.X.SX32 R29, R0, UR9, 0x1, P0 ;  /* 0x00000009001d7c11 */ /* 0x000fe400080f0eff */
[----:B------:R-:W-:Y:S01]  /*98f0*/  LEA.HI.X.SX32 R27, R6, UR9, 0x1, P1 ;  /* 0x00000009061b7c11 */ /* 0x000fe200088f0eff */
[----:B------:R1:W-:Y:S01]  /*9900*/  STL [R1+0x2748], R3 ;  /* 0x0027480301007387 */ /* 0x0003e20000100800 */
[----:B0-----:R-:W-:-:S03]  /*9910*/  IMAD.WIDE R4, R8, 0x2, R28 ;  /* 0x0000000208047825 */ /* 0x001fc600078e021c */
[----:B------:R-:W-:Y:S01]  /*9920*/  STL.64 [R1+0x1018], R28 ;  /* 0x0010181c01007387 */ /* 0x000fe20000100a00 */
[----:B---3--:R-:W-:Y:S02]  /*9930*/  IMAD R0, R12, UR10, RZ ;  /* 0x0000000a0c007c24 */ /* 0x008fe4000f8e02ff */
[----:B------:R-:W-:-:S03]  /*9940*/  IMAD R6, R11, UR10, RZ ;  /* 0x0000000a0b067c24 */ /* 0x000fc6000f8e02ff */
[----:B------:R-:W-:Y:S02]  /*9950*/  LEA R24, P0, R0, UR8, 0x1 ;  /* 0x0000000800187c11 */ /* 0x000fe4000f8008ff */
[----:B------:R-:W-:Y:S02]  /*9960*/  LEA R22, P1, R6, UR8, 0x1 ;  /* 0x0000000806167c11 */ /* 0x000fe4000f8208ff */
[----:B------:R-:W-:Y:S02]  /*9970*/  LEA.HI.X.SX32 R25, R0, UR9, 0x1, P0 ;  /* 0x0000000900197c11 */ /* 0x000fe400080f0eff */
[----:B------:R-:W-:Y:S01]  /*9980*/  LEA.HI.X.SX32 R23, R6, UR9, 0x1, P1 ;  /* 0x0000000906177c11 */ /* 0x000fe200088f0eff */
[C---:B-1----:R-:W-:Y:S01]  /*9990*/  IMAD.WIDE R2, R8.reuse, 0x2, R26 ;  /* 0x0000000208027825 */ /* 0x042fe200078e021a */
[----:B------:R-:W-:Y:S04]  /*99a0*/  STL.64 [R1+0x1010], R26 ;  /* 0x0010101a01007387 */ /* 0x000fe80000100a00 */
[----:B------:R-:W-:Y:S04]  /*99b0*/  STL [R1+0x274c], R4 ;  /* 0x00274c0401007387 */ /* 0x000fe80000100800 */
[----:B------:R0:W-:Y:S04]  /*99c0*/  STL [R1+0x2738], R5 ;  /* 0x0027380501007387 */ /* 0x0001e80000100800 */
[----:B------:R-:W-:Y:S04]  /*99d0*/  STL [R1+0x273c], R2 ;  /* 0x00273c0201007387 */ /* 0x000fe80000100800 */
[----:B------:R1:W-:Y:S01]  /*99e0*/  STL [R1+0x2730], R3 ;  /* 0x0027300301007387 */ /* 0x0003e20000100800 */
[----:B0-----:R-:W-:-:S03]  /*99f0*/  IMAD.WIDE R4, R8, 0x2, R24 ;  /* 0x0000000208047825 */ /* 0x001fc600078e0218 */
[----:B------:R-:W-:Y:S04]  /*9a00*/  STL.64 [R1+0x1008], R24 ;  /* 0x0010081801007387 */ /* 0x000fe80000100a00 */
[----:B------:R-:W-:Y:S01]  /*9a10*/  STL.64 [R1+0x1000], R22 ;  /* 0x0010001601007387 */ /* 0x000fe20000100a00 */
[----:B-1----:R-:W-:-:S04]  /*9a20*/  IMAD.WIDE R2, R8, 0x2, R22 ;  /* 0x0000000208027825 */ /* 0x002fc800078e0216 */
[----:B------:R-:W-:-:S05]  /*9a30*/  IMAD R0, R60, UR10, RZ ;  /* 0x0000000a3c007c24 */ /* 0x000fca000f8e02ff */
[C---:B------:R-:W-:Y:S01]  /*9a40*/  LEA R60, P0, R0.reuse, UR8, 0x1 ;  /* 0x00000008003c7c11 */ /* 0x040fe2000f8008ff */
[----:B------:R-:W-:Y:S04]  /*9a50*/  STL [R1+0x2734], R4 ;  /* 0x0027340401007387 */ /* 0x000fe80000100800 */
[----:B------:R0:W-:Y:S04]  /*9a60*/  STL [R1+0x2720], R5 ;  /* 0x0027200501007387 */ /* 0x0001e80000100800 */
[----:B------:R-:W-:Y:S04]  /*9a70*/  STL [R1+0x2724], R2 ;  /* 0x0027240201007387 */ /* 0x000fe80000100800 */
[----:B------:R1:W-:Y:S01]  /*9a80*/  STL [R1+0x2718], R3 ;  /* 0x0027180301007387 */ /* 0x0003e20000100800 */
[----:B----4-:R-:W-:Y:S01]  /*9a90*/  IMAD R6, R61, UR10, RZ ;  /* 0x0000000a3d067c24 */ /* 0x010fe2000f8e02ff */
[----:B------:R-:W-:-:S04]  /*9aa0*/  LEA.HI.X.SX32 R61, R0, UR9, 0x1, P0 ;  /* 0x00000009003d7c11 */ /* 0x000fc800080f0eff */
[----:B------:R-:W-:-:S04]  /*9ab0*/  LEA R58, P1, R6, UR8, 0x1 ;  /* 0x00000008063a7c11 */ /* 0x000fc8000f8208ff */
[----:B------:R-:W-:Y:S01]  /*9ac0*/  LEA.HI.X.SX32 R59, R6, UR9, 0x1, P1 ;  /* 0x00000009063b7c11 */ /* 0x000fe200088f0eff */
[----:B------:R-:W-:Y:S02]  /*9ad0*/  IMAD R6, R56, UR10, RZ ;  /* 0x0000000a38067c24 */ /* 0x000fe4000f8e02ff */
[C---:B0-----:R-:W-:Y:S01]  /*9ae0*/  IMAD.WIDE R4, R8.reuse, 0x2, R60 ;  /* 0x0000000208047825 */ /* 0x041fe200078e023c */
[----:B------:R-:W3:Y:S03]  /*9af0*/  LDL.LU R56, [R1+0x298c] ;  /* 0x00298c0001387983 */ /* 0x000ee60000300800 */
[----:B-1----:R-:W-:-:S04]  /*9b00*/  IMAD.WIDE R2, R8, 0x2, R58 ;  /* 0x0000000208027825 */ /* 0x002fc800078e023a */
[----:B------:R-:W-:Y:S01]  /*9b10*/  IMAD R7, R10, UR10, RZ ;  /* 0x0000000a0a077c24 */ /* 0x000fe2000f8e02ff */
[----:B------:R-:W-:Y:S04]  /*9b20*/  STL [R1+0x271c], R4 ;  /* 0x00271c0401007387 */ /* 0x000fe80000100800 */
[----:B------:R-:W-:Y:S01]  /*9b30*/  LEA R20, P0, R7, UR8, 0x1 ;  /* 0x0000000807147c11 */ /* 0x000fe2000f8008ff */
[----:B--2---:R-:W-:Y:S01]  /*9b40*/  IMAD R0, R9, UR10, RZ ;  /* 0x0000000a09007c24 */ /* 0x004fe2000f8e02ff */
[----:B------:R-:W-:-:S04]  /*9b50*/  LEA R9, P2, R6, UR8, 0x1 ;  /* 0x0000000806097c11 */ /* 0x000fc8000f8408ff */
[C---:B------:R-:W-:Y:S01]  /*9b60*/  LEA R18, P1, R0.reuse, UR8, 0x1 ;  /* 0x0000000800127c11 */ /* 0x040fe2000f8208ff */
[----:B------:R0:W-:Y:S01]  /*9b70*/  STL [R1+0x2708], R5 ;  /* 0x0027080501007387 */ /* 0x0001e20000100800 */
[----:B------:R-:W-:Y:S02]  /*9b80*/  LEA.HI.X.SX32 R21, R7, UR9, 0x1, P0 ;  /* 0x0000000907157c11 */ /* 0x000fe400080f0eff */
[----:B------:R-:W-:Y:S01]  /*9b90*/  LEA.HI.X.SX32 R19, R0, UR9, 0x1, P1 ;  /* 0x0000000900137c11 */ /* 0x000fe200088f0eff */
[----:B------:R-:W-:Y:S01]  /*9ba0*/  STL [R1+0x270c], R2 ;  /* 0x00270c0201007387 */ /* 0x000fe20000100800 */
[----:B------:R-:W-:-:S03]  /*9bb0*/  LEA.HI.X.SX32 R6, R6, UR9, 0x1, P2 ;  /* 0x0000000906067c11 */ /* 0x000fc600090f0eff */
[----:B------:R-:W-:Y:S01]  /*9bc0*/  STL [R1+0x17c0], R9 ;  /* 0x0017c00901007387 */ /* 0x000fe20000100800 */
[----:B------:R-:W-:-:S03]  /*9bd0*/  IMAD.MOV.U32 R10, RZ, RZ, R9 ;  /* 0x000000ffff0a7224 */ /* 0x000fc600078e0009 */
[----:B------:R1:W-:Y:S01]  /*9be0*/  STL [R1+0x26fc], R3 ;  /* 0x0026fc0301007387 */ /* 0x0003e20000100800 */
[----:B0-----:R-:W-:-:S03]  /*9bf0*/  IMAD.WIDE R4, R8, 0x2, R20 ;  /* 0x0000000208047825 */ /* 0x001fc600078e0214 */
[----:B------:R-:W-:Y:S01]  /*9c00*/  STL.64 [R1+0x1090], R20 ;  /* 0x0010901401007387 */ /* 0x000fe20000100a00 */
[----:B------:R-:W-:-:S03]  /*9c10*/  IMAD.MOV.U32 R11, RZ, RZ, R6 ;  /* 0x000000ffff0b7224 */ /* 0x000fc600078e0006 */
[----:B------:R-:W-:Y:S01]  /*9c20*/  STL.64 [R1+0x1058], R18 ;  /* 0x0010581201007387 */ /* 0x000fe20000100a00 */
[----:B------:R-:W-:-:S03]  /*9c30*/  IMAD R0, R16, 0x1e, RZ ;  /* 0x0000001e10007824 */ /* 0x000fc600078e02ff */
[----:B------:R0:W-:Y:S01]  /*9c40*/  STL [R1+0x17bc], R6 ;  /* 0x0017bc0601007387 */ /* 0x0001e20000100800 */
[----:B-1----:R-:W-:-:S03]  /*9c50*/  IMAD.WIDE R2, R8, 0x2, R10 ;  /* 0x0000000208027825 */ /* 0x002fc600078e020a */
[----:B------:R-:W-:Y:S01]  /*9c60*/  STL [R1+0x2700], R4 ;  /* 0x0027000401007387 */ /* 0x000fe20000100800 */
[----:B0-----:R-:W-:-:S03]  /*9c70*/  IMAD.WIDE R6, R8, 0x2, R18 ;  /* 0x0000000208067825 */ /* 0x001fc600078e0212 */
[----:B------:R0:W-:Y:S04]  /*9c80*/  STL [R1+0x26e8], R5 ;  /* 0x0026e80501007387 */ /* 0x0001e80000100800 */
[----:B------:R-:W-:Y:S04]  /*9c90*/  STL [R1+0x26ec], R6 ;  /* 0x0026ec0601007387 */ /* 0x000fe80000100800 */
[----:B------:R1:W-:Y:S01]  /*9ca0*/  STL [R1+0x26d0], R7 ;  /* 0x0026d00701007387 */ /* 0x0003e20000100800 */
[----:B0-----:R-:W-:-:S03]  /*9cb0*/  IMAD.WIDE R4, R0, 0x2, R42 ;  /* 0x0000000200047825 */ /* 0x001fc600078e022a */
[----:B------:R-:W-:Y:S04]  /*9cc0*/  STL [R1+0x26e4], R2 ;  /* 0x0026e40201007387 */ /* 0x000fe80000100800 */
        /* <DEDUP_REMOVED lines=11> */
[----:B------:R-:W-:Y:S04]  /*9d80*/  STL [R1+0x26c4], R4 ;  /* 0x0026c40401007387 */ /* 0x000fe80000100800 */
[----:B------:R1:W-:Y:S01]  /*9d90*/  STL [R1+0x26bc], R5 ;  /* 0x0026bc0501007387 */ /* 0x0003e20000100800 */
[----:B0-----:R-:W-:-:S03]  /*9da0*/  IMAD.WIDE R6, R0, 0x2, R30 ;  /* 0x0000000200067825 */ /* 0x001fc600078e021e */
[----:B------:R-:W-:Y:S01]  /*9db0*/  STL [R1+0x26c0], R2 ;  /* 0x0026c00201007387 */ /* 0x000fe20000100800 */
[----:B-1----:R-:W-:-:S03]  /*9dc0*/  IMAD.WIDE R4, R0, 0x2, R32 ;  /* 0x0000000200047825 */ /* 0x002fc600078e0220 */
        /* <DEDUP_REMOVED lines=21> */
[----:B------:R-:W-:-:S03]  /*9f20*/  IMAD R8, R16, 0x1d, RZ ;  /* 0x0000001d10087824 */ /* 0x000fc600078e02ff */
[----:B------:R-:W-:Y:S01]  /*9f30*/  STL [R1+0x2680], R2 ;  /* 0x0026800201007387 */ /* 0x000fe20000100800 */
[----:B0-----:R-:W-:-:S03]  /*9f40*/  IMAD.WIDE R6, R0, 0x2, R10 ;  /* 0x0000000200067825 */ /* 0x001fc600078e020a */
[----:B------:R0:W-:Y:S01]  /*9f50*/  STL [R1+0x2674], R3 ;  /* 0x0026740301007387 */ /* 0x0001e20000100800 */
[----:B-1----:R-:W-:-:S05]  /*9f60*/  IMAD.WIDE R4, R0, 0x2, R20 ;  /* 0x0000000200047825 */ /* 0x002fca00078e0214 */
        /* <DEDUP_REMOVED lines=178> */
[----:B------:R1:W-:Y:S04]  /*aa90*/  STL [R1+0x249c], R3 ;  /* 0x00249c0301007387 */ /* 0x0003e80000100800 */
[----:B------:R-:W-:Y:S01]  /*aaa0*/  STL [R1+0x24a0], R4 ;  /* 0x0024a00401007387 */ /* 0x000fe20000100800 */
[----:B0-----:R-:W-:-:S03]  /*aab0*/  IMAD.WIDE R6, R0, 0x2, R60 ;  /* 0x0000000200067825 */ /* 0x001fc600078e023c */
[----:B------:R0:W-:Y:S01]  /*aac0*/  STL [R1+0x17c8], R5 ;  /* 0x0017c80501007387 */ /* 0x0001e20000100800 */
[----:B-1----:R-:W-:-:S04]  /*aad0*/  IMAD.WIDE R2, R0, 0x2, R24 ;  /* 0x0000000200027825 */ /* 0x002fc800078e0218 */
[C---:B------:R-:W-:Y:S01]  /*aae0*/  IMAD.WIDE R8, R0.reuse, 0x2, R58 ;  /* 0x0000000200087825 */ /* 0x040fe200078e023a */
[----:B------:R-:W-:Y:S03]  /*aaf0*/  STL [R1+0x2498], R2 ;  /* 0x0024980201007387 */ /* 0x000fe60000100800 */
[----:B0-----:R-:W-:Y:S01]  /*ab00*/  IMAD.WIDE R4, R0, 0x2, R22 ;  /* 0x0000000200047825 */ /* 0x001fe200078e0216 */
[----:B------:R0:W-:Y:S04]  /*ab10*/  STL [R1+0x17cc], R3 ;  /* 0x0017cc0301007387 */ /* 0x0001e80000100800 */
[----:B------:R-:W-:Y:S01]  /*ab20*/  STL [R1+0x17d4], R4 ;  /* 0x0017d40401007387 */ /* 0x000fe20000100800 */
[----:B------:R-:W-:-:S03]  /*ab30*/  IMAD R12, R16, 0x19, RZ ;  /* 0x00000019100c7824 */ /* 0x000fc600078e02ff */
[----:B------:R1:W-:Y:S01]  /*ab40*/  STL [R1+0x17d0], R5 ;  /* 0x0017d00501007387 */ /* 0x0003e20000100800 */
[----:B0-----:R-:W-:-:S03]  /*ab50*/  IMAD.WIDE R2, R0, 0x2, R20 ;  /* 0x0000000200027825 */ /* 0x001fc600078e0214 */
[----:B------:R-:W-:Y:S04]  /*ab60*/  STL [R1+0x17dc], R6 ;  /* 0x0017dc0601007387 */ /* 0x000fe80000100800 */
[----:B------:R0:W-:Y:S01]  /*ab70*/  STL [R1+0x17d8], R7 ;  /* 0x0017d80701007387 */ /* 0x0001e20000100800 */
[----:B-1----:R-:W-:-:S03]  /*ab80*/  IMAD.WIDE R4, R0, 0x2, R18 ;  /* 0x0000000200047825 */ /* 0x002fc600078e0212 */
[----:B------:R-:W-:Y:S04]  /*ab90*/  STL [R1+0x17e4], R8 ;  /* 0x0017e40801007387 */ /* 0x000fe80000100800 */
[----:B------:R-:W-:Y:S01]  /*aba0*/  STL [R1+0x17e0], R9 ;  /* 0x0017e00901007387 */ /* 0x000fe20000100800 */
[----:B0-----:R-:W-:-:S03]  /*abb0*/  IMAD.WIDE R6, R0, 0x2, R10 ;  /* 0x0000000200067825 */ /* 0x001fc600078e020a */
[----:B------:R-:W-:Y:S04]  /*abc0*/  STL [R1+0x17ec], R2 ;  /* 0x0017ec0201007387 */ /* 0x000fe80000100800 */
        /* <DEDUP_REMOVED lines=23> */
[----:B------:R-:W-:-:S04]  /*ad40*/  IMAD.WIDE R8, R12, 0x2, R26 ;  /* 0x000000020c087825 */ /* 0x000fc800078e021a */
[C---:B-1----:R-:W-:Y:S01]  /*ad50*/  IMAD.WIDE R4, R12.reuse, 0x2, R30 ;  /* 0x000000020c047825 */ /* 0x042fe200078e021e */
        /* <DEDUP_REMOVED lines=17> */
[----:B------:R-:W-:-:S03]  /*ae70*/  IMAD R0, R16, 0x18, RZ ;  /* 0x0000001810007824 */ /* 0x000fc600078e02ff */
        /* <DEDUP_REMOVED lines=391> */
[----:B------:R-:W-:-:S03]  /*c6f0*/  IMAD.SHL.U32 R0, R16, 0x10, RZ ;  /* 0x0000001010007824 */ /* 0x000fc600078e00ff */
        /* <DEDUP_REMOVED lines=103> */
[----:B------:R-:W-:Y:S01]  /*cd70*/  STL [R1+0x1d74], R2 ;  /* 0x001d740201007387 */ /* 0x000fe20000100800 */
[----:B------:R-:W0:Y:S03]  /*cd80*/  LDC R12, c[0x0][0x3a8] ;  /* 0x0000ea00ff0c7b82 */ /* 0x000e260000000800 */
[----:B------:R1:W-:Y:S04]  /*cd90*/  STL [R1+0x1d70], R3 ;  /* 0x001d700301007387 */ /* 0x0003e80000100800 */
[----:B------:R-:W-:Y:S04]  /*cda0*/  STL [R1+0x1d7c], R4 ;  /* 0x001d7c0401007387 */ /* 0x000fe80000100800 */
[----:B------:R2:W-:Y:S01]  /*cdb0*/  STL [R1+0x1d78], R5 ;  /* 0x001d780501007387 */ /* 0x0005e20000100800 */
[----:B-1----:R-:W-:-:S03]  /*cdc0*/  IMAD.WIDE R2, R0, 0x2, R42 ;  /* 0x0000000200027825 */ /* 0x002fc600078e022a */
[----:B------:R-:W-:Y:S04]  /*cdd0*/  STL [R1+0x1d84], R6 ;  /* 0x001d840601007387 */ /* 0x000fe80000100800 */
[----:B------:R1:W-:Y:S01]  /*cde0*/  STL [R1+0x1d80], R7 ;  /* 0x001d800701007387 */ /* 0x0003e20000100800 */
[----:B--2---:R-:W-:-:S03]  /*cdf0*/  IMAD.WIDE R4, R0, 0x2, R40 ;  /* 0x0000000200047825 */ /* 0x004fc600078e0228 */
[----:B------:R-:W-:Y:S04]  /*ce00*/  STL [R1+0x1d8c], R2 ;  /* 0x001d8c0201007387 */ /* 0x000fe80000100800 */
[----:B------:R2:W-:Y:S01]  /*ce10*/  STL [R1+0x1d88], R3 ;  /* 0x001d880301007387 */ /* 0x0005e20000100800 */
[----:B-1----:R-:W-:-:S03]  /*ce20*/  IMAD.WIDE R6, R0, 0x2, R36 ;  /* 0x0000000200067825 */ /* 0x002fc600078e0224 */
[----:B------:R-:W-:Y:S01]  /*ce30*/  STL [R1+0x1d94], R4 ;  /* 0x001d940401007387 */ /* 0x000fe20000100800 */
[----:B--2---:R-:W-:-:S03]  /*ce40*/  IMAD.WIDE R2, R0, 0x2, R38 ;  /* 0x0000000200027825 */ /* 0x004fc600078e0226 */
        /* <DEDUP_REMOVED lines=11> */
[----:B------:R-:W-:-:S04]  /*cf00*/  IMAD.WIDE R8, R0, 0x2, R26 ;  /* 0x0000000200087825 */ /* 0x000fc800078e021a */
[C---:B--2---:R-:W-:Y:S01]  /*cf10*/  IMAD.WIDE R4, R0.reuse, 0x2, R30 ;  /* 0x0000000200047825 */ /* 0x044fe200078e021e */
        /* <DEDUP_REMOVED lines=17> */
[----:B0-----:R-:W-:-:S03]  /*d030*/  IMAD R12, R12, 0xd, RZ ;  /* 0x0000000d0c0c7824 */ /* 0x001fc600078e02ff */
[----:B------:R0:W-:Y:S01]  /*d040*/  STL [R1+0x1de0], R7 ;  /* 0x001de00701007387 */ /* 0x0001e20000100800 */
[----:B--2---:R-:W-:-:S03]  /*d050*/  IMAD.WIDE R4, R0, 0x2, R18 ;  /* 0x0000000200047825 */ /* 0x004fc600078e0212 */
        /* <DEDUP_REMOVED lines=247> */
[----:B0-----:R-:W-:-:S03]  /*dfd0*/  IMAD.SHL.U32 R0, R0, 0x8, RZ ;  /* 0x0000000800007824 */ /* 0x001fc600078e00ff */
        /* <DEDUP_REMOVED lines=314> */
[----:B------:R-:W-:Y:S01]  /*f380*/  STL [R1+0x2398], R2 ;  /* 0x0023980201007387 */ /* 0x000fe20000100800 */
[----:B------:R-:W-:-:S03]  /*f390*/  IMAD.WIDE R8, R0, 0x2, R36 ;  /* 0x0000000200087825 */ /* 0x000fc600078e0224 */
        /* <DEDUP_REMOVED lines=18> */
[----:B------:R-:W-:Y:S04]  /*f4c0*/  STL [R1+0x23c4], R7 ;  /* 0x0023c40701007387 */ /* 0x000fe80000100800 */
[----:B------:R2:W-:Y:S01]  /*f4d0*/  STL [R1+0x23d0], R8 ;  /* 0x0023d00801007387 */ /* 0x0005e20000100800 */
[----:B-1----:R-:W-:-:S03]  /*f4e0*/  IMAD.WIDE R4, R0, 0x2, R24 ;  /* 0x0000000200047825 */ /* 0x002fc600078e0218 */
[----:B------:R1:W-:Y:S04]  /*f4f0*/  STL [R1+0x23cc], R9 ;  /* 0x0023cc0901007387 */ /* 0x0003e80000100800 */
[----:B------:R-:W-:Y:S01]  /*f500*/  STL [R1+0x23d8], R2 ;  /* 0x0023d80201007387 */ /* 0x000fe20000100800 */
[----:B--2---:R-:W2:Y:S03]  /*f510*/  LDC R8, c[0x0][0x3a8] ;  /* 0x0000ea00ff087b82 */ /* 0x004ea60000000800 */
[----:B------:R4:W-:Y:S01]  /*f520*/  STL [R1+0x23d4], R3 ;  /* 0x0023d40301007387 */ /* 0x0009e20000100800 */
[----:B------:R-:W-:-:S03]  /*f530*/  IMAD.WIDE R6, R0, 0x2, R60 ;  /* 0x0000000200067825 */ /* 0x000fc600078e023c */
[----:B------:R-:W-:Y:S01]  /*f540*/  STL [R1+0x23e0], R4 ;  /* 0x0023e00401007387 */ /* 0x000fe20000100800 */
[----:B-1----:R-:W1:Y:S01]  /*f550*/  LDC R9, c[0x0][0x3a8] ;  /* 0x0000ea00ff097b82 */ /* 0x002e620000000800 */
[C---:B----4-:R-:W-:Y:S02]  /*f560*/  IMAD.WIDE R2, R0.reuse, 0x2, R22 ;  /* 0x0000000200027825 */ /* 0x050fe400078e0216 */
[----:B------:R4:W-:Y:S04]  /*f570*/  STL [R1+0x23dc], R5 ;  /* 0x0023dc0501007387 */ /* 0x0009e80000100800 */
[----:B------:R-:W-:Y:S04]  /*f580*/  STL [R1+0x23e8], R2 ;  /* 0x0023e80201007387 */ /* 0x000fe80000100800 */
[----:B------:R0:W-:Y:S01]  /*f590*/  STL [R1+0x23e4], R3 ;  /* 0x0023e40301007387 */ /* 0x0001e20000100800 */
[----:B----4-:R-:W-:-:S03]  /*f5a0*/  IMAD.WIDE R4, R0, 0x2, R20 ;  /* 0x0000000200047825 */ /* 0x010fc600078e0214 */
[----:B------:R-:W-:Y:S01]  /*f5b0*/  STL [R1+0x23f0], R6 ;  /* 0x0023f00601007387 */ /* 0x000fe20000100800 */
[----:B0-----:R-:W-:-:S03]  /*f5c0*/  IMAD.WIDE R2, R0, 0x2, R58 ;  /* 0x0000000200027825 */ /* 0x001fc600078e023a */
[----:B------:R0:W-:Y:S04]  /*f5d0*/  STL [R1+0x23ec], R7 ;  /* 0x0023ec0701007387 */ /* 0x0001e80000100800 */
[----:B------:R-:W-:Y:S04]  /*f5e0*/  STL [R1+0x23f8], R2 ;  /* 0x0023f80201007387 */ /* 0x000fe80000100800 */
[----:B------:R-:W-:Y:S01]  /*f5f0*/  STL [R1+0x23f4], R3 ;  /* 0x0023f40301007387 */ /* 0x000fe20000100800 */
[----:B0-----:R-:W-:-:S03]  /*f600*/  IMAD.WIDE R6, R0, 0x2, R18 ;  /* 0x0000000200067825 */ /* 0x001fc600078e0212 */
[----:B------:R-:W-:Y:S04]  /*f610*/  STL [R1+0x2400], R4 ;  /* 0x0024000401007387 */ /* 0x000fe80000100800 */
[----:B------:R0:W-:Y:S04]  /*f620*/  STL [R1+0x23fc], R5 ;  /* 0x0023fc0501007387 */ /* 0x0001e80000100800 */
[----:B------:R-:W-:Y:S04]  /*f630*/  STL [R1+0x2408], R6 ;  /* 0x0024080601007387 */ /* 0x000fe80000100800 */
[----:B------:R2:W-:Y:S01]  /*f640*/  STL [R1+0x2404], R7 ;  /* 0x0024040701007387 */ /* 0x0005e20000100800 */
[----:B0-----:R-:W-:-:S02]  /*f650*/  IMAD.WIDE R4, R0, 0x2, R10 ;  /* 0x0000000200047825 */ /* 0x001fc400078e020a */
[----:B------:R-:W0:Y:S02]  /*f660*/  LDC R0, c[0x0][0x3a8] ;  /* 0x0000ea00ff007b82 */ /* 0x000e240000000800 */
[----:B--2---:R-:W-:-:S06]  /*f670*/  IMAD.WIDE R6, R8, 0x2, R10 ;  /* 0x0000000208067825 */ /* 0x004fcc00078e020a */
[----:B------:R-:W2:Y:S01]  /*f680*/  LDC R10, c[0x0][0x3a8] ;  /* 0x0000ea00ff0a7b82 */ /* 0x000ea20000000800 */
[----:B------:R-:W-:Y:S01]  /*f690*/  STL [R1+0x2414], R4 ;  /* 0x0024140401007387 */ /* 0x000fe20000100800 */
[----:B-1----:R-:W-:-:S03]  /*f6a0*/  IMAD.WIDE R2, R9, 0x2, R42 ;  /* 0x0000000209027825 */ /* 0x002fc600078e022a */
[----:B------:R1:W-:Y:S03]  /*f6b0*/  STL [R1+0x240c], R5 ;  /* 0x00240c0501007387 */ /* 0x0003e60000100800 */
[----:B------:R-:W4:Y:S01]  /*f6c0*/  LDC R8, c[0x0][0x3a8] ;  /* 0x0000ea00ff087b82 */ /* 0x000f220000000800 */
[----:B------:R-:W-:Y:S04]  /*f6d0*/  STL [R1+0x2494], R6 ;  /* 0x0024940601007387 */ /* 0x000fe80000100800 */
[----:B------:R3:W-:Y:S03]  /*f6e0*/  STL [R1+0x2490], R7 ;  /* 0x0024900701007387 */ /* 0x0007e60000100800 */
[----:B------:R-:W2:Y:S01]  /*f6f0*/  LDC R9, c[0x0][0x3a8] ;  /* 0x0000ea00ff097b82 */ /* 0x000ea20000000800 */
[----:B------:R-:W-:Y:S01]  /*f700*/  STL [R1+0x241c], R2 ;  /* 0x00241c0201007387 */ /* 0x000fe20000100800 */
[----:B-1----:R-:W-:-:S03]  /*f710*/  IMAD.WIDE R4, R13, 0x2, R38 ;  /* 0x000000020d047825 */ /* 0x002fc600078e0226 */
[----:B------:R1:W-:Y:S03]  /*f720*/  STL [R1+0x2418], R3 ;  /* 0x0024180301007387 */ /* 0x0003e60000100800 */
[----:B------:R-:W4:Y:S01]  /*f730*/  LDC R11, c[0x0][0x3a8] ;  /* 0x0000ea00ff0b7b82 */ /* 0x000f220000000800 */
[----:B---3--:R-:W-:-:S04]  /*f740*/  IMAD.WIDE R6, R14, 0x2, R36 ;  /* 0x000000020e067825 */ /* 0x008fc800078e0224 */
[----:B-1----:R-:W-:-:S03]  /*f750*/  IMAD.WIDE R2, R12, 0x2, R40 ;  /* 0x000000020c027825 */ /* 0x002fc600078e0228 */
[----:B------:R-:W1:Y:S08]  /*f760*/  LDC R13, c[0x0][0x3a8] ;  /* 0x0000ea00ff0d7b82 */ /* 0x000e700000000800 */
[----:B------:R-:W3:Y:S01]  /*f770*/  LDC R12, c[0x0][0x3a8] ;  /* 0x0000ea00ff0c7b82 */ /* 0x000ee20000000800 */
[----:B------:R-:W-:Y:S04]  /*f780*/  STL [R1+0x2424], R2 ;  /* 0x0024240201007387 */ /* 0x000fe80000100800 */
[----:B------:R0:W-:Y:S03]  /*f790*/  STL [R1+0x2420], R3 ;  /* 0x0024200301007387 */ /* 0x0001e60000100800 */
[----:B------:R-:W1:Y:S01]  /*f7a0*/  LDC R14, c[0x0][0x3a8] ;  /* 0x0000ea00ff0e7b82 */ /* 0x000e620000000800 */
[----:B------:R-:W-:Y:S04]  /*f7b0*/  STL [R1+0x242c], R4 ;  /* 0x00242c0401007387 */ /* 0x000fe80000100800 */
[----:B------:R2:W-:Y:S01]  /*f7c0*/  STL [R1+0x2428], R5 ;  /* 0x0024280501007387 */ /* 0x0005e20000100800 */
[----:B0-----:R-:W-:-:S02]  /*f7d0*/  IMAD.WIDE R2, R0, 0x2, R34 ;  /* 0x0000000200027825 */ /* 0x001fc400078e0222 */
[----:B------:R-:W0:Y:S01]  /*f7e0*/  LDC R0, c[0x0][0x3a8] ;  /* 0x0000ea00ff007b82 */ /* 0x000e220000000800 */
[----:B------:R-:W-:Y:S01]  /*f7f0*/  STL [R1+0x2434], R6 ;  /* 0x0024340601007387 */ /* 0x000fe20000100800 */
[----:B--2---:R-:W-:-:S06]  /*f800*/  IMAD.WIDE R4, R10, 0x2, R32 ;  /* 0x000000020a047825 */ /* 0x004fcc00078e0220 */
[----:B------:R-:W2:Y:S01]  /*f810*/  LDC R10, c[0x0][0x3a8] ;  /* 0x0000ea00ff0a7b82 */ /* 0x000ea20000000800 */
[----:B------:R4:W-:Y:S04]  /*f820*/  STL [R1+0x2430], R7 ;  /* 0x0024300701007387 */ /* 0x0009e80000100800 */
[----:B------:R-:W-:Y:S04]  /*f830*/  STL [R1+0x243c], R2 ;  /* 0x00243c0201007387 */ /* 0x000fe80000100800 */
[----:B------:R3:W-:Y:S01]  /*f840*/  STL [R1+0x2438], R3 ;  /* 0x0024380301007387 */ /* 0x0007e20000100800 */
[----:B----4-:R-:W-:-:S03]  /*f850*/  IMAD.WIDE R6, R8, 0x2, R30 ;  /* 0x0000000208067825 */ /* 0x010fc600078e021e */
[----:B------:R-:W-:Y:S04]  /*f860*/  STL [R1+0x2444], R4 ;  /* 0x0024440401007387 */ /* 0x000fe80000100800 */
[----:B------:R4:W-:Y:S01]  /*f870*/  STL [R1+0x2440], R5 ;  /* 0x0024400501007387 */ /* 0x0009e20000100800 */
[----:B---3--:R-:W-:-:S03]  /*f880*/  IMAD.WIDE R2, R9, 0x2, R28 ;  /* 0x0000000209027825 */ /* 0x008fc600078e021c */
[----:B------:R-:W-:Y:S04]  /*f890*/  STL [R1+0x244c], R6 ;  /* 0x00244c0601007387 */ /* 0x000fe80000100800 */
[----:B------:R3:W-:Y:S01]  /*f8a0*/  STL [R1+0x2448], R7 ;  /* 0x0024480701007387 */ /* 0x0007e20000100800 */
[----:B----4-:R-:W-:-:S03]  /*f8b0*/  IMAD.WIDE R4, R11, 0x2, R26 ;  /* 0x000000020b047825 */ /* 0x010fc600078e021a */
[----:B------:R-:W-:Y:S01]  /*f8c0*/  STL [R1+0x2454], R2 ;  /* 0x0024540201007387 */ /* 0x000fe20000100800 */
[----:B-1----:R-:W-:-:S03]  /*f8d0*/  IMAD.WIDE R8, R13, 0x2, R22 ;  /* 0x000000020d087825 */ /* 0x002fc600078e0216 */
[----:B------:R1:W-:Y:S01]  /*f8e0*/  STL [R1+0x2450], R3 ;  /* 0x0024500301007387 */ /* 0x0003e20000100800 */
[----:B---3--:R-:W-:-:S03]  /*f8f0*/  IMAD.WIDE R6, R12, 0x2, R24 ;  /* 0x000000020c067825 */ /* 0x008fc600078e0218 */
[----:B------:R-:W-:Y:S04]  /*f900*/  STL [R1+0x245c], R4 ;  /* 0x00245c0401007387 */ /* 0x000fe80000100800 */
[----:B------:R3:W-:Y:S01]  /*f910*/  STL [R1+0x2458], R5 ;  /* 0x0024580501007387 */ /* 0x0007e20000100800 */
[----:B-1----:R-:W-:-:S03]  /*f920*/  IMAD.WIDE R2, R14, 0x2, R60 ;  /* 0x000000020e027825 */ /* 0x002fc600078e023c */
[----:B------:R-:W-:Y:S04]  /*f930*/  STL [R1+0x2464], R6 ;  /* 0x0024640601007387 */ /* 0x000fe80000100800 */
[----:B------:R0:W-:Y:S01]  /*f940*/  STL [R1+0x2460], R7 ;  /* 0x0024600701007387 */ /* 0x0001e20000100800 */
[----:B---3--:R-:W-:-:S03]  /*f950*/  IMAD.WIDE R4, R15, 0x2, R58 ;  /* 0x000000020f047825 */ /* 0x008fc600078e023a */
[----:B------:R-:W-:Y:S04]  /*f960*/  STL [R1+0x246c], R8 ;  /* 0x00246c0801007387 */ /* 0x000fe80000100800 */
[----:B------:R-:W-:Y:S01]  /*f970*/  STL [R1+0x2468], R9 ;  /* 0x0024680901007387 */ /* 0x000fe20000100800 */
[----:B0-----:R-:W-:-:S03]  /*f980*/  IMAD.WIDE R6, R0, 0x2, R20 ;  /* 0x0000000200067825 */ /* 0x001fc600078e0214 */
[----:B------:R-:W-:Y:S04]  /*f990*/  STL [R1+0x2474], R2 ;  /* 0x0024740201007387 */ /* 0x000fe80000100800 */
[----:B------:R2:W-:Y:S04]  /*f9a0*/  STL [R1+0x2470], R3 ;  /* 0x0024700301007387 */ /* 0x0005e80000100800 */
[----:B------:R-:W-:Y:S04]  /*f9b0*/  STL [R1+0x247c], R4 ;  /* 0x00247c0401007387 */ /* 0x000fe80000100800 */
[----:B------:R-:W-:Y:S01]  /*f9c0*/  STL [R1+0x2478], R5 ;  /* 0x0024780501007387 */ /* 0x000fe20000100800 */
[----:B--2---:R-:W-:-:S03]  /*f9d0*/  IMAD.WIDE R2, R10, 0x2, R18 ;  /* 0x000000020a027825 */ /* 0x004fc600078e0212 */
[----:B------:R-:W-:Y:S04]  /*f9e0*/  STL [R1+0x2484], R6 ;  /* 0x0024840601007387 */ /* 0x000fe80000100800 */
[----:B------:R-:W-:Y:S04]  /*f9f0*/  STL [R1+0x2480], R7 ;  /* 0x0024800701007387 */ /* 0x000fe80000100800 */
[----:B------:R-:W-:Y:S04]  /*fa00*/  STL [R1+0x248c], R2 ;  /* 0x00248c0201007387 */ /* 0x000fe80000100800 */
[----:B------:R0:W-:Y:S04]  /*fa10*/  STL [R1+0x2488], R3 ;  /* 0x0024880301007387 */ /* 0x0001e80000100800 */
[----:B------:R1:W-:Y:S04]  /*fa20*/  STL [R1+0x17b4], RZ ;  /* 0x0017b4ff01007387 */ /* 0x0003e80000100800 */
        /* <DEDUP_REMOVED lines=972> */
[----:B------:R1:W-:Y:S04]  /*136f0*/  STL [R1], RZ ;  /* 0x000000ff01007387 */ /* 0x0003e80000100800 */
        /* <DEDUP_REMOVED lines=26> */
[----:B------:R1:W-:Y:S01]  /*138a0*/  STL [R1+0xbc], RZ ;  /* 0x0000bcff01007387 */ /* 0x0003e20000100800 */
[----:B------:R-:W2:Y:S03]  /*138b0*/  S2R R17, SR_TID.X ;  /* 0x0000000000117919 */ /* 0x000ea60000002100 */
        /* <DEDUP_REMOVED lines=24> */
[----:B--2---:R-:W-:Y:S01]  /*13a40*/  LOP3.LUT R17, R17, 0x1f, RZ, 0xc0, !PT ;  /* 0x0000001f11117812 */ /* 0x004fe200078ec0ff */
[----:B0-----:R-:W-:Y:S01]  /*13a50*/  IMAD.SHL.U32 R3, R16, 0x20, RZ ;  /* 0x0000002010037824 */ /* 0x001fe200078e00ff */
[----:B------:R-:W-:-:S02]  /*13a60*/  USHF.R.S32.HI UR7, URZ, 0x1f, UR4 ;  /* 0x0000001fff077899 */ /* 0x000fc40008011404 */
[----:B------:R-:W-:Y:S01]  /*13a70*/  USHF.L.U32 UR6, UR6, 0x5, URZ ;  /* 0x0000000506067899 */ /* 0x000fe200080006ff */
[----:B------:R-:W-:Y:S01]  /*13a80*/  IMAD.SHL.U32 R2, R17, 0x2, RZ ;  /* 0x0000000211027824 */ /* 0x000fe200078e00ff */
[----:B------:R-:W-:Y:S01]  /*13a90*/  SHF.R.S32.HI R0, RZ, 0x1f, R3 ;  /* 0x0000001fff007819 */ /* 0x000fe20000011403 */
[----:B------:R-:W-:Y:S02]  /*13aa0*/  ULEA.HI UR7, UR7, UR4, URZ, 0x5 ;  /* 0x0000000407077291 */ /* 0x000fe4000f8f28ff */
[----:B------:R-:W-:Y:S01]  /*13ab0*/  USHF.R.S32.HI UR4, URZ, 0x1f, UR6 ;  /* 0x0000001fff047899 */ /* 0x000fe20008011406 */
[C---:B------:R-:W-:Y:S01]  /*13ac0*/  SHF.L.U64.HI R0, R3.reuse, 0x1, R0 ;  /* 0x0000000103007819 */ /* 0x040fe20000010200 */
[----:B------:R-:W-:Y:S01]  /*13ad0*/  IMAD.SHL.U32 R3, R3, 0x2, RZ ;  /* 0x0000000203037824 */ /* 0x000fe200078e00ff */
[C---:B------:R-:W-:Y:S02]  /*13ae0*/  LOP3.LUT R6, R2.reuse, 0x10, RZ, 0x3c, !PT ;  /* 0x0000001002067812 */ /* 0x040fe400078e3cff */
[----:B------:R-:W-:-:S02]  /*13af0*/  LOP3.LUT R5, R2, 0x20, RZ, 0x3c, !PT ;  /* 0x0000002002057812 */ /* 0x000fc400078e3cff */
[----:B------:R-:W-:Y:S02]  /*13b00*/  LOP3.LUT R4, R2, 0x30, RZ, 0x3c, !PT ;  /* 0x0000003002047812 */ /* 0x000fe400078e3cff */
[C---:B------:R-:W-:Y:S02]  /*13b10*/  LOP3.LUT R6, R56.reuse, 0x20, RZ, 0x3c, !PT ;  /* 0x0000002038067812 */ /* 0x040fe400078e3cff */
[C---:B------:R-:W-:Y:S02]  /*13b20*/  LOP3.LUT R5, R56.reuse, 0x40, RZ, 0x3c, !PT ;  /* 0x0000004038057812 */ /* 0x040fe400078e3cff */
[----:B------:R-:W-:Y:S01]  /*13b30*/  LOP3.LUT R4, R56, 0x60, RZ, 0x3c, !PT ;  /* 0x0000006038047812 */ /* 0x000fe200078e3cff */
[----:B------:R-:W-:Y:S02]  /*13b40*/  USHF.L.U32 UR8, UR6, 0x1, URZ ;  /* 0x0000000106087899 */ /* 0x000fe400080006ff */
[----:B------:R-:W-:Y:S02]  /*13b50*/  USHF.R.S32.HI UR7, URZ, 0x5, UR7 ;  /* 0x00000005ff077899 */ /* 0x000fe40008011407 */
[----:B-1----:R-:W-:-:S12]  /*13b60*/  USHF.L.U64.HI UR4, UR6, 0x1, UR4 ;  /* 0x0000000106047899 */ /* 0x002fd80008010204 */
.L_x_1:
[----:B------:R-:W2:Y:S01]  /*13b70*/  LDL R7, [R1+0x17bc] ;  /* 0x0017bc0001077983 */ /* 0x000ea20000100800 */
[----:B0-----:R-:W0:Y:S03]  /*13b80*/  LDC R4, c[0x0][0x3a0] ;  /* 0x0000e800ff047b82 */ /* 0x001e260000000800 */
[----:B--2---:R1:W-:Y:S04]  /*13b90*/  STL [R1+0x42bc], R7 ;  /* 0x0042bc0701007387 */ /* 0x0043e80000100800 */
[----:B------:R-:W2:Y:S04]  /*13ba0*/  LDL R6, [R1+0x17c0] ;  /* 0x0017c00001067983 */ /* 0x000ea80000100800 */
[----:B-1----:R-:W0:Y:S04]  /*13bb0*/  LDL R7, [R1+0x17b4] ;  /* 0x0017b40001077983 */ /* 0x002e280000100800 */
[----:B------:R1:W-:Y:S04]  /*13bc0*/  STL [R1+0x42b8], R58 ;  /* 0x0042b83a01007387 */ /* 0x0003e80000100800 */
[----:B------:R3:W-:Y:S04]  /*13bd0*/  STL [R1+0x42b4], R59 ;  /* 0x0042b43b01007387 */ /* 0x0007e80000100800 */
[----:B------:R-:W-:Y:S04]  /*13be0*/  STL [R1+0x42b0], R60 ;  /* 0x0042b03c01007387 */ /* 0x000fe80000100800 */
        /* <DEDUP_REMOVED lines=205> */
[----:B-----5:R-:W-:Y:S04]  /*148c0*/  STL [R1+0x3cd0], R57 ;  /* 0x003cd03901007387 */ /* 0x020fe80000100800 */
        /* <DEDUP_REMOVED lines=222> */
[----:B------:R-:W-:Y:S01]  /*156b0*/  STL [R1+0x3b50], R56 ;  /* 0x003b503801007387 */ /* 0x000fe20000100800 */
[----:B0-----:R-:W-:-:S03]  /*156c0*/  IMAD R4, R7, -0x20, R4 ;  /* 0xffffffe007047824 */ /* 0x001fc600078e0204 */
[----:B------:R-:W-:Y:S04]  /*156d0*/  STL [R1+0x3b58], R56 ;  /* 0x003b583801007387 */ /* 0x000fe80000100800 */
[----:B------:R-:W-:Y:S04]  /*156e0*/  STL [R1+0x3b5c], R56 ;  /* 0x003b5c3801007387 */ /* 0x000fe80000100800 */
[----:B------:R-:W-:Y:S04]  /*156f0*/  STL [R1+0x29b8], R0 ;  /* 0x0029b80001007387 */ /* 0x000fe80000100800 */
[----:B------:R-:W-:Y:S04]  /*15700*/  STL [R1+0x3b60], R0 ;  /* 0x003b600001007387 */ /* 0x000fe80000100800 */
[----:B------:R-:W2:Y:S01]  /*15710*/  LDL.LU R7, [R1+0x42bc] ;  /* 0x0042bc0001077983 */ /* 0x000ea20000300800 */
[----:B------:R-:W-:-:S02]  /*15720*/  ISETP.GT.AND P0, PT, R4, RZ, PT ;  /* 0x000000ff0400720c */ /* 0x000fc40003f04270 */
[----:B-1----:R-:W-:-:S11]  /*15730*/  PRMT R58, RZ, 0x7610, R58 ;  /* 0x00007610ff3a7816 */ /* 0x002fd6000000003a */
[----:B--2---:R-:W2:Y:S01]  /*15740*/  @P0 LDG.E.U16 R58, desc[UR36][R6.64] ;  /* 0x00000024063a0981 */ /* 0x004ea2000c1e1500 */
[----:B---3--:R-:W-:-:S03]  /*15750*/  PRMT R59, RZ, 0x7610, R59 ;  /* 0x00007610ff3b7816 */ /* 0x008fc6000000003b */
[----:B--2---:R0:W-:Y:S04]  /*15760*/  STL [R1+0x17b0], R58 ;  /* 0x0017b03a01007387 */ /* 0x0041e80000100800 */
[----:B0-----:R-:W2:Y:S04]  /*15770*/  LDL.LU R58, [R1+0x42b8] ;  /* 0x0042b800013a7983 */ /* 0x001ea80000300800 */
[----:B------:R-:W3:Y:S04]  /*15780*/  LDL.64 R6, [R1+0x1058] ;  /* 0x0010580001067983 */ /* 0x000ee80000100a00 */
[----:B---3--:R-:W3:Y:S01]  /*15790*/  @P0 LDG.E.U16 R59, desc[UR36][R6.64] ;  /* 0x00000024063b0981 */ /* 0x008ee2000c1e1500 */
[----:B------:R-:W-:-:S03]  /*157a0*/  PRMT R60, RZ, 0x7610, R60 ;  /* 0x00007610ff3c7816 */ /* 0x000fc6000000003c */
[----:B---3--:R0:W-:Y:S04]  /*157b0*/  STL [R1+0x17ac], R59 ;  /* 0x0017ac3b01007387 */ /* 0x0081e80000100800 */
[----:B0-----:R-:W3:Y:S04]  /*157c0*/  LDL.LU R59, [R1+0x42b4] ;  /* 0x0042b400013b7983 */ /* 0x001ee80000300800 */
[----:B------:R-:W4:Y:S01]  /*157d0*/  LDL.64 R6, [R1+0x1090] ;  /* 0x0010900001067983 */ /* 0x000f220000100a00 */
[----:B------:R-:W-:-:S03]  /*157e0*/  PRMT R61, RZ, 0x7610, R61 ;  /* 0x00007610ff3d7816 */ /* 0x000fc6000000003d */
[----:B----4-:R2:W4:Y:S02]  /*157f0*/  @P0 LDG.E.U16 R60, desc[UR36][R6.64] ;  /* 0x00000024063c0981 */ /* 0x010524000c1e1500 */
[----:B--2---:R-:W-:Y:S02]  /*15800*/  @P0 IMAD.MOV.U32 R6, RZ, RZ, R58 ;  /* 0x000000ffff060224 */ /* 0x004fe400078e003a */
[----:B---3--:R-:W-:-:S05]  /*15810*/  @P0 IMAD.MOV.U32 R7, RZ, RZ, R59 ;  /* 0x000000ffff070224 */ /* 0x008fca00078e003b */
[----:B------:R-:W2:Y:S04]  /*15820*/  @P0 LDG.E.U16 R61, desc[UR36][R6.64] ;  /* 0x00000024063d0981 */ /* 0x000ea8000c1e1500 */
[----:B----4-:R0:W-:Y:S04]  /*15830*/  STL [R1+0x17a8], R60 ;  /* 0x0017a83c01007387 */ /* 0x0101e80000100800 */
[----:B0-----:R-:W3:Y:S04]  /*15840*/  LDL.LU R60, [R1+0x42b0] ;  /* 0x0042b000013c7983 */ /* 0x001ee80000300800 */
[----:B------:R-:W-:Y:S04]  /*15850*/  STL [R1+0x3174], R58 ;  /* 0x0031743a01007387 */ /* 0x000fe80000100800 */
[----:B------:R-:W-:Y:S04]  /*15860*/  STL [R1+0x3170], R59 ;  /* 0x0031703b01007387 */ /* 0x000fe80000100800 */
[----:B--2---:R0:W-:Y:S04]  /*15870*/  STL [R1+0x17a4], R61 ;  /* 0x0017a43d01007387 */ /* 0x0041e80000100800 */
[----:B0-----:R-:W2:Y:S01]  /*15880*/  LDL.LU R61, [R1+0x42ac] ;  /* 0x0042ac00013d7983 */ /* 0x001ea20000300800 */
[----:B------:R-:W-:Y:S01]  /*15890*/  PRMT R3, RZ, 0x7610, R3 ;  /* 0x00007610ff037816 */ /* 0x000fe20000000003 */
[----:B---3--:R-:W-:-:S02]  /*158a0*/  @P0 IMAD.MOV.U32 R6, RZ, RZ, R60 ;  /* 0x000000ffff060224 */ /* 0x008fc400078e003c */
[----:B--2---:R-:W-:-:S05]  /*158b0*/  @P0 IMAD.MOV.U32 R7, RZ, RZ, R61 ;  /* 0x000000ffff070224 */ /* 0x004fca00078e003d */
[----:B------:R-:W2:Y:S04]  /*158c0*/  @P0 LDG.E.U16 R3, desc[UR36][R6.64] ;  /* 0x0000002406030981 */ /* 0x000ea8000c1e1500 */
[----:B------:R-:W-:Y:S04]  /*158d0*/  STL [R1+0x29ac], R60 ;  /* 0x0029ac3c01007387 */ /* 0x000fe80000100800 */
[----:B------:R-:W-:Y:S04]  /*158e0*/  STL [R1+0x3b4c], R60 ;  /* 0x003b4c3c01007387 */ /* 0x000fe80000100800 */
[----:B------:R-:W-:Y:S04]  /*158f0*/  STL [R1+0x3b54], R60 ;  /* 0x003b543c01007387 */ /* 0x000fe80000100800 */
[----:B------:R-:W-:Y:S04]  /*15900*/  STL [R1+0x3b64], R60 ;  /* 0x003b643c01007387 */ /* 0x000fe80000100800 */
[----:B------:R-:W-:Y:S04]  /*15910*/  STL [R1+0x29a8], R61 ;  /* 0x0029a83d01007387 */ /* 0x000fe80000100800 */
[----:B------:R-:W-:Y:S04]  /*15920*/  STL [R1+0x3b68], R61 ;  /* 0x003b683d01007387 */ /* 0x000fe80000100800 */
[----:B--2---:R0:W-:Y:S04]  /*15930*/  STL [R1+0x17a0], R3 ;  /* 0x0017a00301007387 */ /* 0x0041e80000100800 */
[----:B0-----:R-:W2:Y:S04]  /*15940*/  LDL.LU R3, [R1+0x42a8] ;  /* 0x0042a80001037983 */ /* 0x001ea80000300800 */
[----:B------:R-:W3:Y:S01]  /*15950*/  LDL.64 R6, [R1+0x1000] ;  /* 0x0010000001067983 */ /* 0x000ee20000100a00 */
[----:B------:R-:W-:-:S06]  /*15960*/  PRMT R57, RZ, 0x7610, R57 ;  /* 0x00007610ff397816 */ /* 0x000fcc0000000039 */
[----:B---3--:R-:W3:Y:S01]  /*15970*/  @P0 LDG.E.U16 R57, desc[UR36][R6.64] ;  /* 0x0000002406390981 */ /* 0x008ee2000c1e1500 */
[----:B--2---:R-:W-:-:S03]  /*15980*/  PRMT R3, RZ, 0x7610, R3 ;  /* 0x00007610ff037816 */ /* 0x004fc60000000003 */
[----:B---3--:R0:W-:Y:S04]  /*15990*/  STL [R1+0x179c], R57 ;  /* 0x00179c3901007387 */ /* 0x0081e80000100800 */
[----:B0-----:R-:W2:Y:S04]  /*159a0*/  LDL.LU R57, [R1+0x42a4] ;  /* 0x0042a40001397983 */ /* 0x001ea80000300800 */
[----:B------:R-:W3:Y:S04]  /*159b0*/  LDL.64 R6, [R1+0x1008] ;  /* 0x0010080001067983 */ /* 0x000ee80000100a00 */
        /* <DEDUP_REMOVED lines=46> */
[----:B------:R-:W-:-:S03]  /*15ca0*/  ISETP.GT.AND P1, PT, R4, 0x1, PT ;  /* 0x000000010400780c */ /* 0x000fc60003f24270 */
[----:B---3--:R0:W-:Y:S04]  /*15cb0*/  STL [R1+0x1774], R57 ;  /* 0x0017743901007387 */ /* 0x0081e80000100800 */
[----:B0-----:R-:W3:Y:S04]  /*15cc0*/  LDL.LU R57, [R1+0x427c] ;  /* 0x00427c0001397983 */ /* 0x001ee80000300800 */
[----:B------:R-:W4:Y:S04]  /*15cd0*/  LDL R6, [R1+0x2490] ;  /* 0x0024900001067983 */ /* 0x000f280000100800 */
[----:B------:R-:W4:Y:S01]  /*15ce0*/  LDL R7, [R1+0x2494] ;  /* 0x0024940001077983 */ /* 0x000f220000100800 */
[----:B--2---:R-:W-:-:S02]  /*15cf0*/  PRMT R3, RZ, 0x7610, R3 ;  /* 0x00007610ff037816 */ /* 0x004fc40000000003 */
[----:B----4-:R-:W-:-:S04]  /*15d00*/  @P1 LOP3.LUT R7, R7, R6, RZ, 0x3c, !PT ;  /* 0x0000000607071212 */ /* 0x010fc800078e3cff */
[----:B------:R-:W-:-:S04]  /*15d10*/  @P1 LOP3.LUT R6, R7, R6, RZ, 0x3c, !PT ;  /* 0x0000000607061212 */ /* 0x000fc800078e3cff */
[----:B------:R-:W-:-:S05]  /*15d20*/  @P1 LOP3.LUT R7, R7, R6, RZ, 0x3c, !PT ;  /* 0x0000000607071212 */ /* 0x000fca00078e3cff */
[----:B------:R-:W2:Y:S04]  /*15d30*/  @P1 LDG.E.U16 R3, desc[UR36][R6.64] ;  /* 0x0000002406031981 */ /* 0x000ea8000c1e1500 */
[----:B--2---:R0:W-:Y:S04]  /*15d40*/  STL [R1+0x1770], R3 ;  /* 0x0017700301007387 */ /* 0x0041e80000100800 */
[----:B0-----:R-:W2:Y:S04]  /*15d50*/  LDL.LU R3, [R1+0x4278] ;  /* 0x0042780001037983 */ /* 0x001ea80000300800 */
[----:B------:R-:W4:Y:S04]  /*15d60*/  LDL R6, [R1+0x2488] ;  /* 0x0024880001067983 */ /* 0x000f280000100800 */
[----:B------:R-:W4:Y:S01]  /*15d70*/  LDL R7, [R1+0x248c] ;  /* 0x00248c0001077983 */ /* 0x000f220000100800 */
[----:B---3--:R-:W-:-:S02]  /*15d80*/  PRMT R57, RZ, 0x7610, R57 ;  /* 0x00007610ff397816 */ /* 0x008fc40000000039 */
[----:B----4-:R-:W-:-:S04]  /*15d90*/  @P1 LOP3.LUT R7, R7, R6, RZ, 0x3c, !PT ;  /* 0x0000000607071212 */ /* 0x010fc800078e3cff */
[----:B------:R-:W-:-:S04]  /*15da0*/  @P1 LOP3.LUT R6, R7, R6, RZ, 0x3c, !PT ;  /* 0x0000000607061212 */ /* 0x000fc800078e3cff */
[----:B------:R-:W-:-:S05]  /*15db0*/  @P1 LOP3.LUT R7, R7, R6, RZ, 0x3c, !PT ;  /* 0x0000000607071212 */ /* 0x000fca00078e3cff */
[----:B------:R-:W3:Y:S04]  /*15dc0*/  @P1 LDG.E.U16 R57, desc[UR36][R6.64] ;  /* 0x0000002406391981 */ /* 0x000ee8000c1e1500 */
        /* <DEDUP_REMOVED lines=125> */
[----:B------:R-:W3:Y:S01]  /*165a0*/  @P1 LDG.E.U16 R57, desc[UR36][R6.64] ;  /* 0x0000002406391981 */ /* 0x000ee2000c1e1500 */
        /* <DEDUP_REMOVED lines=267> */
[----:B------:R-:W-:-:S02]  /*17660*/  PRMT R61, RZ, 0x7610, R61 ;  /* 0x00007610ff3d7816 */ /* 0x000fc4000000003d */
[----:B----4-:R-:W-:-:S04]  /*17670*/  @P1 LOP3.LUT R7, R7, R6, RZ, 0x3c, !PT ;  /* 0x0000000607071212 */ /* 0x010fc800078e3cff */
[----:B------:R-:W-:-:S04]  /*17680*/  @P1 LOP3.LUT R6, R7, R6, RZ, 0x3c, !PT ;  /* 0x0000000607061212 */ /* 0x000fc800078e3cff */
[----:B------:R-:W-:-:S05]  /*17690*/  @P1 LOP3.LUT R7, R7, R6, RZ, 0x3c, !PT ;  /* 0x0000000607071212 */ /* 0x000fca00078e3cff */
[----:B------:R-:W4:Y:S04]  /*176a0*/  @P1 LDG.E.U16 R61, desc[UR36][R6.64] ;  /* 0x00000024063d1981 */ /* 0x000f28000c1e1500 */
[----:B------:R-:W2:Y:S04]  /*176b0*/  LDL R6, [R1+0x231c] ;  /* 0x00231c0001067983 */ /* 0x000ea80000100800 */
[----:B------:R-:W2:Y:S01]  /*176c0*/  LDL R7, [R1+0x2320] ;  /* 0x0023200001077983 */ /* 0x000ea20000100800 */
[----:B------:R-:W-:-:S03]  /*176d0*/  PRMT R60, RZ, 0x7610, R60 ;  /* 0x00007610ff3c7816 */ /* 0x000fc6000000003c */
[----:B----4-:R-:W-:Y:S01]  /*176e0*/  STL [R1+0x3b6c], R61 ;  /* 0x003b6c3d01007387 */ /* 0x010fe20000100800 */
[----:B--2---:R-:W-:-:S04]  /*176f0*/  @P1 LOP3.LUT R7, R7, R6, RZ, 0x3c, !PT ;  /* 0x0000000607071212 */ /* 0x004fc800078e3cff */
[----:B------:R-:W-:-:S04]  /*17700*/  @P1 LOP3.LUT R6, R7, R6, RZ, 0x3c, !PT ;  /* 0x0000000607061212 */ /* 0x000fc800078e3cff */
[----:B------:R-:W-:-:S05]  /*17710*/  @P1 LOP3.LUT R7, R7, R6, RZ, 0x3c, !PT ;  /* 0x0000000607071212 */ /* 0x000fca00078e3cff */
[----:B------:R-:W2:Y:S04]  /*17720*/  @P1 LDG.E.U16 R60, desc[UR36][R6.64] ;  /* 0x00000024063c1981 */ /* 0x000ea8000c1e1500 */
[----:B------:R-:W4:Y:S04]  /*17730*/  LDL R6, [R1+0x2314] ;  /* 0x0023140001067983 */ /* 0x000f280000100800 */
[----:B------:R-:W4:Y:S01]  /*17740*/  LDL R7, [R1+0x2318] ;  /* 0x0023180001077983 */ /* 0x000f220000100800 */
[----:B------:R-:W-:-:S03]  /*17750*/  PRMT R0, RZ, 0x7610, R0 ;  /* 0x00007610ff007816 */ /* 0x000fc60000000000 */
[----:B--2---:R-:W-:Y:S01]  /*17760*/  STL [R1+0x3b70], R60 ;  /* 0x003b703c01007387 */ /* 0x004fe20000100800 */
[----:B----4-:R-:W-:-:S04]  /*17770*/  @P1 LOP3.LUT R7, R7, R6, RZ, 0x3c, !PT ;  /* 0x0000000607071212 */ /* 0x010fc800078e3cff */
[----:B------:R-:W-:-:S04]  /*17780*/  @P1 LOP3.LUT R6, R7, R6, RZ, 0x3c, !PT ;  /* 0x0000000607061212 */ /* 0x000fc800078e3cff */
[----:B------:R-:W-:-:S05]  /*17790*/  @P1 LOP3.LUT R7, R7, R6, RZ, 0x3c, !PT ;  /* 0x0000000607071212 */ /* 0x000fca00078e3cff */
[----:B------:R0:W2:Y:S04]  /*177a0*/  @P1 LDG.E.U16 R0, desc[UR36][R6.64] ;  /* 0x0000002406001981 */ /* 0x0000a8000c1e1500 */
[----:B------:R-:W0:Y:S04]  /*177b0*/  LDL R6, [R1+0x230c] ;  /* 0x00230c0001067983 */ /* 0x000e280000100800 */
[----:B------:R-:W0:Y:S01]  /*177c0*/  LDL R7, [R1+0x2310] ;  /* 0x0023100001077983 */ /* 0x000e220000100800 */
[----:B------:R-:W-:Y:S02]  /*177d0*/  ISETP.GT.AND P0, PT, R4, 0x4, PT ;  /* 0x000000040400780c */ /* 0x000fe40003f04270 */
[----:B---3--:R-:W-:-:S11]  /*177e0*/  PRMT R57, RZ, 0x7610, R57 ;  /* 0x00007610ff397816 */ /* 0x008fd60000000039 */
[----:B0-----:R-:W-:-:S04]  /*177f0*/  @P0 LOP3.LUT R7, R7, R6, RZ, 0x3c, !PT ;  /* 0x0000000607070212 */ /* 0x001fc800078e3cff */
[----:B------:R-:W-:-:S04]  /*17800*/  @P0 LOP3.LUT R6, R7, R6, RZ, 0x3c, !PT ;  /* 0x0000000607060212 */ /* 0x000fc800078e3cff */
[----:B------:R-:W-:-:S05]  /*17810*/  @P0 LOP3.LUT R7, R7, R6, RZ, 0x3c, !PT ;  /* 0x0000000607070212 */ /* 0x000fca00078e3cff */
[----:B------:R-:W3:Y:S04]  /*17820*/  @P0 LDG.E.U16 R57, desc[UR36][R6.64] ;  /* 0x0000002406390981 */ /* 0x000ee8000c1e1500 */
[----:B--2---:R-:W-:Y:S04]  /*17830*/  STL [R1+0x3b74], R0 ;  /* 0x003b740001007387 */ /* 0x004fe80000100800 */
[----:B---3--:R0:W-:Y:S04]  /*17840*/  STL [R1+0x1668], R57 ;  /* 0x0016683901007387 */ /* 0x0081e80000100800 */
[----:B0-----:R-:W2:Y:S04]  /*17850*/  LDL.LU R57, [R1+0x41c4] ;  /* 0x0041c40001397983 */ /* 0x001ea80000300800 */
[----:B------:R-:W3:Y:S04]  /*17860*/  LDL R6, [R1+0x2304] ;  /* 0x0023040001067983 */ /* 0x000ee80000100800 */
[----:B------:R-:W3:Y:S01]  /*17870*/  LDL R7, [R1+0x2308] ;  /* 0x0023080001077983 */ /* 0x000ee20000100800 */
[----:B------:R-:W-:-:S02]  /*17880*/  PRMT R3, RZ, 0x7610, R3 ;  /* 0x00007610ff037816 */ /* 0x000fc40000000003 */
[----:B---3--:R-:W-:-:S04]  /*17890*/  @P0 LOP3.LUT R7, R7, R6, RZ, 0x3c, !PT ;  /* 0x0000000607070212 */ /* 0x008fc800078e3cff */
        /* <DEDUP_REMOVED lines=424> */
[----:B------:R-:W-:-:S02]  /*19320*/  PRMT R56, RZ, 0x7610, R56 ;  /* 0x00007610ff387816 */ /* 0x000fc40000000038 */
[----:B----4-:R-:W-:-:S04]  /*19330*/  @P1 LOP3.LUT R7, R7, R6, RZ, 0x3c, !PT ;  /* 0x0000000607071212 */ /* 0x010fc800078e3cff */
[----:B------:R-:W-:-:S04]  /*19340*/  @P1 LOP3.LUT R6, R7, R6, RZ, 0x3c, !PT ;  /* 0x0000000607061212 */ /* 0x000fc800078e3cff */
[----:B------:R-:W-:-:S05]  /*19350*/  @P1 LOP3.LUT R7, R7, R6, RZ, 0x3c, !PT ;  /* 0x0000000607071212 */ /* 0x000fca00078e3cff */
[----:B------:R0:W4:Y:S04]  /*19360*/  @P1 LDG.E.U16 R56, desc[UR36][R6.64] ;  /* 0x0000002406381981 */ /* 0x000128000c1e1500 */
[----:B------:R-:W0:Y:S04]  /*19370*/  LDL R6, [R1+0x2180] ;  /* 0x0021800001067983 */ /* 0x000e280000100800 */
[----:B------:R-:W0:Y:S01]  /*19380*/  LDL R7, [R1+0x2184] ;  /* 0x0021840001077983 */ /* 0x000e220000100800 */
[----:B---3--:R-:W-:Y:S02]  /*19390*/  PRMT R3, RZ, 0x7610, R3 ;  /* 0x00007610ff037816 */ /* 0x008fe40000000003 */
[----:B0-----:R-:W-:-:S04]  /*193a0*/  @P1 LOP3.LUT R7, R7, R6, RZ, 0x3c, !PT ;  /* 0x0000000607071212 */ /* 0x001fc800078e3cff */
[----:B------:R-:W-:-:S04]  /*193b0*/  @P1 LOP3.LUT R6, R7, R6, RZ, 0x3c, !PT ;  /* 0x0000000607061212 */ /* 0x000fc800078e3cff */
[----:B------:R-:W-:-:S05]  /*193c0*/  @P1 LOP3.LUT R7, R7, R6, RZ, 0x3c, !PT ;  /* 0x0000000607071212 */ /* 0x000fca00078e3cff */
[----:B------:R-:W3:Y:S04]  /*193d0*/  @P1 LDG.E.U16 R3, desc[UR36][R6.64] ;  /* 0x0000002406031981 */ /* 0x000ee8000c1e1500 */
[----:B----4-:R-:W-:Y:S04]  /*193e0*/  STL [R1+0x3b78], R56 ;  /* 0x003b783801007387 */ /* 0x010fe80000100800 */
        /* <DEDUP_REMOVED lines=2141> */
[----:B------:R-:W4:Y:S02]  /*219c0*/  LDL R7, [R1+0x1a0c] ;  /* 0x001a0c0001077983 */ /* 0x000f240000100800 */
[----:B----4-:R-:W-:-:S02]  /*219d0*/  @P1 LOP3.LUT R7, R7, R6, RZ, 0x3c, !PT ;  /* 0x0000000607071212 */ /* 0x010fc400078e3cff */
[----:B---3--:R-:W-:Y:S02]  /*219e0*/  PRMT R3, RZ, 0x7610, R3 ;  /* 0x00007610ff037816 */ /* 0x008fe40000000003 */
        /* <DEDUP_REMOVED lines=11> */
[----:B------:R-:W3:Y:S01]  /*21aa0*/  @P1 LDG.E.U16 R3, desc[UR36][R6.64] ;  /* 0x0000002406031981 */ /* 0x000ee2000c1e1500 */
[----:B------:R-:W-:-:S03]  /*21ab0*/  ISETP.GT.AND P0, PT, R4, 0x16, PT ;  /* 0x000000160400780c */ /* 0x000fc60003f04270 */
        /* <DEDUP_REMOVED lines=288> */
[----:B------:R-:W4:Y:S01]  /*22cc0*/  @P1 LDG.E.U16 R55, desc[UR36][R6.64] ;  /* 0x0000002406371981 */ /* 0x000f22000c1e1500 */
[----:B------:R-:W-:-:S03]  /*22cd0*/  ISETP.GT.AND P0, PT, R4, 0x18, PT ;  /* 0x000000180400780c */ /* 0x000fc60003f04270 */
[----:B----4-:R0:W-:Y:S04]  /*22ce0*/  STL [R1+0x12a4], R55 ;  /* 0x0012a43701007387 */ /* 0x0101e80000100800 */
[----:B0-----:R-:W4:Y:S04]  /*22cf0*/  LDL.LU R55, [R1+0x3ccc] ;  /* 0x003ccc0001377983 */ /* 0x001f280000300800 */
[----:B------:R-:W2:Y:S04]  /*22d00*/  LDL R6, [R1+0x18f8] ;  /* 0x0018f80001067983 */ /* 0x000ea80000100800 */
[----:B------:R-:W2:Y:S01]  /*22d10*/  LDL R7, [R1+0x18fc] ;  /* 0x0018fc0001077983 */ /* 0x000ea20000100800 */
[----:B------:R-:W-:-:S02]  /*22d20*/  PRMT R2, RZ, 0x7610, R2 ;  /* 0x00007610ff027816 */ /* 0x000fc40000000002 */
[----:B--2---:R-:W-:-:S04]  /*22d30*/  @P0 LOP3.LUT R7, R7, R6, RZ, 0x3c, !PT ;  /* 0x0000000607070212 */ /* 0x004fc800078e3cff */
[----:B------:R-:W-:-:S04]  /*22d40*/  @P0 LOP3.LUT R6, R7, R6, RZ, 0x3c, !PT ;  /* 0x0000000607060212 */ /* 0x000fc800078e3cff */
[----:B------:R-:W-:-:S05]  /*22d50*/  @P0 LOP3.LUT R7, R7, R6, RZ, 0x3c, !PT ;  /* 0x0000000607070212 */ /* 0x000fca00078e3cff */
[----:B------:R-:W2:Y:S04]  /*22d60*/  @P0 LDG.E.U16 R2, desc[UR36][R6.64] ;  /* 0x0000002406020981 */ /* 0x000ea8000c1e1500 */
[----:B--2---:R0:W-:Y:S04]  /*22d70*/  STL [R1+0x1160], R2 ;  /* 0x0011600201007387 */ /* 0x0041e80000100800 */
[----:B0-----:R-:W2:Y:S04]  /*22d80*/  LDL.LU R2, [R1+0x3cc8] ;  /* 0x003cc80001027983 */ /* 0x001ea80000300800 */
        /* <DEDUP_REMOVED lines=132> */
[----:B------:R0:W2:Y:S04]  /*235d0*/  @P0 LDG.E.U16 R59, desc[UR36][R6.64] ;  /* 0x00000024063b0981 */ /* 0x0000a8000c1e1500 */
[----:B------:R-:W0:Y:S04]  /*235e0*/  LDL R6, [R1+0x1878] ;  /* 0x0018780001067983 */ /* 0x000e280000100800 */
[----:B------:R-:W0:Y:S01]  /*235f0*/  LDL R7, [R1+0x187c] ;  /* 0x00187c0001077983 */ /* 0x000e220000100800 */
[----:B------:R-:W-:Y:S02]  /*23600*/  ISETP.GT.AND P1, PT, R4, 0x19, PT ;  /* 0x000000190400780c */ /* 0x000fe40003f24270 */
[----:B------:R-:W-:-:S11]  /*23610*/  PRMT R40, RZ, 0x7610, R40 ;  /* 0x00007610ff287816 */ /* 0x000fd60000000028 */
        /* <DEDUP_REMOVED lines=232> */
[----:B------:R-:W-:Y:S02]  /*244a0*/  PRMT R60, RZ, 0x7610, R60 ;  /* 0x00007610ff3c7816 */ /* 0x000fe4000000003c */
[----:B0-----:R-:W-:-:S04]  /*244b0*/  @P0 LOP3.LUT R7, R7, R6, RZ, 0x3c, !PT ;  /* 0x0000000607070212 */ /* 0x001fc800078e3cff */
[----:B------:R-:W-:-:S04]  /*244c0*/  @P0 LOP3.LUT R6, R7, R6, RZ, 0x3c, !PT ;  /* 0x0000000607060212 */ /* 0x000fc800078e3cff */
[----:B------:R-:W-:Y:S01]  /*244d0*/  @P0 LOP3.LUT R7, R7, R6, RZ, 0x3c, !PT ;  /* 0x0000000607070212 */ /* 0x000fe200078e3cff */
[----:B--2---:R-:W-:Y:S04]  /*244e0*/  STL [R1+0x3b98], R61 ;  /* 0x003b983d01007387 */ /* 0x004fe80000100800 */
[----:B------:R-:W2:Y:S04]  /*244f0*/  @P0 LDG.E.U16 R60, desc[UR36][R6.64] ;  /* 0x00000024063c0981 */ /* 0x000ea8000c1e1500 */
[----:B------:R-:W3:Y:S04]  /*24500*/  LDL R6, [R1+0x24b4] ;  /* 0x0024b40001067983 */ /* 0x000ee80000100800 */
[----:B------:R-:W3:Y:S01]  /*24510*/  LDL R7, [R1+0x24c0] ;  /* 0x0024c00001077983 */ /* 0x000ee20000100800 */
[----:B------:R-:W-:-:S03]  /*24520*/  PRMT R56, RZ, 0x7610, R56 ;  /* 0x00007610ff387816 */ /* 0x000fc60000000038 */
[----:B--2---:R0:W-:Y:S04]  /*24530*/  STL [R1+0x3b9c], R60 ;  /* 0x003b9c3c01007387 */ /* 0x0041e80000100800 */
[----:B0-----:R-:W2:Y:S01]  /*24540*/  LDL R60, [R1+0x24c4] ;  /* 0x0024c400013c7983 */ /* 0x001ea20000100800 */
[----:B---3--:R-:W-:-:S04]  /*24550*/  @P0 LOP3.LUT R7, R7, R6, RZ, 0x3c, !PT ;  /* 0x0000000607070212 */ /* 0x008fc800078e3cff */
[----:B------:R-:W-:-:S04]  /*24560*/  @P0 LOP3.LUT R6, R7, R6, RZ, 0x3c, !PT ;  /* 0x0000000607060212 */ /* 0x000fc800078e3cff */
[----:B------:R-:W-:-:S05]  /*24570*/  @P0 LOP3.LUT R7, R7, R6, RZ, 0x3c, !PT ;  /* 0x0000000607070212 */ /* 0x000fca00078e3cff */
[----:B------:R2:W3:Y:S04]  /*24580*/  @P0 LDG.E.U16 R56, desc[UR36][R6.64] ;  /* 0x0000002406380981 */ /* 0x0004e8000c1e1500 */
[----:B------:R-:W4:Y:S01]  /*24590*/  LDL R7, [R1+0x24bc] ;  /* 0x0024bc0001077983 */ /* 0x000f220000100800 */
[----:B------:R-:W-:Y:S01]  /*245a0*/  PRMT R3, RZ, 0x7610, R3 ;  /* 0x00007610ff037816 */ /* 0x000fe20000000003 */
[----:B--2---:R-:W-:Y:S02]  /*245b0*/  @P0 IMAD.MOV.U32 R6, RZ, RZ, R60 ;  /* 0x000000ffff060224 */ /* 0x004fe400078e003c */
[----:B---3--:R-:W-:Y:S01]  /*245c0*/  STL [R1+0x3ba0], R56 ;  /* 0x003ba03801007387 */ /* 0x008fe20000100800 */
[----:B------:R-:W-:-:S03]  /*245d0*/  PRMT R0, RZ, 0x7610, R0 ;  /* 0x00007610ff007816 */ /* 0x000fc60000000000 */
[----:B------:R-:W2:Y:S04]  /*245e0*/  LDL R60, [R1+0x24f0] ;  /* 0x0024f000013c7983 */ /* 0x000ea80000100800 */
[----:B----4-:R0:W3:Y:S04]  /*245f0*/  @P0 LDG.E.U16 R3, desc[UR36][R6.64] ;  /* 0x0000002406030981 */ /* 0x0100e8000c1e1500 */
[----:B------:R-:W0:Y:S04]  /*24600*/  LDL R6, [R1+0x24b0] ;  /* 0x0024b00001067983 */ /* 0x000e280000100800 */
[----:B------:R-:W0:Y:S02]  /*24610*/  LDL R7, [R1+0x24cc] ;  /* 0x0024cc0001077983 */ /* 0x000e240000100800 */
[----:B0-----:R-:W-:-:S04]  /*24620*/  @P0 LOP3.LUT R7, R7, R6, RZ, 0x3c, !PT ;  /* 0x0000000607070212 */ /* 0x001fc800078e3cff */
[----:B------:R-:W-:-:S04]  /*24630*/  @P0 LOP3.LUT R6, R7, R6, RZ, 0x3c, !PT ;  /* 0x0000000607060212 */ /* 0x000fc800078e3cff */
[----:B------:R-:W-:Y:S01]  /*24640*/  @P0 LOP3.LUT R7, R7, R6, RZ, 0x3c, !PT ;  /* 0x0000000607070212 */ /* 0x000fe200078e3cff */
[----:B---3--:R-:W-:Y:S04]  /*24650*/  STL [R1+0x3ba4], R3 ;  /* 0x003ba40301007387 */ /* 0x008fe80000100800 */
[----:B------:R0:W3:Y:S04]  /*24660*/  @P0 LDG.E.U16 R0, desc[UR36][R6.64] ;  /* 0x0000002406000981 */ /* 0x0000e8000c1e1500 */
[----:B------:R-:W0:Y:S04]  /*24670*/  LDL R6, [R1+0x24c8] ;  /* 0x0024c80001067983 */ /* 0x000e280000100800 */
[----:B------:R-:W0:Y:S01]  /*24680*/  LDL R7, [R1+0x24d8] ;  /* 0x0024d80001077983 */ /* 0x000e220000100800 */
[----:B------:R-:W-:-:S02]  /*24690*/  PRMT R57, RZ, 0x7610, R57 ;  /* 0x00007610ff397816 */ /* 0x000fc40000000039 */
        /* <DEDUP_REMOVED lines=15> */
[----:B------:R-:W-:-:S02]  /*24790*/  ISETP.GT.AND P1, PT, R4, 0x1b, PT ;  /* 0x0000001b0400780c */ /* 0x000fc40003f24270 */
[----:B------:R-:W-:-:S11]  /*247a0*/  PRMT R16, RZ, 0x7610, R16 ;  /* 0x00007610ff107816 */ /* 0x000fd60000000010 */
[----:B0-----:R-:W-:-:S04]  /*247b0*/  @P1 LOP3.LUT R7, R7, R6, RZ, 0x3c, !PT ;  /* 0x0000000607071212 */ /* 0x001fc800078e3cff */
[----:B------:R-:W-:-:S04]  /*247c0*/  @P1 LOP3.LUT R6, R7, R6, RZ, 0x3c, !PT ;  /* 0x0000000607061212 */ /* 0x000fc800078e3cff */
[----:B------:R-:W-:-:S05]  /*247d0*/  @P1 LOP3.LUT R7, R7, R6, RZ, 0x3c, !PT ;  /* 0x0000000607071212 */ /* 0x000fca00078e3cff */
[----:B------:R-:W4:Y:S04]  /*247e0*/  @P1 LDG.E.U16 R16, desc[UR36][R6.64] ;  /* 0x0000002406101981 */ /* 0x000f28000c1e1500 */
[----:B---3--:R-:W-:Y:S01]  /*247f0*/  STL [R1+0x3bb0], R55 ;  /* 0x003bb03701007387 */ /* 0x008fe20000100800 */
[----:B------:R-:W-:-:S03]  /*24800*/  PRMT R59, RZ, 0x7610, R59 ;  /* 0x00007610ff3b7816 */ /* 0x000fc6000000003b */
[----:B----4-:R0:W-:Y:S04]  /*24810*/  STL [R1+0x121c], R16 ;  /* 0x00121c1001007387 */ /* 0x0101e80000100800 */
[----:B0-----:R-:W3:Y:S04]  /*24820*/  LDL.LU R16, [R1+0x3c2c] ;  /* 0x003c2c0001107983 */ /* 0x001ee80000300800 */
[----:B------:R-:W4:Y:S01]  /*24830*/  LDL R7, [R1+0x24dc] ;  /* 0x0024dc0001077983 */ /* 0x000f220000100800 */
[----:B--2---:R-:W-:Y:S01]  /*24840*/  @P1 IMAD.MOV.U32 R6, RZ, RZ, R60 ;  /* 0x000000ffff061224 */ /* 0x004fe200078e003c */
[----:B------:R-:W-:-:S02]  /*24850*/  PRMT R15, RZ, 0x7610, R15 ;  /* 0x00007610ff0f7816 */ /* 0x000fc4000000000f */
[----:B------:R-:W2:Y:S04]  /*24860*/  LDL R60, [R1+0x2514] ;  /* 0x00251400013c7983 */ /* 0x000ea80000100800 */
[----:B----4-:R0:W4:Y:S04]  /*24870*/  @P1 LDG.E.U16 R59, desc[UR36][R6.64] ;  /* 0x00000024063b1981 */ /* 0x010128000c1e1500 */
[----:B------:R-:W0:Y:S04]  /*24880*/  LDL R6, [R1+0x24ec] ;  /* 0x0024ec0001067983 */ /* 0x000e280000100800 */
[----:B------:R-:W0:Y:S02]  /*24890*/  LDL R7, [R1+0x24f8] ;  /* 0x0024f80001077983 */ /* 0x000e240000100800 */
[----:B0-----:R-:W-:-:S04]  /*248a0*/  @P1 LOP3.LUT R7, R7, R6, RZ, 0x3c, !PT ;  /* 0x0000000607071212 */ /* 0x001fc800078e3cff */
[----:B------:R-:W-:-:S04]  /*248b0*/  @P1 LOP3.LUT R6, R7, R6, RZ, 0x3c, !PT ;  /* 0x0000000607061212 */ /* 0x000fc800078e3cff */
[----:B------:R-:W-:-:S05]  /*248c0*/  @P1 LOP3.LUT R7, R7, R6, RZ, 0x3c, !PT ;  /* 0x0000000607071212 */ /* 0x000fca00078e3cff */
[----:B------:R-:W2:Y:S04]  /*248d0*/  @P1 LDG.E.U16 R15, desc[UR36][R6.64] ;  /* 0x00000024060f1981 */ /* 0x000ea8000c1e1500 */
[----:B----4-:R0:W-:Y:S04]  /*248e0*/  STL [R1+0x1214], R59 ;  /* 0x0012143b01007387 */ /* 0x0101e80000100800 */
[----:B0-----:R-:W4:Y:S04]  /*248f0*/  LDL R59, [R1+0x2520] ;  /* 0x00252000013b7983 */ /* 0x001f280000100800 */
        /* <DEDUP_REMOVED lines=32> */
[----:B------:R-:W-:Y:S02]  /*24b00*/  PRMT R10, RZ, 0x7610, R10 ;  /* 0x00007610ff0a7816 */ /* 0x000fe4000000000a */
[----:B--2---:R-:W-:-:S04]  /*24b10*/  @P1 LOP3.LUT R7, R7, R6, RZ, 0x3c, !PT ;  /* 0x0000000607071212 */ /* 0x004fc800078e3cff */
[----:B------:R-:W-:-:S04]  /*24b20*/  @P1 LOP3.LUT R6, R7, R6, RZ, 0x3c, !PT ;  /* 0x0000000607061212 */ /* 0x000fc800078e3cff */
[----:B------:R-:W-:-:S05]  /*24b30*/  @P1 LOP3.LUT R7, R7, R6, RZ, 0x3c, !PT ;  /* 0x0000000607071212 */ /* 0x000fca00078e3cff */
[----:B------:R4:W2:Y:S02]  /*24b40*/  @P1 LDG.E.U16 R11, desc[UR36][R6.64] ;  /* 0x00000024060b1981 */ /* 0x0008a4000c1e1500 */
[----:B----4-:R-:W-:Y:S02]  /*24b50*/  @P1 IMAD.MOV.U32 R6, RZ, RZ, R59 ;  /* 0x000000ffff061224 */ /* 0x010fe400078e003b */
[----:B------:R-:W-:-:S05]  /*24b60*/  @P1 IMAD.MOV.U32 R7, RZ, RZ, R60 ;  /* 0x000000ffff071224 */ /* 0x000fca00078e003c */
[----:B------:R-:W4:Y:S04]  /*24b70*/  @P1 LDG.E.U16 R10, desc[UR36][R6.64] ;  /* 0x00000024060a1981 */ /* 0x000f28000c1e1500 */
[----:B--2---:R0:W-:Y:S04]  /*24b80*/  STL [R1+0x11ec], R11 ;  /* 0x0011ec0b01007387 */ /* 0x0041e80000100800 */
[----:B0-----:R-:W2:Y:S04]  /*24b90*/  LDL.LU R11, [R1+0x3c18] ;  /* 0x003c1800010b7983 */ /* 0x001ea80000300800 */
[----:B------:R-:W2:Y:S04]  /*24ba0*/  LDL R60, [R1+0x253c] ;  /* 0x00253c00013c7983 */ /* 0x000ea80000100800 */
[----:B------:R-:W2:Y:S04]  /*24bb0*/  LDL R59, [R1+0x2544] ;  /* 0x00254400013b7983 */ /* 0x000ea80000100800 */
        /* <DEDUP_REMOVED lines=15> */
[----:B--2---:R0:W-:Y:S04]  /*24cb0*/  STL [R1+0x11dc], R61 ;  /* 0x0011dc3d01007387 */ /* 0x0041e80000100800 */
[----:B------:R1:W2:Y:S01]  /*24cc0*/  @P1 LDG.E.U16 R58, desc[UR36][R6.64] ;  /* 0x00000024063a1981 */ /* 0x0002a2000c1e1500 */
[----:B------:R-:W-:-:S03]  /*24cd0*/  PRMT R9, RZ, 0x7610, R9 ;  /* 0x00007610ff097816 */ /* 0x000fc60000000009 */
[----:B0-----:R-:W2:Y:S04]  /*24ce0*/  LDL R61, [R1+0x254c] ;  /* 0x00254c00013d7983 */ /* 0x001ea80000100800 */
[----:B------:R-:W1:Y:S04]  /*24cf0*/  LDL R6, [R1+0x2528] ;  /* 0x0025280001067983 */ /* 0x000e680000100800 */
[----:B------:R-:W1:Y:S02]  /*24d00*/  LDL R7, [R1+0x2538] ;  /* 0x0025380001077983 */ /* 0x000e640000100800 */
[----:B-1----:R-:W-:-:S04]  /*24d10*/  @P1 LOP3.LUT R7, R7, R6, RZ, 0x3c, !PT ;  /* 0x0000000607071212 */ /* 0x002fc800078e3cff */
[----:B------:R-:W-:-:S04]  /*24d20*/  @P1 LOP3.LUT R6, R7, R6, RZ, 0x3c, !PT ;  /* 0x0000000607061212 */ /* 0x000fc800078e3cff */
[----:B------:R-:W-:-:S05]  /*24d30*/  @P1 LOP3.LUT R7, R7, R6, RZ, 0x3c, !PT ;  /* 0x0000000607071212 */ /* 0x000fca00078e3cff */
[----:B------:R-:W3:Y:S04]  /*24d40*/  @P1 LDG.E.U16 R9, desc[UR36][R6.64] ;  /* 0x0000002406091981 */ /* 0x000ee8000c1e1500 */
[----:B--2---:R0:W-:Y:S04]  /*24d50*/  STL [R1+0x11d4], R58 ;  /* 0x0011d43a01007387 */ /* 0x0041e80000100800 */
[----:B0-----:R-:W2:Y:S04]  /*24d60*/  LDL R58, [R1+0x2558] ;  /* 0x00255800013a7983 */ /* 0x001ea80000100800 */
[----:B---3--:R0:W-:Y:S04]  /*24d70*/  STL [R1+0x11cc], R9 ;  /* 0x0011cc0901007387 */ /* 0x0081e80000100800 */
[----:B0-----:R-:W3:Y:S04]  /*24d80*/  LDL.LU R9, [R1+0x3c10] ;  /* 0x003c100001097983 */ /* 0x001ee80000300800 */
        /* <DEDUP_REMOVED lines=8> */
[----:B0-----:R-:W-:Y:S02]  /*24e10*/  @P1 IMAD.MOV.U32 R6, RZ, RZ, R59 ;  /* 0x000000ffff061224 */ /* 0x001fe400078e003b */
[----:B------:R-:W-:-:S05]  /*24e20*/  @P1 IMAD.MOV.U32 R7, RZ, RZ, R60 ;  /* 0x000000ffff071224 */ /* 0x000fca00078e003c */
[----:B------:R-:W3:Y:S04]  /*24e30*/  @P1 LDG.E.U16 R5, desc[UR36][R6.64] ;  /* 0x0000002406051981 */ /* 0x000ee8000c1e1500 */
[----:B--2---:R0:W-:Y:S04]  /*24e40*/  STL [R1+0x11c4], R8 ;  /* 0x0011c40801007387 */ /* 0x0041e80000100800 */
[----:B0-----:R-:W2:Y:S04]  /*24e50*/  LDL.LU R8, [R1+0x3c0c] ;  /* 0x003c0c0001087983 */ /* 0x001ea80000300800 */
[----:B------:R-:W2:Y:S04]  /*24e60*/  LDL R60, [R1+0x2560] ;  /* 0x00256000013c7983 */ /* 0x000ea80000100800 */
[----:B------:R-:W2:Y:S04]  /*24e70*/  LDL R59, [R1+0x2564] ;  /* 0x00256400013b7983 */ /* 0x000ea80000100800 */
[----:B---3--:R0:W-:Y:S04]  /*24e80*/  STL [R1+0x11bc], R5 ;  /* 0x0011bc0501007387 */ /* 0x0081e80000100800 */
[----:B0-----:R-:W3:Y:S04]  /*24e90*/  LDL.LU R5, [R1+0x3c08] ;  /* 0x003c080001057983 */ /* 0x001ee80000300800 */
[----:B------:R-:W2:Y:S01]  /*24ea0*/  LDL R7, [R1+0x2530] ;  /* 0x0025300001077983 */ /* 0x000ea20000100800 */
[----:B------:R-:W-:Y:S01]  /*24eb0*/  PRMT R3, RZ, 0x7610, R3 ;  /* 0x00007610ff037816 */ /* 0x000fe20000000003 */
[----:B------:R-:W-:Y:S01]  /*24ec0*/  @P1 IMAD.MOV.U32 R6, RZ, RZ, R61 ;  /* 0x000000ffff061224 */ /* 0x000fe200078e003d */
[----:B------:R-:W-:Y:S01]  /*24ed0*/  PRMT R57, RZ, 0x7610, R57 ;  /* 0x00007610ff397816 */ /* 0x000fe20000000039 */
[----:B------:R-:W3:Y:S04]  /*24ee0*/  LDL R61, [R1+0x255c] ;  /* 0x00255c00013d7983 */ /* 0x000ee80000100800 */
[----:B--2---:R0:W2:Y:S04]  /*24ef0*/  @P1 LDG.E.U16 R3, desc[UR36][R6.64] ;  /* 0x0000002406031981 */ /* 0x0040a8000c1e1500 */
[----:B------:R-:W3:Y:S01]  /*24f00*/  LDL R7, [R1+0x2548] ;  /* 0x0025480001077983 */ /* 0x000ee20000100800 */
[----:B0-----:R-:W-:-:S03]  /*24f10*/  @P1 IMAD.MOV.U32 R6, RZ, RZ, R58 ;  /* 0x000000ffff061224 */ /* 0x001fc600078e003a */
[----:B--2---:R0:W-:Y:S01]  /*24f20*/  STL [R1+0x11b8], R3 ;  /* 0x0011b80301007387 */ /* 0x0041e20000100800 */
[----:B------:R-:W-:Y:S02]  /*24f30*/  PRMT R2, RZ, 0x7610, R2 ;  /* 0x00007610ff027816 */ /* 0x000fe40000000002 */
[----:B------:R-:W-:Y:S01]  /*24f40*/  ISETP.GT.AND P0, PT, R4, 0x1c, PT ;  /* 0x0000001c0400780c */ /* 0x000fe20003f04270 */
[----:B------:R-:W2:Y:S04]  /*24f50*/  LDL R58, [R1+0x256c] ;  /* 0x00256c00013a7983 */ /* 0x000ea80000100800 */
[----:B---3--:R1:W3:Y:S04]  /*24f60*/  @P1 LDG.E.U16 R57, desc[UR36][R6.64] ;  /* 0x0000002406391981 */ /* 0x0082e8000c1e1500 */
[----:B0-----:R-:W2:Y:S04]  /*24f70*/  LDL R3, [R1+0x2570] ;  /* 0x0025700001037983 */ /* 0x001ea80000100800 */
[----:B------:R-:W1:Y:S04]  /*24f80*/  LDL R6, [R1+0x2554] ;  /* 0x0025540001067983 */ /* 0x000e680000100800 */
[----:B------:R-:W1:Y:S02]  /*24f90*/  LDL R7, [R1+0x2568] ;  /* 0x0025680001077983 */ /* 0x000e640000100800 */
[----:B-1----:R-:W-:-:S04]  /*24fa0*/  @P1 LOP3.LUT R7, R7, R6, RZ, 0x3c, !PT ;  /* 0x0000000607071212 */ /* 0x002fc800078e3cff */
[----:B------:R-:W-:-:S04]  /*24fb0*/  @P1 LOP3.LUT R6, R7, R6, RZ, 0x3c, !PT ;  /* 0x0000000607061212 */ /* 0x000fc800078e3cff */
[----:B------:R-:W-:-:S05]  /*24fc0*/  @P1 LOP3.LUT R7, R7, R6, RZ, 0x3c, !PT ;  /* 0x0000000607071212 */ /* 0x000fca00078e3cff */
[----:B------:R0:W4:Y:S04]  /*24fd0*/  @P1 LDG.E.U16 R2, desc[UR36][R6.64] ;  /* 0x0000002406021981 */ /* 0x000128000c1e1500 */
[----:B---3--:R1:W-:Y:S01]  /*24fe0*/  STL [R1+0x11b0], R57 ;  /* 0x0011b03901007387 */ /* 0x0083e20000100800 */
[----:B------:R-:W-:-:S03]  /*24ff0*/  PRMT R54, RZ, 0x7610, R54 ;  /* 0x00007610ff367816 */ /* 0x000fc60000000036 */
[----:B-1----:R-:W3:Y:S01]  /*25000*/  LDL R57, [R1+0x2578] ;  /* 0x0025780001397983 */ /* 0x002ee20000100800 */
[----:B0-----:R-:W-:Y:S02]  /*25010*/  @P0 IMAD.MOV.U32 R6, RZ, RZ, R59 ;  /* 0x000000ffff060224 */ /* 0x001fe400078e003b */
[----:B------:R-:W-:Y:S01]  /*25020*/  @P0 IMAD.MOV.U32 R7, RZ, RZ, R60 ;  /* 0x000000ffff070224 */ /* 0x000fe200078e003c */
[----:B------:R-:W-:-:S04]  /*25030*/  PRMT R53, RZ, 0x7610, R53 ;  /* 0x00007610ff357816 */ /* 0x000fc80000000035 */
[----:B------:R2:W3:Y:S02]  /*25040*/  @P0 LDG.E.U16 R54, desc[UR36][R6.64] ;  /* 0x0000002406360981 */ /* 0x0004e4000c1e1500 */
[----:B--2---:R-:W-:Y:S02]  /*25050*/  @P0 IMAD.MOV.U32 R6, RZ, RZ, R3 ;  /* 0x000000ffff060224 */ /* 0x004fe400078e0003 */
[----:B------:R-:W-:-:S05]  /*25060*/  @P0 IMAD.MOV.U32 R7, RZ, RZ, R61 ;  /* 0x000000ffff070224 */ /* 0x000fca00078e003d */
[----:B------:R0:W2:Y:S04]  /*25070*/  @P0 LDG.E.U16 R53, desc[UR36][R6.64] ;  /* 0x0000002406350981 */ /* 0x0000a8000c1e1500 */
[----:B----4-:R-:W-:Y:S04]  /*25080*/  STL [R1+0x11a8], R2 ;  /* 0x0011a80201007387 */ /* 0x010fe80000100800 */
[----:B------:R-:W4:Y:S04]  /*25090*/  LDL R60, [R1+0x2574] ;  /* 0x00257400013c7983 */ /* 0x000f280000100800 */
[----:B------:R-:W4:Y:S01]  /*250a0*/  LDL R59, [R1+0x2580] ;  /* 0x00258000013b7983 */ /* 0x000f220000100800 */
[----:B------:R-:W-:Y:S01]  /*250b0*/  PRMT R52, RZ, 0x7610, R52 ;  /* 0x00007610ff347816 */ /* 0x000fe20000000034 */
[----:B0-----:R-:W-:Y:S01]  /*250c0*/  @P0 IMAD.MOV.U32 R7, RZ, RZ, R58 ;  /* 0x000000ffff070224 */ /* 0x001fe200078e003a */
[----:B------:R-:W-:Y:S01]  /*250d0*/  PRMT R51, RZ, 0x7610, R51 ;  /* 0x00007610ff337816 */ /* 0x000fe20000000033 */
[----:B---3--:R-:W-:-:S05]  /*250e0*/  @P0 IMAD.MOV.U32 R6, RZ, RZ, R57 ;  /* 0x000000ffff060224 */ /* 0x008fca00078e0039 */
[----:B------:R4:W3:Y:S04]  /*250f0*/  @P0 LDG.E.U16 R52, desc[UR36][R6.64] ;  /* 0x0000002406340981 */ /* 0x0008e8000c1e1500 */
[----:B------:R0:W-:Y:S04]  /*25100*/  STL [R1+0x3bf8], R54 ;  /* 0x003bf83601007387 */ /* 0x0001e80000100800 */
[----:B------:R-:W3:Y:S04]  /*25110*/  LDL R61, [R1+0x257c] ;  /* 0x00257c00013d7983 */ /* 0x000ee80000100800 */
[----:B------:R-:W3:Y:S04]  /*25120*/  LDL R3, [R1+0x2584] ;  /* 0x0025840001037983 */ /* 0x000ee80000100800 */
[----:B--2---:R1:W-:Y:S04]  /*25130*/  STL [R1+0x3bfc], R53 ;  /* 0x003bfc3501007387 */ /* 0x0043e80000100800 */
[----:B------:R-:W2:Y:S04]  /*25140*/  LDL R58, [R1+0x2550] ;  /* 0x00255000013a7983 */ /* 0x000ea80000100800 */
[----:B------:R-:W2:Y:S04]  /*25150*/  LDL R57, [R1+0x2588] ;  /* 0x0025880001397983 */ /* 0x000ea80000100800 */
[----:B0-----:R-:W2:Y:S04]  /*25160*/  LDL R54, [R1+0x2598] ;  /* 0x0025980001367983 */ /* 0x001ea80000100800 */
[----:B-1----:R-:W2:Y:S01]  /*25170*/  LDL R53, [R1+0x258c] ;  /* 0x00258c0001357983 */ /* 0x002ea20000100800 */
[----:B----4-:R-:W-:-:S02]  /*25180*/  @P0 IMAD.MOV.U32 R7, RZ, RZ, R60 ;  /* 0x000000ffff070224 */ /* 0x010fc400078e003c */
[----:B------:R-:W-:-:S05]  /*25190*/  @P0 IMAD.MOV.U32 R6, RZ, RZ, R59 ;  /* 0x000000ffff060224 */ /* 0x000fca00078e003b */
[----:B------:R0:W4:Y:S01]  /*251a0*/  @P0 LDG.E.U16 R51, desc[UR36][R6.64] ;  /* 0x0000002406330981 */ /* 0x000122000c1e1500 */
[----:B------:R-:W-:-:S03]  /*251b0*/  PRMT R50, RZ, 0x7610, R50 ;  /* 0x00007610ff327816 */ /* 0x000fc60000000032 */
[----:B---3--:R-:W-:Y:S04]  /*251c0*/  STL [R1+0x3c00], R52 ;  /* 0x003c003401007387 */ /* 0x008fe80000100800 */
[----:B------:R-:W3:Y:S04]  /*251d0*/  LDL R60, [R1+0x2594] ;  /* 0x00259400013c7983 */ /* 0x000ee80000100800 */
[----:B------:R-:W3:Y:S01]  /*251e0*/  LDL R59, [R1+0x25a0] ;  /* 0x0025a000013b7983 */ /* 0x000ee20000100800 */
[----:B0-----:R-:W-:Y:S02]  /*251f0*/  @P0 IMAD.MOV.U32 R6, RZ, RZ, R3 ;  /* 0x000000ffff060224 */ /* 0x001fe400078e0003 */
[----:B------:R-:W-:-:S05]  /*25200*/  @P0 IMAD.MOV.U32 R7, RZ, RZ, R61 ;  /* 0x000000ffff070224 */ /* 0x000fca00078e003d */
[----:B------:R2:W3:Y:S01]  /*25210*/  @P0 LDG.E.U16 R50, desc[UR36][R6.64] ;  /* 0x0000002406320981 */ /* 0x0004e2000c1e1500 */
[----:B------:R-:W-:Y:S01]  /*25220*/  PRMT R49, RZ, 0x7610, R49 ;  /* 0x00007610ff317816 */ /* 0x000fe20000000031 */
[----:B--2---:R-:W-:Y:S02]  /*25230*/  @P0 IMAD.MOV.U32 R7, RZ, RZ, R58 ;  /* 0x000000ffff070224 */ /* 0x004fe400078e003a */
[----:B------:R-:W-:-:S05]  /*25240*/  @P0 IMAD.MOV.U32 R6, RZ, RZ, R53 ;  /* 0x000000ffff060224 */ /* 0x000fca00078e0035 */
[----:B------:R0:W2:Y:S02]  /*25250*/  @P0 LDG.E.U16 R49, desc[UR36][R6.64] ;  /* 0x0000002406310981 */ /* 0x0000a4000c1e1500 */
[----:B0-----:R-:W-:Y:S02]  /*25260*/  @P0 IMAD.MOV.U32 R6, RZ, RZ, R54 ;  /* 0x000000ffff060224 */ /* 0x001fe400078e0036 */
[----:B------:R-:W-:Y:S01]  /*25270*/  @P0 IMAD.MOV.U32 R7, RZ, RZ, R57 ;  /* 0x000000ffff070224 */ /* 0x000fe200078e0039 */
[----:B----4-:R0:W-:Y:S04]  /*25280*/  STL [R1+0x3c04], R51 ;  /* 0x003c043301007387 */ /* 0x0101e80000100800 */
[----:B------:R-:W4:Y:S04]  /*25290*/  LDL R3, [R1+0x25a4] ;  /* 0x0025a40001037983 */ /* 0x000f280000100800 */
[----:B------:R-:W2:Y:S04]  /*252a0*/  LDL R58, [R1+0x2590] ;  /* 0x00259000013a7983 */ /* 0x000ea80000100800 */
[----:B------:R-:W2:Y:S04]  /*252b0*/  LDL R53, [R1+0x25ac] ;  /* 0x0025ac0001357983 */ /* 0x000ea80000100800 */
[----:B------:R-:W2:Y:S04]  /*252c0*/  LDL R57, [R1+0x25a8] ;  /* 0x0025a80001397983 */ /* 0x000ea80000100800 */
[----:B------:R-:W2:Y:S04]  /*252d0*/  LDL R54, [R1+0x25b8] ;  /* 0x0025b80001367983 */ /* 0x000ea80000100800 */
[----:B0-----:R-:W2:Y:S01]  /*252e0*/  LDL R51, [R1+0x259c] ;  /* 0x00259c0001337983 */ /* 0x001ea20000100800 */
[----:B------:R-:W-:-:S02]  /*252f0*/  PRMT R48, RZ, 0x7610, R48 ;  /* 0x00007610ff307816 */ /* 0x000fc40000000030 */
[----:B------:R-:W-:-:S04]  /*25300*/  PRMT R47, RZ, 0x7610, R47 ;  /* 0x00007610ff2f7816 */ /* 0x000fc8000000002f */
[----:B------:R3:W2:Y:S01]  /*25310*/  @P0 LDG.E.U16 R48, desc[UR36][R6.64] ;  /* 0x0000002406300981 */ /* 0x0006a2000c1e1500 */
[----:B------:R-:W-:Y:S01]  /*25320*/  PRMT R46, RZ, 0x7610, R46 ;  /* 0x00007610ff2e7816 */ /* 0x000fe2000000002e */
[----:B---3--:R-:W-:Y:S02]  /*25330*/  @P0 IMAD.MOV.U32 R6, RZ, RZ, R59 ;  /* 0x000000ffff060224 */ /* 0x008fe400078e003b */
[----:B------:R-:W-:Y:S01]  /*25340*/  @P0 IMAD.MOV.U32 R7, RZ, RZ, R60 ;  /* 0x000000ffff070224 */ /* 0x000fe200078e003c */
[----:B------:R-:W3:Y:S04]  /*25350*/  LDL R59, [R1+0x25c0] ;  /* 0x0025c000013b7983 */ /* 0x000ee80000100800 */
[----:B------:R-:W3:Y:S04]  /*25360*/  LDL R60, [R1+0x25b4] ;  /* 0x0025b400013c7983 */ /* 0x000ee80000100800 */
[----:B------:R4:W3:Y:S01]  /*25370*/  @P0 LDG.E.U16 R47, desc[UR36][R6.64] ;  /* 0x00000024062f0981 */ /* 0x0008e2000c1e1500 */
[----:B------:R-:W-:Y:S01]  /*25380*/  PRMT R45, RZ, 0x7610, R45 ;  /* 0x00007610ff2d7816 */ /* 0x000fe2000000002d */
[----:B----4-:R-:W-:-:S02]  /*25390*/  @P0 IMAD.MOV.U32 R6, RZ, RZ, R3 ;  /* 0x000000ffff060224 */ /* 0x010fc400078e0003 */
[----:B------:R-:W4:Y:S01]  /*253a0*/  LDL R3, [R1+0x25c4] ;  /* 0x0025c40001037983 */ /* 0x000f220000100800 */
[----:B--2---:R-:W-:-:S03]  /*253b0*/  @P0 IMAD.MOV.U32 R7, RZ, RZ, R51 ;  /* 0x000000ffff070224 */ /* 0x004fc600078e0033 */
[----:B------:R-:W2:Y:S04]  /*253c0*/  LDL R51, [R1+0x25bc] ;  /* 0x0025bc0001337983 */ /* 0x000ea80000100800 */
[----:B------:R0:W2:Y:S02]  /*253d0*/  @P0 LDG.E.U16 R46, desc[UR36][R6.64] ;  /* 0x00000024062e0981 */ /* 0x0000a4000c1e1500 */
[----:B0-----:R-:W-:Y:S02]  /*253e0*/  @P0 IMAD.MOV.U32 R6, RZ, RZ, R53 ;  /* 0x000000ffff060224 */ /* 0x001fe400078e0035 */
[----:B------:R-:W-:Y:S01]  /*253f0*/  @P0 IMAD.MOV.U32 R7, RZ, RZ, R58 ;  /* 0x000000ffff070224 */ /* 0x000fe200078e003a */
[----:B------:R-:W2:Y:S04]  /*25400*/  LDL R53, [R1+0x25cc] ;  /* 0x0025cc0001357983 */ /* 0x000ea80000100800 */
[----:B------:R-:W2:Y:S04]  /*25410*/  LDL R58, [R1+0x25b0] ;  /* 0x0025b000013a7983 */ /* 0x000ea80000100800 */
[----:B------:R0:W2:Y:S02]  /*25420*/  @P0 LDG.E.U16 R45, desc[UR36][R6.64] ;  /* 0x00000024062d0981 */ /* 0x0000a4000c1e1500 */
[----:B0-----:R-:W-:-:S02]  /*25430*/  @P0 IMAD.MOV.U32 R6, RZ, RZ, R54 ;  /* 0x000000ffff060224 */ /* 0x001fc400078e0036 */
[----:B------:R-:W-:Y:S01]  /*25440*/  @P0 IMAD.MOV.U32 R7, RZ, RZ, R57 ;  /* 0x000000ffff070224 */ /* 0x000fe200078e0039 */
[----:B------:R-:W2:Y:S04]  /*25450*/  LDL R54, [R1+0x25d8] ;  /* 0x0025d80001367983 */ /* 0x000ea80000100800 */
[----:B------:R-:W2:Y:S01]  /*25460*/  LDL R57, [R1+0x25c8] ;  /* 0x0025c80001397983 */ /* 0x000ea20000100800 */
[----:B------:R-:W-:Y:S02]  /*25470*/  PRMT R44, RZ, 0x7610, R44 ;  /* 0x00007610ff2c7816 */ /* 0x000fe4000000002c */
        /* <DEDUP_REMOVED lines=24> */
[----:B------:R-:W-:Y:S02]  /*25600*/  ISETP.GT.AND P1, PT, R4, 0x1d, PT ;  /* 0x0000001d0400780c */ /* 0x000fe40003f24270 */
[----:B------:R-:W-:-:S02]  /*25610*/  PRMT R39, RZ, 0x7610, R39 ;  /* 0x00007610ff277816 */ /* 0x000fc40000000027 */
        /* <DEDUP_REMOVED lines=100> */
[----:B------:R-:W-:-:S05]  /*25c60*/  @P1 IMAD.MOV.U32 R7, RZ, RZ, R60 ;  /* 0x000000ffff071224 */ /* 0x000fca00078e003c */
[----:B------:R4:W3:Y:S01]  /*25c70*/  @P1 LDG.E.U16 R23, desc[UR36][R6.64] ;  /* 0x0000002406171981 */ /* 0x0008e2000c1e1500 */
[----:B------:R-:W-:Y:S02]  /*25c80*/  PRMT R21, RZ, 0x7610, R21 ;  /* 0x00007610ff157816 */ /* 0x000fe40000000015 */
[----:B------:R-:W-:Y:S01]  /*25c90*/  PRMT R20, RZ, 0x7610, R20 ;  /* 0x00007610ff147816 */ /* 0x000fe20000000014 */
[----:B----4-:R-:W-:Y:S02]  /*25ca0*/  @P0 IMAD.MOV.U32 R6, RZ, RZ, R3 ;  /* 0x000000ffff060224 */ /* 0x010fe400078e0003 */
[----:B------:R-:W4:Y:S01]  /*25cb0*/  LDL R3, [R1+0x2680] ;  /* 0x0026800001037983 */ /* 0x000f220000100800 */
[----:B--2---:R-:W-:-:S03]  /*25cc0*/  @P0 IMAD.MOV.U32 R7, RZ, RZ, R51 ;  /* 0x000000ffff070224 */ /* 0x004fc600078e0033 */
[----:B------:R-:W2:Y:S04]  /*25cd0*/  LDL R51, [R1+0x2674] ;  /* 0x0026740001337983 */ /* 0x000ea80000100800 */
[----:B------:R0:W2:Y:S02]  /*25ce0*/  @P0 LDG.E.U16 R22, desc[UR36][R6.64] ;  /* 0x0000002406160981 */ /* 0x0000a4000c1e1500 */
[----:B0-----:R-:W-:Y:S02]  /*25cf0*/  @P0 IMAD.MOV.U32 R6, RZ, RZ, R53 ;  /* 0x000000ffff060224 */ /* 0x001fe400078e0035 */
[----:B------:R-:W-:-:S05]  /*25d00*/  @P0 IMAD.MOV.U32 R7, RZ, RZ, R58 ;  /* 0x000000ffff070224 */ /* 0x000fca00078e003a */
[----:B------:R0:W3:Y:S02]  /*25d10*/  @P0 LDG.E.U16 R21, desc[UR36][R6.64] ;  /* 0x0000002406150981 */ /* 0x0000e4000c1e1500 */
[----:B0-----:R-:W-:Y:S02]  /*25d20*/  @P0 IMAD.MOV.U32 R6, RZ, RZ, R54 ;  /* 0x000000ffff060224 */ /* 0x001fe400078e0036 */
[----:B------:R-:W-:-:S05]  /*25d30*/  @P0 IMAD.MOV.U32 R7, RZ, RZ, R57 ;  /* 0x000000ffff070224 */ /* 0x000fca00078e0039 */
[----:B------:R4:W3:Y:S01]  /*25d40*/  @P0 LDG.E.U16 R20, desc[UR36][R6.64] ;  /* 0x0000002406140981 */ /* 0x0008e2000c1e1500 */
[----:B------:R-:W-:-:S03]  /*25d50*/  PRMT R19, RZ, 0x7610, R19 ;  /* 0x00007610ff137816 */ /* 0x000fc60000000013 */
[----:B--2---:R-:W-:Y:S04]  /*25d60*/  STL [R1+0x3bb4], R22 ;  /* 0x003bb41601007387 */ /* 0x004fe80000100800 */
[----:B------:R-:W2:Y:S04]  /*25d70*/  LDL R60, [R1+0x267c] ;  /* 0x00267c00013c7983 */ /* 0x000ea80000100800 */
[----:B------:R-:W2:Y:S01]  /*25d80*/  LDL R53, [R1+0x2684] ;  /* 0x0026840001357983 */ /* 0x000ea20000100800 */
[----:B----4-:R-:W-:Y:S02]  /*25d90*/  @P0 IMAD.MOV.U32 R6, RZ, RZ, R3 ;  /* 0x000000ffff060224 */ /* 0x010fe400078e0003 */
[----:B------:R-:W-:-:S05]  /*25da0*/  @P0 IMAD.MOV.U32 R7, RZ, RZ, R51 ;  /* 0x000000ffff070224 */ /* 0x000fca00078e0033 */
[----:B------:R2:W4:Y:S04]  /*25db0*/  @P0 LDG.E.U16 R19, desc[UR36][R6.64] ;  /* 0x0000002406130981 */ /* 0x000528000c1e1500 */
[----:B---3--:R-:W-:Y:S04]  /*25dc0*/  STL [R1+0x3bb8], R21 ;  /* 0x003bb81501007387 */ /* 0x008fe80000100800 */
[----:B------:R-:W3:Y:S04]  /*25dd0*/  LDL R59, [R1+0x2650] ;  /* 0x00265000013b7983 */ /* 0x000ee80000100800 */
[----:B------:R-:W4:Y:S04]  /*25de0*/  LDL R58, [R1+0x268c] ;  /* 0x00268c00013a7983 */ /* 0x000f280000100800 */
[----:B------:R-:W4:Y:S04]  /*25df0*/  LDL R57, [R1+0x2688] ;  /* 0x0026880001397983 */ /* 0x000f280000100800 */
[----:B------:R-:W4:Y:S04]  /*25e00*/  LDL R54, [R1+0x2698] ;  /* 0x0026980001367983 */ /* 0x000f280000100800 */
[----:B------:R0:W-:Y:S04]  /*25e10*/  STL [R1+0x3bbc], R20 ;  /* 0x003bbc1401007387 */ /* 0x0001e80000100800 */
[----:B------:R-:W4:Y:S04]  /*25e20*/  LDL R51, [R1+0x2694] ;  /* 0x0026940001337983 */ /* 0x000f280000100800 */
[----:B------:R-:W4:Y:S01]  /*25e30*/  LDL R3, [R1+0x26a0] ;  /* 0x0026a00001037983 */ /* 0x000f220000100800 */
[----:B------:R-:W-:-:S02]  /*25e40*/  PRMT R18, RZ, 0x7610, R18 ;  /* 0x00007610ff127816 */ /* 0x000fc40000000012 */
[----:B------:R-:W-:Y:S02]  /*25e50*/  PRMT R17, RZ, 0x7610, R17 ;  /* 0x00007610ff117816 */ /* 0x000fe40000000011 */
[----:B------:R-:W-:Y:S02]  /*25e60*/  PRMT R16, RZ, 0x7610, R16 ;  /* 0x00007610ff107816 */ /* 0x000fe40000000010 */
[----:B------:R-:W-:Y:S01]  /*25e70*/  PRMT R15, RZ, 0x7610, R15 ;  /* 0x00007610ff0f7816 */ /* 0x000fe2000000000f */
[----:B--2---:R-:W-:Y:S02]  /*25e80*/  @P0 IMAD.MOV.U32 R7, RZ, RZ, R60 ;  /* 0x000000ffff070224 */ /* 0x004fe400078e003c */
[----:B------:R-:W-:-:S05]  /*25e90*/  @P0 IMAD.MOV.U32 R6, RZ, RZ, R53 ;  /* 0x000000ffff060224 */ /* 0x000fca00078e0035 */
[----:B------:R3:W2:Y:S02]  /*25ea0*/  @P0 LDG.E.U16 R18, desc[UR36][R6.64] ;  /* 0x0000002406120981 */ /* 0x0006a4000c1e1500 */
[----:B---3--:R-:W-:Y:S02]  /*25eb0*/  @P0 IMAD.MOV.U32 R7, RZ, RZ, R59 ;  /* 0x000000ffff070224 */ /* 0x008fe400078e003b */
[----:B----4-:R-:W-:-:S05]  /*25ec0*/  @P0 IMAD.MOV.U32 R6, RZ, RZ, R58 ;  /* 0x000000ffff060224 */ /* 0x010fca00078e003a */
[----:B------:R1:W3:Y:S02]  /*25ed0*/  @P0 LDG.E.U16 R17, desc[UR36][R6.64] ;  /* 0x0000002406110981 */ /* 0x0002e4000c1e1500 */
[----:B-1----:R-:W-:Y:S02]  /*25ee0*/  @P0 IMAD.MOV.U32 R6, RZ, RZ, R54 ;  /* 0x000000ffff060224 */ /* 0x002fe400078e0036 */
[----:B------:R-:W-:-:S05]  /*25ef0*/  @P0 IMAD.MOV.U32 R7, RZ, RZ, R57 ;  /* 0x000000ffff070224 */ /* 0x000fca00078e0039 */
[----:B------:R1:W4:Y:S02]  /*25f00*/  @P0 LDG.E.U16 R16, desc[UR36][R6.64] ;  /* 0x0000002406100981 */ /* 0x000324000c1e1500 */
[----:B-1----:R-:W-:Y:S02]  /*25f10*/  @P0 IMAD.MOV.U32 R6, RZ, RZ, R3 ;  /* 0x000000ffff060224 */ /* 0x002fe400078e0003 */
[----:B------:R-:W-:-:S05]  /*25f20*/  @P0 IMAD.MOV.U32 R7, RZ, RZ, R51 ;  /* 0x000000ffff070224 */ /* 0x000fca00078e0033 */
[----:B------:R-:W4:Y:S04]  /*25f30*/  @P0 LDG.E.U16 R15, desc[UR36][R6.64] ;  /* 0x00000024060f0981 */ /* 0x000f28000c1e1500 */
[----:B------:R1:W-:Y:S04]  /*25f40*/  STL [R1+0x3bc0], R19 ;  /* 0x003bc01301007387 */ /* 0x0003e80000100800 */
[----:B------:R-:W4:Y:S04]  /*25f50*/  LDL R53, [R1+0x269c] ;  /* 0x00269c0001357983 */ /* 0x000f280000100800 */
[----:B0-----:R-:W4:Y:S01]  /*25f60*/  LDL R20, [R1+0x26a4] ;  /* 0x0026a40001147983 */ /* 0x001f220000100800 */
[----:B------:R-:W-:-:S03]  /*25f70*/  PRMT R14, RZ, 0x7610, R14 ;  /* 0x00007610ff0e7816 */ /* 0x000fc6000000000e */
[----:B--2---:R-:W-:Y:S04]  /*25f80*/  STL [R1+0x3bc4], R18 ;  /* 0x003bc41201007387 */ /* 0x004fe80000100800 */
[----:B---3--:R-:W-:Y:S04]  /*25f90*/  STL [R1+0x3bc8], R17 ;  /* 0x003bc81101007387 */ /* 0x008fe80000100800 */
[----:B------:R-:W2:Y:S04]  /*25fa0*/  LDL R58, [R1+0x2690] ;  /* 0x00269000013a7983 */ /* 0x000ea80000100800 */
[----:B-1----:R-:W3:Y:S04]  /*25fb0*/  LDL R19, [R1+0x26ac] ;  /* 0x0026ac0001137983 */ /* 0x002ee80000100800 */
[----:B----4-:R0:W-:Y:S04]  /*25fc0*/  STL [R1+0x3bcc], R16 ;  /* 0x003bcc1001007387 */ /* 0x0101e80000100800 */
[----:B------:R-:W4:Y:S04]  /*25fd0*/  LDL R51, [R1+0x26a8] ;  /* 0x0026a80001337983 */ /* 0x000f280000100800 */
[----:B------:R-:W4:Y:S04]  /*25fe0*/  LDL R3, [R1+0x26b8] ;  /* 0x0026b80001037983 */ /* 0x000f280000100800 */
[----:B------:R-:W-:Y:S04]  /*25ff0*/  STL [R1+0x3bd0], R15 ;  /* 0x003bd00f01007387 */ /* 0x000fe80000100800 */
[----:B------:R-:W4:Y:S04]  /*26000*/  LDL R57, [R1+0x26b4] ;  /* 0x0026b40001397983 */ /* 0x000f280000100800 */
[----:B------:R-:W4:Y:S01]  /*26010*/  LDL R54, [R1+0x26c0] ;  /* 0x0026c00001367983 */ /* 0x000f220000100800 */
[----:B------:R-:W-:-:S02]  /*26020*/  @P0 IMAD.MOV.U32 R6, RZ, RZ, R20 ;  /* 0x000000ffff060224 */ /* 0x000fc400078e0014 */
[----:B------:R-:W-:Y:S01]  /*26030*/  @P0 IMAD.MOV.U32 R7, RZ, RZ, R53 ;  /* 0x000000ffff070224 */ /* 0x000fe200078e0035 */
[----:B------:R-:W4:Y:S04]  /*26040*/  LDL R20, [R1+0x26c4] ;  /* 0x0026c40001147983 */ /* 0x000f280000100800 */
[----:B------:R-:W4:Y:S04]  /*26050*/  LDL R53, [R1+0x26bc] ;  /* 0x0026bc0001357983 */ /* 0x000f280000100800 */
[----:B------:R2:W4:Y:S01]  /*26060*/  @P0 LDG.E.U16 R14, desc[UR36][R6.64] ;  /* 0x00000024060e0981 */ /* 0x000522000c1e1500 */
[----:B------:R-:W-:-:S02]  /*26070*/  PRMT R13, RZ, 0x7610, R13 ;  /* 0x00007610ff0d7816 */ /* 0x000fc4000000000d */
[----:B------:R-:W-:Y:S02]  /*26080*/  PRMT R12, RZ, 0x7610, R12 ;  /* 0x00007610ff0c7816 */ /* 0x000fe4000000000c */
[----:B------:R-:W-:Y:S02]  /*26090*/  PRMT R11, RZ, 0x7610, R11 ;  /* 0x00007610ff0b7816 */ /* 0x000fe4000000000b */
[----:B------:R-:W-:Y:S01]  /*260a0*/  PRMT R10, RZ, 0x7610, R10 ;  /* 0x00007610ff0a7816 */ /* 0x000fe2000000000a */
[----:B--2---:R-:W-:Y:S02]  /*260b0*/  @P0 IMAD.MOV.U32 R7, RZ, RZ, R58 ;  /* 0x000000ffff070224 */ /* 0x004fe400078e003a */
[----:B---3--:R-:W-:-:S05]  /*260c0*/  @P0 IMAD.MOV.U32 R6, RZ, RZ, R19 ;  /* 0x000000ffff060224 */ /* 0x008fca00078e0013 */
[----:B------:R4:W2:Y:S02]  /*260d0*/  @P0 LDG.E.U16 R13, desc[UR36][R6.64] ;  /* 0x00000024060d0981 */ /* 0x0008a4000c1e1500 */
[----:B----4-:R-:W-:Y:S02]  /*260e0*/  @P0 IMAD.MOV.U32 R7, RZ, RZ, R51 ;  /* 0x000000ffff070224 */ /* 0x010fe400078e0033 */
[----:B------:R-:W-:-:S05]  /*260f0*/  @P0 IMAD.MOV.U32 R6, RZ, RZ, R3 ;  /* 0x000000ffff060224 */ /* 0x000fca00078e0003 */
[----:B------:R1:W3:Y:S02]  /*26100*/  @P0 LDG.E.U16 R12, desc[UR36][R6.64] ;  /* 0x00000024060c0981 */ /* 0x0002e4000c1e1500 */
[----:B-1----:R-:W-:Y:S02]  /*26110*/  @P0 IMAD.MOV.U32 R7, RZ, RZ, R57 ;  /* 0x000000ffff070224 */ /* 0x002fe400078e0039 */
[----:B------:R-:W-:-:S05]  /*26120*/  @P0 IMAD.MOV.U32 R6, RZ, RZ, R54 ;  /* 0x000000ffff060224 */ /* 0x000fca00078e0036 */
[----:B------:R1:W4:Y:S04]  /*26130*/  @P0 LDG.E.U16 R11, desc[UR36][R6.64] ;  /* 0x00000024060b0981 */ /* 0x000328000c1e1500 */
[----:B------:R-:W-:Y:S04]  /*26140*/  STL [R1+0x3bd4], R14 ;  /* 0x003bd40e01007387 */ /* 0x000fe80000100800 */
[----:B------:R-:W4:Y:S04]  /*26150*/  LDL R19, [R1+0x26b0] ;  /* 0x0026b00001137983 */ /* 0x000f280000100800 */
[----:B0-----:R-:W4:Y:S01]  /*26160*/  LDL R16, [R1+0x26cc] ;  /* 0x0026cc0001107983 */ /* 0x001f220000100800 */
[----:B-1----:R-:W-:-:S02]  /*26170*/  @P0 IMAD.MOV.U32 R6, RZ, RZ, R20 ;  /* 0x000000ffff060224 */ /* 0x002fc400078e0014 */
[----:B------:R-:W-:-:S05]  /*26180*/  @P0 IMAD.MOV.U32 R7, RZ, RZ, R53 ;  /* 0x000000ffff070224 */ /* 0x000fca00078e0035 */
[----:B------:R0:W4:Y:S04]  /*26190*/  @P0 LDG.E.U16 R10, desc[UR36][R6.64] ;  /* 0x00000024060a0981 */ /* 0x000128000c1e1500 */
[----:B--2---:R1:W-:Y:S04]  /*261a0*/  STL [R1+0x3bd8], R13 ;  /* 0x003bd80d01007387 */ /* 0x0043e80000100800 */
[----:B------:R-:W2:Y:S04]  /*261b0*/  LDL R51, [R1+0x26c8] ;  /* 0x0026c80001337983 */ /* 0x000ea80000100800 */
[----:B------:R-:W2:Y:S04]  /*261c0*/  LDL R3, [R1+0x26d8] ;  /* 0x0026d80001037983 */ /* 0x000ea80000100800 */
[----:B---3--:R-:W-:Y:S04]  /*261d0*/  STL [R1+0x3bdc], R12 ;  /* 0x003bdc0c01007387 */ /* 0x008fe80000100800 */
[----:B----4-:R-:W-:Y:S01]  /*261e0*/  STL [R1+0x3be0], R11 ;  /* 0x003be00b01007387 */ /* 0x010fe20000100800 */
[----:B0-----:R-:W-:-:S02]  /*261f0*/  @P0 IMAD.MOV.U32 R7, RZ, RZ, R19 ;  /* 0x000000ffff070224 */ /* 0x001fc400078e0013 */
[----:B------:R-:W-:Y:S01]  /*26200*/  @P0 IMAD.MOV.U32 R6, RZ, RZ, R16 ;  /* 0x000000ffff060224 */ /* 0x000fe200078e0010 */
[----:B------:R-:W-:Y:S04]  /*26210*/  STL [R1+0x3be4], R10 ;  /* 0x003be40a01007387 */ /* 0x000fe80000100800 */
[----:B------:R-:W3:Y:S04]  /*26220*/  LDL R20, [R1+0x26d4] ;  /* 0x0026d40001147983 */ /* 0x000ee80000100800 */
[----:B------:R-:W4:Y:S04]  /*26230*/  LDL R19, [R1+0x26e0] ;  /* 0x0026e00001137983 */ /* 0x000f280000100800 */
[----:B------:R-:W4:Y:S04]  /*26240*/  LDL R59, [R1+0x26dc] ;  /* 0x0026dc00013b7983 */ /* 0x000f280000100800 */
[----:B------:R-:W4:Y:S01]  /*26250*/  LDL R16, [R1+0x26e4] ;  /* 0x0026e40001107983 */ /* 0x000f220000100800 */
[----:B------:R-:W-:-:S06]  /*26260*/  PRMT R9, RZ, 0x7610, R9 ;  /* 0x00007610ff097816 */ /* 0x000fcc0000000009 */
[----:B------:R2:W4:Y:S01]  /*26270*/  @P0 LDG.E.U16 R9, desc[UR36][R6.64] ;  /* 0x0000002406090981 */ /* 0x000522000c1e1500 */
[----:B------:R-:W-:Y:S02]  /*26280*/  PRMT R8, RZ, 0x7610, R8 ;  /* 0x00007610ff087816 */ /* 0x000fe40000000008 */
[----:B------:R-:W-:Y:S02]  /*26290*/  ISETP.GT.AND P1, PT, R4, 0x1f, PT ;  /* 0x0000001f0400780c */ /* 0x000fe40003f24270 */
[----:B------:R-:W-:Y:S02]  /*262a0*/  PRMT R5, RZ, 0x7610, R5 ;  /* 0x00007610ff057816 */ /* 0x000fe40000000005 */
[----:B-1----:R-:W-:Y:S01]  /*262b0*/  PRMT R13, RZ, 0x7610, R13 ;  /* 0x00007610ff0d7816 */ /* 0x002fe2000000000d */
[----:B--2---:R-:W-:Y:S02]  /*262c0*/  @P0 IMAD.MOV.U32 R7, RZ, RZ, R51 ;  /* 0x000000ffff070224 */ /* 0x004fe400078e0033 */
[----:B------:R-:W-:-:S05]  /*262d0*/  @P0 IMAD.MOV.U32 R6, RZ, RZ, R3 ;  /* 0x000000ffff060224 */ /* 0x000fca00078e0003 */
[----:B------:R3:W2:Y:S02]  /*262e0*/  @P0 LDG.E.U16 R8, desc[UR36][R6.64] ;  /* 0x0000002406080981 */ /* 0x0006a4000c1e1500 */
[----:B---3--:R-:W-:Y:S02]  /*262f0*/  @P0 IMAD.MOV.U32 R7, RZ, RZ, R20 ;  /* 0x000000ffff070224 */ /* 0x008fe400078e0014 */
[----:B----4-:R-:W-:-:S05]  /*26300*/  @P0 IMAD.MOV.U32 R6, RZ, RZ, R19 ;  /* 0x000000ffff060224 */ /* 0x010fca00078e0013 */
[----:B------:R0:W3:Y:S02]  /*26310*/  @P0 LDG.E.U16 R5, desc[UR36][R6.64] ;  /* 0x0000002406050981 */ /* 0x0000e4000c1e1500 */
[----:B0-----:R-:W-:Y:S02]  /*26320*/  @P1 IMAD.MOV.U32 R6, RZ, RZ, R16 ;  /* 0x000000ffff061224 */ /* 0x001fe400078e0010 */
[----:B------:R-:W-:-:S05]  /*26330*/  @P1 IMAD.MOV.U32 R7, RZ, RZ, R59 ;  /* 0x000000ffff071224 */ /* 0x000fca00078e003b */
[----:B------:R-:W4:Y:S04]  /*26340*/  @P1 LDG.E.U16 R13, desc[UR36][R6.64] ;  /* 0x00000024060d1981 */ /* 0x000f28000c1e1500 */
[----:B------:R-:W-:Y:S04]  /*26350*/  STL [R1+0x3be8], R9 ;  /* 0x003be80901007387 */ /* 0x000fe80000100800 */
[----:B------:R-:W3:Y:S04]  /*26360*/  LDL R58, [R1+0x26d0] ;  /* 0x0026d000013a7983 */ /* 0x000ee80000100800 */
[----:B------:R-:W3:Y:S04]  /*26370*/  LDL R57, [R1+0x26ec] ;  /* 0x0026ec0001397983 */ /* 0x000ee80000100800 */
[----:B------:R-:W3:Y:S04]  /*26380*/  LDL R54, [R1+0x26e8] ;  /* 0x0026e80001367983 */ /* 0x000ee80000100800 */
[----:B------:R-:W3:Y:S04]  /*26390*/  LDL R53, [R1+0x2700] ;  /* 0x0027000001357983 */ /* 0x000ee80000100800 */
[----:B------:R-:W3:Y:S04]  /*263a0*/  LDL R51, [R1+0x26fc] ;  /* 0x0026fc0001337983 */ /* 0x000ee80000100800 */
[----:B------:R-:W3:Y:S04]  /*263b0*/  LDL R3, [R1+0x270c] ;  /* 0x00270c0001037983 */ /* 0x000ee80000100800 */
[----:B--2---:R-:W-:Y:S04]  /*263c0*/  STL [R1+0x3bec], R8 ;  /* 0x003bec0801007387 */ /* 0x004fe80000100800 */
[----:B------:R-:W2:Y:S04]  /*263d0*/  LDL R20, [R1+0x2708] ;  /* 0x0027080001147983 */ /* 0x000ea80000100800 */
[----:B------:R-:W2:Y:S04]  /*263e0*/  LDL R19, [R1+0x271c] ;  /* 0x00271c0001137983 */ /* 0x000ea80000100800 */
[----:B------:R-:W2:Y:S04]  /*263f0*/  LDL R16, [R1+0x2718] ;  /* 0x0027180001107983 */ /* 0x000ea80000100800 */
[----:B----4-:R0:W-:Y:S04]  /*26400*/  STL [R1+0x1118], R13 ;  /* 0x0011180d01007387 */ /* 0x0101e80000100800 */
[----:B0-----:R-:W4:Y:S01]  /*26410*/  LDL R13, [R1+0x2724] ;  /* 0x00272400010d7983 */ /* 0x001f220000100800 */
[----:B------:R-:W-:Y:S01]  /*26420*/  PRMT R56, RZ, 0x7610, R56 ;  /* 0x00007610ff387816 */ /* 0x000fe20000000038 */
[----:B---3--:R-:W-:-:S02]  /*26430*/  @P1 IMAD.MOV.U32 R6, RZ, RZ, R57 ;  /* 0x000000ffff061224 */ /* 0x008fc400078e0039 */
[----:B------:R-:W-:Y:S01]  /*26440*/  @P1 IMAD.MOV.U32 R7, RZ, RZ, R58 ;  /* 0x000000ffff071224 */ /* 0x000fe200078e003a */
[----:B------:R-:W-:-:S04]  /*26450*/  PRMT R8, RZ, 0x7610, R8 ;  /* 0x00007610ff087816 */ /* 0x000fc80000000008 */
[----:B------:R0:W3:Y:S02]  /*26460*/  @P1 LDG.E.U16 R56, desc[UR36][R6.64] ;  /* 0x0000002406381981 */ /* 0x0000e4000c1e1500 */
[----:B0-----:R-:W-:Y:S02]  /*26470*/  @P1 IMAD.MOV.U32 R6, RZ, RZ, R53 ;  /* 0x000000ffff061224 */ /* 0x001fe400078e0035 */
[----:B------:R-:W-:-:S05]  /*26480*/  @P1 IMAD.MOV.U32 R7, RZ, RZ, R54 ;  /* 0x000000ffff071224 */ /* 0x000fca00078e0036 */
[----:B------:R0:W3:Y:S01]  /*26490*/  @P1 LDG.E.U16 R8, desc[UR36][R6.64] ;  /* 0x0000002406081981 */ /* 0x0000e2000c1e1500 */
[----:B------:R-:W-:Y:S01]  /*264a0*/  PRMT R22, RZ, 0x7610, R22 ;  /* 0x00007610ff167816 */ /* 0x000fe20000000016 */
[----:B0-----:R-:W-:Y:S02]  /*264b0*/  @P1 IMAD.MOV.U32 R6, RZ, RZ, R3 ;  /* 0x000000ffff061224 */ /* 0x001fe400078e0003 */
[----:B------:R-:W-:-:S05]  /*264c0*/  @P1 IMAD.MOV.U32 R7, RZ, RZ, R51 ;  /* 0x000000ffff071224 */ /* 0x000fca00078e0033 */
[----:B------:R2:W3:Y:S01]  /*264d0*/  @P1 LDG.E.U16 R22, desc[UR36][R6.64] ;  /* 0x0000002406161981 */ /* 0x0004e2000c1e1500 */
[----:B------:R-:W-:Y:S02]  /*264e0*/  PRMT R17, RZ, 0x7610, R17 ;  /* 0x00007610ff117816 */ /* 0x000fe40000000011 */
[----:B------:R-:W-:Y:S01]  /*264f0*/  PRMT R12, RZ, 0x7610, R12 ;  /* 0x00007610ff0c7816 */ /* 0x000fe2000000000c */
[----:B--2---:R-:W-:Y:S02]  /*26500*/  @P1 IMAD.MOV.U32 R7, RZ, RZ, R20 ;  /* 0x000000ffff071224 */ /* 0x004fe400078e0014 */
[----:B------:R-:W-:-:S05]  /*26510*/  @P1 IMAD.MOV.U32 R6, RZ, RZ, R19 ;  /* 0x000000ffff061224 */ /* 0x000fca00078e0013 */
[----:B------:R0:W2:Y:S02]  /*26520*/  @P1 LDG.E.U16 R17, desc[UR36][R6.64] ;  /* 0x0000002406111981 */ /* 0x0000a4000c1e1500 */
[----:B0-----:R-:W-:Y:S02]  /*26530*/  @P1 IMAD.MOV.U32 R7, RZ, RZ, R16 ;  /* 0x000000ffff071224 */ /* 0x001fe400078e0010 */
[----:B----4-:R-:W-:-:S05]  /*26540*/  @P1 IMAD.MOV.U32 R6, RZ, RZ, R13 ;  /* 0x000000ffff061224 */ /* 0x010fca00078e000d */
[----:B------:R-:W4:Y:S04]  /*26550*/  @P1 LDG.E.U16 R12, desc[UR36][R6.64] ;  /* 0x00000024060c1981 */ /* 0x000f28000c1e1500 */
[----:B---3--:R0:W-:Y:S04]  /*26560*/  STL [R1+0x1108], R8 ;  /* 0x0011080801007387 */ /* 0x0081e80000100800 */
[----:B------:R-:W3:Y:S04]  /*26570*/  LDL R3, [R1+0x2734] ;  /* 0x0027340001037983 */ /* 0x000ee80000100800 */
[----:B------:R-:W3:Y:S04]  /*26580*/  LDL R54, [R1+0x2730] ;  /* 0x0027300001367983 */ /* 0x000ee80000100800 */
[----:B------:R-:W3:Y:S04]  /*26590*/  LDL R53, [R1+0x273c] ;  /* 0x00273c0001357983 */ /* 0x000ee80000100800 */
[----:B------:R-:W3:Y:S04]  /*265a0*/  LDL R51, [R1+0x2738] ;  /* 0x0027380001337983 */ /* 0x000ee80000100800 */
[----:B0-----:R-:W3:Y:S04]  /*265b0*/  LDL R8, [R1+0x2720] ;  /* 0x0027200001087983 */ /* 0x001ee80000100800 */
[----:B------:R0:W-:Y:S04]  /*265c0*/  STL [R1+0x1100], R22 ;  /* 0x0011001601007387 */ /* 0x0001e80000100800 */
[----:B------:R-:W3:Y:S04]  /*265d0*/  LDL R20, [R1+0x2748] ;  /* 0x0027480001147983 */ /* 0x000ee80000100800 */
[----:B------:R-:W3:Y:S04]  /*265e0*/  LDL R19, [R1+0x2754] ;  /* 0x0027540001137983 */ /* 0x000ee80000100800 */
[----:B0-----:R-:W3:Y:S04]  /*265f0*/  LDL R22, [R1+0x274c] ;  /* 0x00274c0001167983 */ /* 0x001ee80000100800 */
[----:B--2---:R0:W-:Y:S04]  /*26600*/  STL [R1+0x10f8], R17 ;  /* 0x0010f81101007387 */ /* 0x0041e80000100800 */
[----:B------:R-:W2:Y:S04]  /*26610*/  LDL R16, [R1+0x2758] ;  /* 0x0027580001107983 */ /* 0x000ea80000100800 */
[----:B------:R-:W2:Y:S04]  /*26620*/  LDL R13, [R1+0x2740] ;  /* 0x00274000010d7983 */ /* 0x000ea80000100800 */
[----:B0-----:R-:W2:Y:S04]  /*26630*/  LDL R17, [R1+0x2750] ;  /* 0x0027500001117983 */ /* 0x001ea80000100800 */
[----:B----4-:R0:W-:Y:S04]  /*26640*/  STL [R1+0x10f0], R12 ;  /* 0x0010f00c01007387 */ /* 0x0101e80000100800 */
[----:B0-----:R-:W4:Y:S01]  /*26650*/  LDL R12, [R1+0x2744] ;  /* 0x00274400010c7983 */ /* 0x001f220000100800 */
[----:B------:R-:W-:-:S02]  /*26660*/  PRMT R55, RZ, 0x7610, R55 ;  /* 0x00007610ff377816 */ /* 0x000fc40000000037 */
[----:B------:R-:W-:Y:S01]  /*26670*/  PRMT R52, RZ, 0x7610, R52 ;  /* 0x00007610ff347816 */ /* 0x000fe20000000034 */
[----:B---3--:R-:W-:Y:S02]  /*26680*/  @P1 IMAD.MOV.U32 R6, RZ, RZ, R3 ;  /* 0x000000ffff061224 */ /* 0x008fe400078e0003 */
[----:B------:R-:W-:Y:S01]  /*26690*/  @P1 IMAD.MOV.U32 R7, RZ, RZ, R8 ;  /* 0x000000ffff071224 */ /* 0x000fe200078e0008 */
[----:B------:R-:W-:Y:S02]  /*266a0*/  PRMT R21, RZ, 0x7610, R21 ;  /* 0x00007610ff157816 */ /* 0x000fe40000000015 */
[----:B------:R-:W-:Y:S02]  /*266b0*/  PRMT R18, RZ, 0x7610, R18 ;  /* 0x00007610ff127816 */ /* 0x000fe40000000012 */
[----:B------:R-:W-:Y:S02]  /*266c0*/  PRMT R15, RZ, 0x7610, R15 ;  /* 0x00007610ff0f7816 */ /* 0x000fe4000000000f */
[----:B------:R-:W-:Y:S01]  /*266d0*/  PRMT R10, RZ, 0x7610, R10 ;  /* 0x00007610ff0a7816 */ /* 0x000fe2000000000a */
[----:B------:R0:W3:Y:S04]  /*266e0*/  @P1 LDG.E.U16 R55, desc[UR36][R6.64] ;  /* 0x0000002406371981 */ /* 0x0000e8000c1e1500 */
[----:B------:R-:W3:Y:S01]  /*266f0*/  LDL R8, [R1+0x2728] ;  /* 0x0027280001087983 */ /* 0x000ee20000100800 */
[----:B0-----:R-:W-:-:S02]  /*26700*/  @P1 IMAD.MOV.U32 R6, RZ, RZ, R53 ;  /* 0x000000ffff061224 */ /* 0x001fc400078e0035 */
[----:B------:R-:W-:-:S05]  /*26710*/  @P1 IMAD.MOV.U32 R7, RZ, RZ, R54 ;  /* 0x000000ffff071224 */ /* 0x000fca00078e0036 */
[----:B------:R0:W3:Y:S02]  /*26720*/  @P1 LDG.E.U16 R52, desc[UR36][R6.64] ;  /* 0x0000002406341981 */ /* 0x0000e4000c1e1500 */
[----:B0-----:R-:W-:Y:S02]  /*26730*/  @P1 IMAD.MOV.U32 R6, RZ, RZ, R22 ;  /* 0x000000ffff061224 */ /* 0x001fe400078e0016 */
[----:B------:R-:W-:-:S05]  /*26740*/  @P1 IMAD.MOV.U32 R7, RZ, RZ, R51 ;  /* 0x000000ffff071224 */ /* 0x000fca00078e0033 */
[----:B------:R0:W3:Y:S02]  /*26750*/  @P1 LDG.E.U16 R21, desc[UR36][R6.64] ;  /* 0x0000002406151981 */ /* 0x0000e4000c1e1500 */
[----:B0-----:R-:W-:Y:S02]  /*26760*/  @P1 IMAD.MOV.U32 R6, RZ, RZ, R19 ;  /* 0x000000ffff061224 */ /* 0x001fe400078e0013 */
[----:B------:R-:W-:-:S05]  /*26770*/  @P1 IMAD.MOV.U32 R7, RZ, RZ, R20 ;  /* 0x000000ffff071224 */ /* 0x000fca00078e0014 */
[----:B------:R2:W3:Y:S04]  /*26780*/  @P1 LDG.E.U16 R18, desc[UR36][R6.64] ;  /* 0x0000002406121981 */ /* 0x0004e8000c1e1500 */
[----:B------:R-:W-:Y:S04]  /*26790*/  STL [R1+0x1110], R56 ;  /* 0x0011103801007387 */ /* 0x000fe80000100800 */
[----:B------:R-:W3:Y:S01]  /*267a0*/  LDL R3, [R1+0x272c] ;  /* 0x00272c0001037983 */ /* 0x000ee20000100800 */
[----:B--2---:R-:W-:-:S03]  /*267b0*/  @P1 IMAD.MOV.U32 R6, RZ, RZ, R16 ;  /* 0x000000ffff061224 */ /* 0x004fc600078e0010 */
[----:B------:R-:W2:Y:S01]  /*267c0*/  LDL R16, [R1+0x2710] ;  /* 0x0027100001107983 */ /* 0x000ea20000100800 */
[----:B------:R-:W-:-:S05]  /*267d0*/  @P1 IMAD.MOV.U32 R7, RZ, RZ, R17 ;  /* 0x000000ffff071224 */ /* 0x000fca00078e0011 */
[----:B------:R0:W2:Y:S02]  /*267e0*/  @P1 LDG.E.U16 R15, desc[UR36][R6.64] ;  /* 0x00000024060f1981 */ /* 0x0000a4000c1e1500 */
[----:B0-----:R-:W-:Y:S02]  /*267f0*/  @P1 IMAD.MOV.U32 R7, RZ, RZ, R13 ;  /* 0x000000ffff071224 */ /* 0x001fe400078e000d */
[----:B----4-:R-:W-:-:S05]  /*26800*/  @P1 IMAD.MOV.U32 R6, RZ, RZ, R12 ;  /* 0x000000ffff061224 */ /* 0x010fca00078e000c */
[----:B------:R3:W4:Y:S02]  /*26810*/  @P1 LDG.E.U16 R10, desc[UR36][R6.64] ;  /* 0x00000024060a1981 */ /* 0x000724000c1e1500 */
[----:B---3--:R-:W-:Y:S01]  /*26820*/  @P1 IMAD.MOV.U32 R7, RZ, RZ, R8 ;  /* 0x000000ffff071224 */ /* 0x008fe200078e0008 */
[----:B------:R-:W-:Y:S01]  /*26830*/  PRMT R0, RZ, 0x7610, R0 ;  /* 0x00007610ff007816 */ /* 0x000fe20000000000 */
[----:B------:R-:W-:-:S05]  /*26840*/  @P1 IMAD.MOV.U32 R6, RZ, RZ, R3 ;  /* 0x000000ffff061224 */ /* 0x000fca00078e0003 */
[----:B------:R0:W3:Y:S04]  /*26850*/  @P1 LDG.E.U16 R0, desc[UR36][R6.64] ;  /* 0x0000002406001981 */ /* 0x0000e8000c1e1500 */
[----:B--2---:R1:W-:Y:S04]  /*26860*/  STL [R1+0x10c8], R15 ;  /* 0x0010c80f01007387 */ /* 0x0043e80000100800 */
[----:B------:R-:W2:Y:S04]  /*26870*/  LDL R13, [R1+0x26f8] ;  /* 0x0026f800010d7983 */ /* 0x000ea80000100800 */
[----:B------:R-:W2:Y:S04]  /*26880*/  LDL R12, [R1+0x2704] ;  /* 0x00270400010c7983 */ /* 0x000ea80000100800 */
[----:B------:R-:W2:Y:S04]  /*26890*/  LDL R8, [R1+0x26f4] ;  /* 0x0026f40001087983 */ /* 0x000ea80000100800 */
[----:B-1----:R-:W2:Y:S04]  /*268a0*/  LDL R15, [R1+0x2714] ;  /* 0x00271400010f7983 */ /* 0x002ea80000100800 */
[----:B----4-:R1:W-:Y:S04]  /*268b0*/  STL [R1+0x10c0], R10 ;  /* 0x0010c00a01007387 */ /* 0x0103e80000100800 */
[----:B-1----:R-:W4:Y:S01]  /*268c0*/  LDL R10, [R1+0x26f0] ;  /* 0x0026f000010a7983 */ /* 0x002f220000100800 */
[----:B------:R-:W-:Y:S01]  /*268d0*/  PRMT R14, RZ, 0x7610, R14 ;  /* 0x00007610ff0e7816 */ /* 0x000fe2000000000e */
[----:B0-----:R-:W-:Y:S01]  /*268e0*/  @P1 IMAD.MOV.U32 R7, RZ, RZ, R16 ;  /* 0x000000ffff071224 */ /* 0x001fe200078e0010 */
[----:B------:R-:W-:-:S02]  /*268f0*/  PRMT R11, RZ, 0x7610, R11 ;  /* 0x00007610ff0b7816 */ /* 0x000fc4000000000b */
[----:B------:R-:W-:Y:S01]  /*26900*/  PRMT R9, RZ, 0x7610, R9 ;  /* 0x00007610ff097816 */ /* 0x000fe20000000009 */
[----:B------:R0:W-:Y:S04]  /*26910*/  STL [R1+0x10d0], R18 ;  /* 0x0010d01201007387 */ /* 0x0001e80000100800 */
[----:B0-----:R-:W4:Y:S04]  /*26920*/  LDL.LU R18, [R1+0x17b0] ;  /* 0x0017b00001127983 */ /* 0x001f280000300800 */
[----:B------:R-:W4:Y:S04]  /*26930*/  LDL.LU R19, [R1+0x17ac] ;  /* 0x0017ac0001137983 */ /* 0x000f280000300800 */
[----:B------:R-:W4:Y:S04]  /*26940*/  LDL.LU R20, [R1+0x17a8] ;  /* 0x0017a80001147983 */ /* 0x000f280000300800 */
[----:B------:R0:W-:Y:S04]  /*26950*/  STL [R1+0x10d8], R21 ;  /* 0x0010d81501007387 */ /* 0x0001e80000100800 */
[----:B------:R-:W-:Y:S04]  /*26960*/  STL [R1+0x10e8], R55 ;  /* 0x0010e83701007387 */ /* 0x000fe80000100800 */
[----:B0-----:R-:W4:Y:S04]  /*26970*/  LDL.LU R21, [R1+0x17a4] ;  /* 0x0017a40001157983 */ /* 0x001f280000300800 */
[----:B------:R-:W4:Y:S04]  /*26980*/  LDL.LU R22, [R1+0x17a0] ;  /* 0x0017a00001167983 */ /* 0x000f280000300800 */
[----:B------:R-:W4:Y:S04]  /*26990*/  LDL.LU R51, [R1+0x179c] ;  /* 0x00179c0001337983 */ /* 0x000f280000300800 */
[----:B------:R0:W-:Y:S04]  /*269a0*/  STL [R1+0x10e0], R52 ;  /* 0x0010e03401007387 */ /* 0x0001e80000100800 */
[----:B0-----:R-:W4:Y:S04]  /*269b0*/  LDL.LU R52, [R1+0x1798] ;  /* 0x0017980001347983 */ /* 0x001f280000300800 */
[----:B------:R-:W4:Y:S04]  /*269c0*/  LDL.LU R53, [R1+0x1794] ;  /* 0x0017940001357983 */ /* 0x000f280000300800 */
[----:B------:R-:W4:Y:S04]  /*269d0*/  LDL.LU R54, [R1+0x1790] ;  /* 0x0017900001367983 */ /* 0x000f280000300800 */
[----:B------:R-:W4:Y:S04]  /*269e0*/  LDL.LU R55, [R1+0x178c] ;  /* 0x00178c0001377983 */ /* 0x000f280000300800 */
[----:B------:R-:W4:Y:S04]  /*269f0*/  LDL.LU R57, [R1+0x1788] ;  /* 0x0017880001397983 */ /* 0x000f280000300800 */
[----:B---3--:R0:W-:Y:S04]  /*26a00*/  STL [R1+0x10b8], R0 ;  /* 0x0010b80001007387 */ /* 0x0081e80000100800 */
[----:B0-----:R-:W3:Y:S04]  /*26a10*/  LDL.LU R0, [R1+0x1784] ;  /* 0x0017840001007983 */ /* 0x001ee80000300800 */
[----:B------:R-:W3:Y:S04]  /*26a20*/  LDL.LU R3, [R1+0x1780] ;  /* 0x0017800001037983 */ /* 0x000ee80000300800 */
[----:B------:R-:W3:Y:S04]  /*26a30*/  LDL.LU R56, [R1+0x177c] ;  /* 0x00177c0001387983 */ /* 0x000ee80000300800 */
[----:B------:R-:W3:Y:S04]  /*26a40*/  LDL.LU R60, [R1+0x1778] ;  /* 0x00177800013c7983 */ /* 0x000ee80000300800 */
[----:B------:R-:W3:Y:S04]  /*26a50*/  LDL.LU R61, [R1+0x1774] ;  /* 0x00177400013d7983 */ /* 0x000ee80000300800 */
[----:B------:R-:W3:Y:S04]  /*26a60*/  LDL.LU R58, [R1+0x1668] ;  /* 0x00166800013a7983 */ /* 0x000ee80000300800 */
[----:B------:R-:W3:Y:S01]  /*26a70*/  LDL.LU R59, [R1+0x1664] ;  /* 0x00166400013b7983 */ /* 0x000ee20000300800 */
[----:B--2---:R-:W-:-:S05]  /*26a80*/  @P1 IMAD.MOV.U32 R6, RZ, RZ, R15 ;  /* 0x000000ffff061224 */ /* 0x004fca00078e000f */
[----:B------:R0:W2:Y:S02]  /*26a90*/  @P1 LDG.E.U16 R14, desc[UR36][R6.64] ;  /* 0x00000024060e1981 */ /* 0x0000a4000c1e1500 */
[----:B0-----:R-:W-:Y:S02]  /*26aa0*/  @P1 IMAD.MOV.U32 R6, RZ, RZ, R12 ;  /* 0x000000ffff061224 */ /* 0x001fe400078e000c */
[----:B------:R-:W-:-:S05]  /*26ab0*/  @P1 IMAD.MOV.U32 R7, RZ, RZ, R13 ;  /* 0x000000ffff071224 */ /* 0x000fca00078e000d */
[----:B------:R0:W2:Y:S02]  /*26ac0*/  @P1 LDG.E.U16 R11, desc[UR36][R6.64] ;  /* 0x00000024060b1981 */ /* 0x0000a4000c1e1500 */
[----:B0-----:R-:W-:Y:S02]  /*26ad0*/  @P1 IMAD.MOV.U32 R6, RZ, RZ, R8 ;  /* 0x000000ffff061224 */ /* 0x001fe400078e0008 */
[----:B----4-:R-:W-:-:S05]  /*26ae0*/  @P1 IMAD.MOV.U32 R7, RZ, RZ, R10 ;  /* 0x000000ffff071224 */ /* 0x010fca00078e000a */
[----:B------:R-:W4:Y:S01]  /*26af0*/  @P1 LDG.E.U16 R9, desc[UR36][R6.64] ;  /* 0x0000002406091981 */ /* 0x000f22000c1e1500 */
[----:B------:R-:W0:Y:S01]  /*26b00*/  S2R R17, SR_TID.X ;  /* 0x0000000000117919 */ /* 0x000e220000002100 */
[----:B------:R-:W1:Y:S01]  /*26b10*/  S2R R2, SR_TID.X ;  /* 0x0000000000027919 */ /* 0x000e620000002100 */
[----:B------:R-:W-:Y:S06]  /*26b20*/  BAR.SYNC.DEFER_BLOCKING 0x0 ;  /* 0x0000000000007b1d */ /* 0x000fec0000010000 */
[----:B------:R-:W-:Y:S04]  /*26b30*/  STL [R1+0x3b80], R6 ;  /* 0x003b800601007387 */ /* 0x000fe80000100800 */
[----:B------:R0:W-:Y:S02]  /*26b40*/  STL [R1+0x3b7c], R7 ;  /* 0x003b7c0701007387 */ /* 0x0001e40000100800 */
[----:B0-----:R-:W-:-:S04]  /*26b50*/  LOP3.LUT R8, R17, 0x1f, RZ, 0xc0, !PT ;  /* 0x0000001f11087812 */ /* 0x001fc800078ec0ff */
[----:B------:R-:W-:Y:S02]  /*26b60*/  ISETP.GE.AND P0, PT, R8, R4, PT ;  /* 0x000000040800720c */ /* 0x000fe40003f06270 */
[----:B------:R-:W4:Y:S01]  /*26b70*/  LDL.LU R4, [R1+0x1660] ;  /* 0x0016600001047983 */ /* 0x000f220000300800 */
[----:B-1----:R-:W-:-:S05]  /*26b80*/  LOP3.LUT R2, R2, 0x1f, RZ, 0xc0, !PT ;  /* 0x0000001f02027812 */ /* 0x002fca00078ec0ff */
[----:B------:R-:W-:-:S05]  /*26b90*/  IMAD.SHL.U32 R2, R2, 0x2, RZ ;  /* 0x0000000202027824 */ /* 0x000fca00078e00ff */
[----:B------:R-:W-:Y:S04]  /*26ba0*/  STS.U16 [R2+UR5], R18 ;  /* 0x0000001202007988 */ /* 0x000fe80008000405 */
[----:B------:R-:W-:Y:S04]  /*26bb0*/  STS.U16 [R2+UR5+0x40], R19 ;  /* 0x0000401302007988 */ /* 0x000fe80008000405 */
        /* <DEDUP_REMOVED lines=9> */
[----:B---3--:R-:W-:Y:S04]  /*26c50*/  STS.U16 [R2+UR5+0x2c0], R0 ;  /* 0x0002c00002007988 */ /* 0x008fe80008000405 */
[----:B------:R-:W-:Y:S04]  /*26c60*/  STS.U16 [R2+UR5+0x300], R3 ;  /* 0x0003000302007988 */ /* 0x000fe80008000405 */
[----:B------:R-:W-:Y:S04]  /*26c70*/  STS.U16 [R2+UR5+0x340], R56 ;  /* 0x0003403802007988 */ /* 0x000fe80008000405 */
[----:B------:R-:W-:Y:S04]  /*26c80*/  STS.U16 [R2+UR5+0x380], R60 ;  /* 0x0003803c02007988 */ /* 0x000fe80008000405 */
[----:B------:R-:W-:Y:S04]  /*26c90*/  STS.U16 [R2+UR5+0x3c0], R61 ;  /* 0x0003c03d02007988 */ /* 0x000fe80008000405 */
[----:B------:R-:W-:Y:S04]  /*26ca0*/  STS.U16 [R2+UR5+0x1040], R58 ;  /* 0x0010403a02007988 */ /* 0x000fe80008000405 */
[----:B------:R-:W-:Y:S04]  /*26cb0*/  STS.U16 [R2+UR5+0x1000], R59 ;  /* 0x0010003b02007988 */ /* 0x000fe80008000405 */
[----:B--2---:R-:W-:Y:S04]  /*26cc0*/  STL [R1+0x10b0], R14 ;  /* 0x0010b00e01007387 */ /* 0x004fe80000100800 */
[----:B------:R-:W2:Y:S04]  /*26cd0*/  LDL.LU R7, [R1+0x165c] ;  /* 0x00165c0001077983 */ /* 0x000ea80000300800 */
[----:B------:R-:W3:Y:S04]  /*26ce0*/  LDL.LU R6, [R1+0x1658] ;  /* 0x0016580001067983 */ /* 0x000ee80000300800 */
[----:B------:R-:W3:Y:S04]  /*26cf0*/  LDL.LU R8, [R1+0x1654] ;  /* 0x0016540001087983 */ /* 0x000ee80000300800 */
[----:B----4-:R0:W-:Y:S04]  /*26d00*/  STL [R1+0x10a0], R9 ;  /* 0x0010a00901007387 */ /* 0x0101e80000100800 */
[----:B------:R1:W-:Y:S04]  /*26d10*/  STL [R1+0x10a8], R11 ;  /* 0x0010a80b01007387 */ /* 0x0003e80000100800 */
[----:B0-----:R-:W4:Y:S04]  /*26d20*/  LDL.LU R9, [R1+0x1650] ;  /* 0x0016500001097983 */ /* 0x001f280000300800 */
[----:B------:R-:W4:Y:S04]  /*26d30*/  LDL.LU R10, [R1+0x164c] ;  /* 0x00164c00010a7983 */ /* 0x000f280000300800 */
[----:B-1----:R-:W4:Y:S04]  /*26d40*/  LDL.LU R11, [R1+0x1648] ;  /* 0x00164800010b7983 */ /* 0x002f280000300800 */
[----:B------:R-:W4:Y:S04]  /*26d50*/  LDL.LU R12, [R1+0x1644] ;  /* 0x00164400010c7983 */ /* 0x000f280000300800 */
        /* <DEDUP_REMOVED lines=23> */
[----:B------:R0:W-:Y:S04]  /*26ed0*/  STS.U16 [R2+UR5+0x10c0], R4 ;  /* 0x0010c00402007988 */ /* 0x0001e80008000405 */
[----:B0-----:R-:W4:Y:S04]  /*26ee0*/  LDL.LU R4, [R1+0x1460] ;  /* 0x0014600001047983 */ /* 0x001f280000300800 */
[----:B--2---:R0:W-:Y:S04]  /*26ef0*/  STS.U16 [R2+UR5+0x1080], R7 ;  /* 0x0010800702007988 */ /* 0x0041e80008000405 */
[----:B---3--:R1:W-:Y:S04]  /*26f00*/  STS.U16 [R2+UR5+0x1140], R6 ;  /* 0x0011400602007988 */ /* 0x0083e80008000405 */
[----:B------:R2:W-:Y:S04]  /*26f10*/  STS.U16 [R2+UR5+0x1100], R8 ;  /* 0x0011000802007988 */ /* 0x0005e80008000405 */
[----:B0-----:R-:W3:Y:S04]  /*26f20*/  LDL.LU R7, [R1+0x145c] ;  /* 0x00145c0001077983 */ /* 0x001ee80000300800 */
[----:B-1----:R-:W3:Y:S04]  /*26f30*/  LDL.LU R6, [R1+0x1458] ;  /* 0x0014580001067983 */ /* 0x002ee80000300800 */
[----:B--2---:R-:W2:Y:S04]  /*26f40*/  LDL.LU R8, [R1+0x1454] ;  /* 0x0014540001087983 */ /* 0x004ea80000300800 */
[----:B----4-:R0:W-:Y:S04]  /*26f50*/  STS.U16 [R2+UR5+0x11c0], R9 ;  /* 0x0011c00902007988 */ /* 0x0101e80008000405 */
[----:B------:R1:W-:Y:S04]  /*26f60*/  STS.U16 [R2+UR5+0x1180], R10 ;  /* 0x0011800a02007988 */ /* 0x0003e80008000405 */
[----:B------:R4:W-:Y:S04]  /*26f70*/  STS.U16 [R2+UR5+0x1240], R11 ;  /* 0x0012400b02007988 */ /* 0x0009e80008000405 */
[----:B------:R0:W-:Y:S04]  /*26f80*/  STS.U16 [R2+UR5+0x1200], R12 ;  /* 0x0012000c02007988 */ /* 0x0001e80008000405 */
[----:B------:R1:W-:Y:S04]  /*26f90*/  STS.U16 [R2+UR5+0x12c0], R13 ;  /* 0x0012c00d02007988 */ /* 0x0003e80008000405 */
[----:B------:R4:W-:Y:S04]  /*26fa0*/  STS.U16 [R2+UR5+0x1280], R14 ;  /* 0x0012800e02007988 */ /* 0x0009e80008000405 */
[----:B0-----:R-:W2:Y:S04]  /*26fb0*/  LDL.LU R9, [R1+0x1450] ;  /* 0x0014500001097983 */ /* 0x001ea80000300800 */
[----:B-1----:R-:W2:Y:S04]  /*26fc0*/  LDL.LU R10, [R1+0x144c] ;  /* 0x00144c00010a7983 */ /* 0x002ea80000300800 */
[----:B----4-:R-:W4:Y:S04]  /*26fd0*/  LDL.LU R11, [R1+0x1448] ;  /* 0x00144800010b7983 */ /* 0x010f280000300800 */
[----:B------:R-:W4:Y:S04]  /*26fe0*/  LDL.LU R12, [R1+0x1444] ;  /* 0x00144400010c7983 */ /* 0x000f280000300800 */
[----:B------:R-:W4:Y:S04]  /*26ff0*/  LDL.LU R13, [R1+0x1440] ;  /* 0x00144000010d7983 */ /* 0x000f280000300800 */
[----:B------:R0:W-:Y:S04]  /*27000*/  STS.U16 [R2+UR5+0x1340], R15 ;  /* 0x0013400f02007988 */ /* 0x0001e80008000405 */
[----:B------:R-:W4:Y:S04]  /*27010*/  LDL.LU R14, [R1+0x143c] ;  /* 0x00143c00010e7983 */ /* 0x000f280000300800 */
[----:B------:R1:W-:Y:S04]  /*27020*/  STS.U16 [R2+UR5+0x1300], R16 ;  /* 0x0013001002007988 */ /* 0x0003e80008000405 */
[----:B------:R0:W-:Y:S04]  /*27030*/  STS.U16 [R2+UR5+0x13c0], R17 ;  /* 0x0013c01102007988 */ /* 0x0001e80008000405 */
[----:B------:R0:W-:Y:S04]  /*27040*/  STS.U16 [R2+UR5+0x1380], R18 ;  /* 0x0013801202007988 */ /* 0x0001e80008000405 */
[----:B------:R1:W-:Y:S04]  /*27050*/  STS.U16 [R2+UR5+0x2000], R19 ;  /* 0x0020001302007988 */ /* 0x0003e80008000405 */
[----:B------:R1:W-:Y:S04]  /*27060*/  STS.U16 [R2+UR5+0x2040], R20 ;  /* 0x0020401402007988 */ /* 0x0003e80008000405 */
[----:B0-----:R-:W4:Y:S04]  /*27070*/  LDL.LU R15, [R1+0x1438] ;  /* 0x00143800010f7983 */ /* 0x001f280000300800 */
[----:B-1----:R-:W4:Y:S04]  /*27080*/  LDL.LU R16, [R1+0x1434] ;  /* 0x0014340001107983 */ /* 0x002f280000300800 */
[----:B------:R-:W4:Y:S04]  /*27090*/  LDL.LU R17, [R1+0x1430] ;  /* 0x0014300001117983 */ /* 0x000f280000300800 */
        /* <DEDUP_REMOVED lines=30> */
[----:B0-----:R-:W4:Y:S04]  /*27280*/  LDL.LU R61, [R1+0x1330] ;  /* 0x00133000013d7983 */ /* 0x001f280000300800 */
[----:B-1----:R-:W4:Y:S04]  /*27290*/  LDL.LU R58, [R1+0x132c] ;  /* 0x00132c00013a7983 */ /* 0x002f280000300800 */
[----:B------:R-:W4:Y:S04]  /*272a0*/  LDL.LU R59, [R1+0x1328] ;  /* 0x00132800013b7983 */ /* 0x000f280000300800 */
[----:B------:R-:W-:Y:S04]  /*272b0*/  STS.U16 [R2+UR5+0x3000], R4 ;  /* 0x0030000402007988 */ /* 0x000fe80008000405 */
[----:B---3--:R-:W-:Y:S04]  /*272c0*/  STS.U16 [R2+UR5+0x30c0], R7 ;  /* 0x0030c00702007988 */ /* 0x008fe80008000405 */
[----:B------:R-:W-:Y:S04]  /*272d0*/  STS.U16 [R2+UR5+0x3080], R6 ;  /* 0x0030800602007988 */ /* 0x000fe80008000405 */
[----:B--2---:R-:W-:Y:S04]  /*272e0*/  STS.U16 [R2+UR5+0x3140], R8 ;  /* 0x0031400802007988 */ /* 0x004fe80008000405 */
[----:B------:R-:W-:Y:S04]  /*272f0*/  STS.U16 [R2+UR5+0x3100], R9 ;  /* 0x0031000902007988 */ /* 0x000fe80008000405 */
[----:B------:R-:W-:Y:S04]  /*27300*/  STS.U16 [R2+UR5+0x31c0], R10 ;  /* 0x0031c00a02007988 */ /* 0x000fe80008000405 */
[----:B----4-:R-:W-:Y:S04]  /*27310*/  STS.U16 [R2+UR5+0x3180], R11 ;  /* 0x0031800b02007988 */ /* 0x010fe80008000405 */
[----:B------:R-:W-:Y:S04]  /*27320*/  STS.U16 [R2+UR5+0x3240], R12 ;  /* 0x0032400c02007988 */ /* 0x000fe80008000405 */
[----:B------:R-:W-:Y:S04]  /*27330*/  STS.U16 [R2+UR5+0x3200], R13 ;  /* 0x0032000d02007988 */ /* 0x000fe80008000405 */
[----:B------:R-:W-:Y:S04]  /*27340*/  STS.U16 [R2+UR5+0x32c0], R14 ;  /* 0x0032c00e02007988 */ /* 0x000fe80008000405 */
[----:B------:R0:W-:Y:S04]  /*27350*/  STS.U16 [R2+UR5+0x40c0], R51 ;  /* 0x0040c03302007988 */ /* 0x0001e80008000405 */
[----:B------:R1:W-:Y:S04]  /*27360*/  STS.U16 [R2+UR5+0x4100], R52 ;  /* 0x0041003402007988 */ /* 0x0003e80008000405 */
[----:B------:R2:W-:Y:S04]  /*27370*/  STS.U16 [R2+UR5+0x4140], R53 ;  /* 0x0041403502007988 */ /* 0x0005e80008000405 */
[----:B------:R3:W-:Y:S04]  /*27380*/  STS.U16 [R2+UR5+0x4180], R54 ;  /* 0x0041803602007988 */ /* 0x0007e80008000405 */
[----:B0-----:R-:W4:Y:S04]  /*27390*/  LDL.LU R51, [R1+0x1264] ;  /* 0x0012640001337983 */ /* 0x001f280000300800 */
[----:B-1----:R-:W4:Y:S04]  /*273a0*/  LDL.LU R52, [R1+0x1260] ;  /* 0x0012600001347983 */ /* 0x002f280000300800 */
[----:B--2---:R-:W2:Y:S04]  /*273b0*/  LDL.LU R53, [R1+0x125c] ;  /* 0x00125c0001357983 */ /* 0x004ea80000300800 */
[----:B---3--:R-:W3:Y:S04]  /*273c0*/  LDL.LU R54, [R1+0x1258] ;  /* 0x0012580001367983 */ /* 0x008ee80000300800 */
[----:B------:R0:W-:Y:S04]  /*273d0*/  STS.U16 [R2+UR5+0x4380], R58 ;  /* 0x0043803a02007988 */ /* 0x0001e80008000405 */
[----:B------:R1:W-:Y:S04]  /*273e0*/  STS.U16 [R2+UR5+0x43c0], R59 ;  /* 0x0043c03b02007988 */ /* 0x0003e80008000405 */
[----:B0-----:R-:W3:Y:S04]  /*273f0*/  LDL.LU R58, [R1+0x1254] ;  /* 0x00125400013a7983 */ /* 0x001ee80000300800 */
[----:B-1----:R-:W3:Y:S04]  /*27400*/  LDL.LU R59, [R1+0x1250] ;  /* 0x00125000013b7983 */ /* 0x002ee80000300800 */
        /* <DEDUP_REMOVED lines=9> */
[----:B------:R0:W-:Y:S04]  /*274a0*/  STS.U16 [R2+UR5+0x3280], R15 ;  /* 0x0032800f02007988 */ /* 0x0001e80008000405 */
[----:B------:R-:W3:Y:S04]  /*274b0*/  LDL.LU R14, [R1+0x1228] ;  /* 0x00122800010e7983 */ /* 0x000ee80000300800 */
[----:B------:R1:W-:Y:S04]  /*274c0*/  STS.U16 [R2+UR5+0x3340], R16 ;  /* 0x0033401002007988 */ /* 0x0003e80008000405 */
[----:B------:R0:W-:Y:S04]  /*274d0*/  STS.U16 [R2+UR5+0x3300], R17 ;  /* 0x0033001102007988 */ /* 0x0001e80008000405 */
[----:B------:R0:W-:Y:S04]  /*274e0*/  STS.U16 [R2+UR5+0x33c0], R18 ;  /* 0x0033c01202007988 */ /* 0x0001e80008000405 */
[----:B------:R1:W-:Y:S04]  /*274f0*/  STS.U16 [R2+UR5+0x3380], R19 ;  /* 0x0033801302007988 */ /* 0x0003e80008000405 */
[----:B------:R1:W-:Y:S04]  /*27500*/  STS.U16 [R2+UR5+0x4000], R20 ;  /* 0x0040001402007988 */ /* 0x0003e80008000405 */
[----:B0-----:R-:W3:Y:S04]  /*27510*/  LDL.LU R15, [R1+0x1160] ;  /* 0x00116000010f7983 */ /* 0x001ee80000300800 */
[----:B-1----:R-:W3:Y:S04]  /*27520*/  LDL.LU R16, [R1+0x115c] ;  /* 0x00115c0001107983 */ /* 0x002ee80000300800 */
        /* <DEDUP_REMOVED lines=19> */
[----:B0-----:R-:W3:Y:S04]  /*27660*/  LDL.LU R56, [R1+0x112c] ;  /* 0x00112c0001387983 */ /* 0x001ee80000300800 */
[----:B-1----:R-:W3:Y:S04]  /*27670*/  LDL.LU R60, [R1+0x1128] ;  /* 0x00112800013c7983 */ /* 0x002ee80000300800 */
[----:B------:R-:W3:Y:S04]  /*27680*/  LDL.LU R61, [R1+0x1124] ;  /* 0x00112400013d7983 */ /* 0x000ee80000300800 */
[----:B----4-:R0:W-:Y:S04]  /*27690*/  STS.U16 [R2+UR5+0x5040], R51 ;  /* 0x0050403302007988 */ /* 0x0101e80008000405 */
[----:B------:R1:W-:Y:S04]  /*276a0*/  STS.U16 [R2+UR5+0x5000], R52 ;  /* 0x0050003402007988 */ /* 0x0003e80008000405 */
[----:B--2---:R2:W-:Y:S04]  /*276b0*/  STS.U16 [R2+UR5+0x50c0], R53 ;  /* 0x0050c03502007988 */ /* 0x0045e80008000405 */
[----:B---3--:R3:W-:Y:S04]  /*276c0*/  STS.U16 [R2+UR5+0x5080], R54 ;  /* 0x0050803602007988 */ /* 0x0087e80008000405 */
[----:B0-----:R-:W4:Y:S04]  /*276d0*/  LDL.LU R51, [R1+0x3c04] ;  /* 0x003c040001337983 */ /* 0x001f280000300800 */
[----:B-1----:R-:W4:Y:S04]  /*276e0*/  LDL.LU R52, [R1+0x3c00] ;  /* 0x003c000001347983 */ /* 0x002f280000300800 */
[----:B--2---:R-:W2:Y:S04]  /*276f0*/  LDL.LU R53, [R1+0x3bfc] ;  /* 0x003bfc0001357983 */ /* 0x004ea80000300800 */
[----:B---3--:R-:W3:Y:S04]  /*27700*/  LDL.LU R54, [R1+0x3bf8] ;  /* 0x003bf80001367983 */ /* 0x008ee80000300800 */
[----:B------:R0:W-:Y:S04]  /*27710*/  STS.U16 [R2+UR5+0x5140], R58 ;  /* 0x0051403a02007988 */ /* 0x0001e80008000405 */
[----:B------:R1:W-:Y:S04]  /*27720*/  STS.U16 [R2+UR5+0x5100], R59 ;  /* 0x0051003b02007988 */ /* 0x0003e80008000405 */
[----:B0-----:R-:W4:Y:S04]  /*27730*/  LDL.LU R58, [R1+0x3bf4] ;  /* 0x003bf400013a7983 */ /* 0x001f280000300800 */
[----:B-1----:R-:W4:Y:S04]  /*27740*/  LDL.LU R59, [R1+0x3bf0] ;  /* 0x003bf000013b7983 */ /* 0x002f280000300800 */
[----:B------:R0:W-:Y:S04]  /*27750*/  STS.U16 [R2+UR5+0x5300], R12 ;  /* 0x0053000c02007988 */ /* 0x0001e80008000405 */
[----:B------:R1:W-:Y:S04]  /*27760*/  STS.U16 [R2+UR5+0x53c0], R13 ;  /* 0x0053c00d02007988 */ /* 0x0003e80008000405 */
[----:B------:R1:W-:Y:S04]  /*27770*/  STS.U16 [R2+UR5+0x5380], R14 ;  /* 0x0053800e02007988 */ /* 0x0003e80008000405 */
[----:B0-----:R-:W4:Y:S04]  /*27780*/  LDL.LU R12, [R1+0x1770] ;  /* 0x00177000010c7983 */ /* 0x001f280000300800 */
[----:B-1----:R-:W4:Y:S04]  /*27790*/  LDL.LU R13, [R1+0x176c] ;  /* 0x00176c00010d7983 */ /* 0x002f280000300800 */
        /* <DEDUP_REMOVED lines=50> */
[----:B---3--:R-:W-:Y:S04]  /*27ac0*/  STL [R1+0x3b84], R54 ;  /* 0x003b843601007387 */ /* 0x008fe80000100800 */
[----:B--2---:R-:W-:Y:S04]  /*27ad0*/  STL [R1+0x3b88], R53 ;  /* 0x003b883501007387 */ /* 0x004fe80000100800 */
[----:B----4-:R-:W-:Y:S04]  /*27ae0*/  STL [R1+0x3b8c], R52 ;  /* 0x003b8c3401007387 */ /* 0x010fe80000100800 */
[----:B------:R-:W-:Y:S04]  /*27af0*/  STL [R1+0x3b90], R51 ;  /* 0x003b903301007387 */ /* 0x000fe80000100800 */
[----:B------:R-:W-:Y:S04]  /*27b00*/  STS.U16 [R2+UR5+0x7040], R54 ;  /* 0x0070403602007988 */ /* 0x000fe80008000405 */
[----:B------:R-:W-:Y:S04]  /*27b10*/  STS.U16 [R2+UR5+0x7000], R53 ;  /* 0x0070003502007988 */ /* 0x000fe80008000405 */
[----:B------:R-:W-:Y:S04]  /*27b20*/  STS.U16 [R2+UR5+0x70c0], R52 ;  /* 0x0070c03402007988 */ /* 0x000fe80008000405 */
[----:B------:R-:W-:Y:S04]  /*27b30*/  STS.U16 [R2+UR5+0x7080], R51 ;  /* 0x0070803302007988 */ /* 0x000fe80008000405 */
[----:B------:R-:W-:Y:S04]  /*27b40*/  STL [R1+0x3b94], R50 ;  /* 0x003b943201007387 */ /* 0x000fe80000100800 */
[----:B------:R0:W-:Y:S02]  /*27b50*/  STS.U16 [R2+UR5+0x63c0], R59 ;  /* 0x0063c03b02007988 */ /* 0x0001e40008000405 */
[----:B0-----:R-:W-:-:S02]  /*27b60*/  LOP3.LUT R59, R2, 0x10, RZ, 0x3c, !PT ;  /* 0x00000010023b7812 */ /* 0x001fc400078e3cff */
[----:B------:R-:W2:Y:S04]  /*27b70*/  LDL.LU R2, [R1+0x1618] ;  /* 0x0016180001027983 */ /* 0x000ea80000300800 */
[----:B------:R-:W3:Y:S04]  /*27b80*/  LDL.LU R50, [R1+0x1610] ;  /* 0x0016100001327983 */ /* 0x000ee80000300800 */
        /* <DEDUP_REMOVED lines=46> */
[----:B------:R-:W4:Y:S04]  /*27e70*/  LDL.LU R61, [R1+0x1424] ;  /* 0x00142400013d7983 */ /* 0x000f280000300800 */
[----:B--2---:R0:W-:Y:S04]  /*27e80*/  STS.U16 [R59+UR5+0x14c0], R2 ;  /* 0x0014c0023b007988 */ /* 0x0041e80008000405 */
[----:B---3--:R1:W-:Y:S04]  /*27e90*/  STS.U16 [R59+UR5+0x1480], R50 ;  /* 0x001480323b007988 */ /* 0x0083e80008000405 */
[----:B----4-:R2:W-:Y:S04]  /*27ea0*/  STS.U16 [R59+UR5+0x1540], R51 ;  /* 0x001540333b007988 */ /* 0x0105e80008000405 */
[----:B------:R3:W-:Y:S04]  /*27eb0*/  STS.U16 [R59+UR5+0x1500], R52 ;  /* 0x001500343b007988 */ /* 0x0007e80008000405 */
[----:B------:R4:W-:Y:S04]  /*27ec0*/  STS.U16 [R59+UR5+0x15c0], R53 ;  /* 0x0015c0353b007988 */ /* 0x0009e80008000405 */
[----:B------:R2:W-:Y:S04]  /*27ed0*/  STS.U16 [R59+UR5+0x1580], R54 ;  /* 0x001580363b007988 */ /* 0x0005e80008000405 */
[----:B0-----:R-:W4:Y:S04]  /*27ee0*/  LDL.LU R2, [R1+0x141c] ;  /* 0x00141c0001027983 */ /* 0x001f280000300800 */
[----:B-1----:R-:W4:Y:S04]  /*27ef0*/  LDL.LU R50, [R1+0x1414] ;  /* 0x0014140001327983 */ /* 0x002f280000300800 */
[----:B--2---:R-:W2:Y:S04]  /*27f00*/  LDL.LU R51, [R1+0x140c] ;  /* 0x00140c0001337983 */ /* 0x004ea80000300800 */
[----:B---3--:R-:W3:Y:S04]  /*27f10*/  LDL.LU R52, [R1+0x1404] ;  /* 0x0014040001347983 */ /* 0x008ee80000300800 */
[----:B----4-:R-:W4:Y:S04]  /*27f20*/  LDL.LU R53, [R1+0x13fc] ;  /* 0x0013fc0001357983 */ /* 0x010f280000300800 */
        /* <DEDUP_REMOVED lines=50> */
[----:B0-----:R-:W4:Y:S04]  /*28250*/  LDL.LU R61, [R1+0x12b0] ;  /* 0x0012b000013d7983 */ /* 0x001f280000300800 */
[----:B------:R0:W-:Y:S04]  /*28260*/  STS.U16 [R59+UR5+0x3400], R2 ;  /* 0x003400023b007988 */ /* 0x0001e80008000405 */
[----:B------:R1:W-:Y:S04]  /*28270*/  STS.U16 [R59+UR5+0x34c0], R50 ;  /* 0x0034c0323b007988 */ /* 0x0003e80008000405 */
[----:B--2---:R2:W-:Y:S04]  /*28280*/  STS.U16 [R59+UR5+0x3480], R51 ;  /* 0x003480333b007988 */ /* 0x0045e80008000405 */
[----:B---3--:R3:W-:Y:S04]  /*28290*/  STS.U16 [R59+UR5+0x3540], R52 ;  /* 0x003540343b007988 */ /* 0x0087e80008000405 */
[----:B----4-:R4:W-:Y:S04]  /*282a0*/  STS.U16 [R59+UR5+0x3500], R53 ;  /* 0x003500353b007988 */ /* 0x0109e80008000405 */
        /* <DEDUP_REMOVED lines=57> */
[----:B------:R-:W-:Y:S04]  /*28640*/  STS.U16 [R59+UR5+0x5440], R2 ;  /* 0x005440023b007988 */ /* 0x000fe80008000405 */
[----:B------:R-:W-:Y:S04]  /*28650*/  STS.U16 [R59+UR5+0x5400], R50 ;  /* 0x005400323b007988 */ /* 0x000fe80008000405 */
[----:B--2---:R-:W-:Y:S04]  /*28660*/  STS.U16 [R59+UR5+0x54c0], R51 ;  /* 0x0054c0333b007988 */ /* 0x004fe80008000405 */
[----:B---3--:R-:W-:Y:S04]  /*28670*/  STS.U16 [R59+UR5+0x5480], R52 ;  /* 0x005480343b007988 */ /* 0x008fe80008000405 */
[----:B----4-:R-:W-:Y:S04]  /*28680*/  STS.U16 [R59+UR5+0x5540], R53 ;  /* 0x005540353b007988 */ /* 0x010fe80008000405 */
        /* <DEDUP_REMOVED lines=14> */
[----:B------:R0:W-:Y:S04]  /*28770*/  STS.U16 [R59+UR5+0x64c0], R18 ;  /* 0x0064c0123b007988 */ /* 0x0001e80008000405 */
        /* <DEDUP_REMOVED lines=9> */
[----:B----4-:R-:W4:Y:S04]  /*28810*/  LDL.LU R22, [R1+0x16d8] ;  /* 0x0016d80001167983 */ /* 0x010f280000300800 */
        /* <DEDUP_REMOVED lines=12> */
[----:B0-----:R-:W4:Y:S01]  /*288e0*/  LDL.LU R61, [R1+0x16bc] ;  /* 0x0016bc00013d7983 */ /* 0x001f220000300800 */
[----:B------:R-:W0:Y:S03]  /*288f0*/  S2R R2, SR_TID.X ;  /* 0x0000000000027919 */ /* 0x000e260000002100 */
[----:B------:R1:W-:Y:S04]  /*28900*/  STS.U16 [R59+UR5+0x67c0], R58 ;  /* 0x0067c03a3b007988 */ /* 0x0003e80008000405 */
[----:B------:R-:W-:Y:S04]  /*28910*/  STL [R1+0x3ad0], R59 ;  /* 0x003ad03b01007387 */ /* 0x000fe80000100800 */
        /* <DEDUP_REMOVED lines=8> */
[----:B------:R-:W-:Y:S01]  /*289a0*/  STS.U16 [R59+UR5+0x7640], R30 ;  /* 0x0076401e3b007988 */ /* 0x000fe20008000405 */
[----:B0-----:R-:W-:-:S05]  /*289b0*/  LOP3.LUT R2, R2, 0x1f, RZ, 0xc0, !PT ;  /* 0x0000001f02027812 */ /* 0x001fca00078ec0ff */
[----:B------:R-:W-:-:S05]  /*289c0*/  IMAD.SHL.U32 R2, R2, 0x2, RZ ;  /* 0x0000000202027824 */ /* 0x000fca00078e00ff */
[----:B-1----:R-:W-:Y:S02]  /*289d0*/  LOP3.LUT R58, R2, 0x20, RZ, 0x3c, !PT ;  /* 0x00000020023a7812 */ /* 0x002fe400078e3cff */
        /* <DEDUP_REMOVED lines=11> */
[----:B------:R-:W-:Y:S04]  /*28a90*/  STS.U16 [R59+UR5+0x7600], R29 ;  /* 0x0076001d3b007988 */ /* 0x000fe80008000405 */
        /* <DEDUP_REMOVED lines=13> */
[----:B------:R-:W4:Y:S04]  /*28b70*/  LDL.LU R17, [R1+0x1570] ;  /* 0x0015700001117983 */ /* 0x000f280000300800 */
[----:B------:R0:W-:Y:S04]  /*28b80*/  STS.U16 [R58+UR5+0x800], R18 ;  /* 0x000800123a007988 */ /* 0x0001e80008000405 */
[----:B------:R1:W-:Y:S04]  /*28b90*/  STS.U16 [R58+UR5+0x840], R19 ;  /* 0x000840133a007988 */ /* 0x0003e80008000405 */
[----:B--2---:R2:W-:Y:S04]  /*28ba0*/  STS.U16 [R58+UR5+0x880], R20 ;  /* 0x000880143a007988 */ /* 0x0045e80008000405 */
[----:B---3--:R3:W-:Y:S04]  /*28bb0*/  STS.U16 [R58+UR5+0x8c0], R21 ;  /* 0x0008c0153a007988 */ /* 0x0087e80008000405 */
[----:B----4-:R4:W-:Y:S04]  /*28bc0*/  STS.U16 [R58+UR5+0x900], R22 ;  /* 0x000900163a007988 */ /* 0x0109e80008000405 */
        /* <DEDUP_REMOVED lines=144> */
[----:B------:R1:W-:Y:S04]  /*294d0*/  STS.U16 [R58+UR5+0x4ac0], R9 ;  /* 0x004ac0093a007988 */ /* 0x0003e80008000405 */
[----:B------:R1:W-:Y:S04]  /*294e0*/  STS.U16 [R58+UR5+0x4b00], R10 ;  /* 0x004b000a3a007988 */ /* 0x0003e80008000405 */
[----:B0-----:R-:W4:Y:S04]  /*294f0*/  LDL.LU R8, [R1+0x3bec] ;  /* 0x003bec0001087983 */ /* 0x001f280000300800 */
[----:B-1----:R-:W4:Y:S04]  /*29500*/  LDL.LU R9, [R1+0x3be8] ;  /* 0x003be80001097983 */ /* 0x002f280000300800 */
[----:B------:R-:W4:Y:S04]  /*29510*/  LDL.LU R10, [R1+0x3be4] ;  /* 0x003be400010a7983 */ /* 0x000f280000300800 */
        /* <DEDUP_REMOVED lines=12> */
[----:B------:R0:W-:Y:S04]  /*295e0*/  STS.U16 [R58+UR5+0x5880], R17 ;  /* 0x005880113a007988 */ /* 0x0001e80008000405 */
        /* <DEDUP_REMOVED lines=10> */
[----:B----4-:R-:W4:Y:S04]  /*29690*/  LDL.LU R22, [R1+0x3bb4] ;  /* 0x003bb40001167983 */ /* 0x010f280000300800 */
[----:B------:R0:W-:Y:S04]  /*296a0*/  STS.U16 [R58+UR5+0x5a00], R55 ;  /* 0x005a00373a007988 */ /* 0x0001e80008000405 */
[----:B------:R1:W-:Y:S04]  /*296b0*/  STS.U16 [R58+UR5+0x5ac0], R57 ;  /* 0x005ac0393a007988 */ /* 0x0003e80008000405 */
[----:B------:R0:W-:Y:S04]  /*296c0*/  STS.U16 [R58+UR5+0x5a80], R0 ;  /* 0x005a80003a007988 */ /* 0x0001e80008000405 */
[----:B------:R0:W-:Y:S04]  /*296d0*/  STS.U16 [R58+UR5+0x5b40], R3 ;  /* 0x005b40033a007988 */ /* 0x0001e80008000405 */
[----:B------:R0:W-:Y:S04]  /*296e0*/  STS.U16 [R58+UR5+0x5b00], R56 ;  /* 0x005b00383a007988 */ /* 0x0001e80008000405 */
[----:B------:R1:W-:Y:S04]  /*296f0*/  STS.U16 [R58+UR5+0x5bc0], R60 ;  /* 0x005bc03c3a007988 */ /* 0x0003e80008000405 */
[----:B0-----:R-:W2:Y:S04]  /*29700*/  LDL.LU R55, [R1+0x3bb0] ;  /* 0x003bb00001377983 */ /* 0x001ea80000300800 */
[----:B-1----:R-:W2:Y:S04]  /*29710*/  LDL.LU R57, [R1+0x3bac] ;  /* 0x003bac0001397983 */ /* 0x002ea80000300800 */
[----:B------:R-:W2:Y:S04]  /*29720*/  LDL.LU R0, [R1+0x3ba8] ;  /* 0x003ba80001007983 */ /* 0x000ea80000300800 */
[----:B------:R-:W2:Y:S04]  /*29730*/  LDL.LU R3, [R1+0x3ba4] ;  /* 0x003ba40001037983 */ /* 0x000ea80000300800 */
[----:B------:R-:W2:Y:S04]  /*29740*/  LDL.LU R56, [R1+0x3ba0] ;  /* 0x003ba00001387983 */ /* 0x000ea80000300800 */
[----:B------:R-:W2:Y:S04]  /*29750*/  LDL.LU R60, [R1+0x3b9c] ;  /* 0x003b9c00013c7983 */ /* 0x000ea80000300800 */
[----:B------:R0:W-:Y:S04]  /*29760*/  STS.U16 [R58+UR5+0x5b80], R61 ;  /* 0x005b803d3a007988 */ /* 0x0001e80008000405 */
[----:B0-----:R-:W2:Y:S04]  /*29770*/  LDL.LU R61, [R1+0x3b98] ;  /* 0x003b9800013d7983 */ /* 0x001ea80000300800 */
[----:B------:R-:W-:Y:S04]  /*29780*/  STS.U16 [R58+UR5+0x6800], R2 ;  /* 0x006800023a007988 */ /* 0x000fe80008000405 */
[----:B------:R0:W-:Y:S04]  /*29790*/  STS.U16 [R58+UR5+0x6840], R50 ;  /* 0x006840323a007988 */ /* 0x0001e80008000405 */
[----:B------:R1:W-:Y:S04]  /*297a0*/  STS.U16 [R58+UR5+0x6880], R51 ;  /* 0x006880333a007988 */ /* 0x0003e80008000405 */
[----:B------:R-:W-:Y:S04]  /*297b0*/  STS.U16 [R58+UR5+0x68c0], R52 ;  /* 0x0068c0343a007988 */ /* 0x000fe80008000405 */
[----:B------:R-:W-:Y:S04]  /*297c0*/  STS.U16 [R58+UR5+0x6900], R53 ;  /* 0x006900353a007988 */ /* 0x000fe80008000405 */
[----:B------:R-:W-:Y:S04]  /*297d0*/  STS.U16 [R58+UR5+0x6940], R54 ;  /* 0x006940363a007988 */ /* 0x000fe80008000405 */
[----:B------:R0:W-:Y:S04]  /*297e0*/  STS.U16 [R58+UR5+0x6980], R4 ;  /* 0x006980043a007988 */ /* 0x0001e80008000405 */
[----:B------:R-:W-:Y:S04]  /*297f0*/  STS.U16 [R58+UR5+0x69c0], R7 ;  /* 0x0069c0073a007988 */ /* 0x000fe80008000405 */
        /* <DEDUP_REMOVED lines=8> */
[----:B------:R-:W3:Y:S01]  /*29880*/  LDL.LU R7, [R1+0x1688] ;  /* 0x0016880001077983 */ /* 0x000ee20000300800 */
[----:B------:R-:W0:Y:S03]  /*29890*/  S2R R2, SR_TID.X ;  /* 0x0000000000027919 */ /* 0x000e260000002100 */
[----:B--2---:R-:W-:Y:S04]  /*298a0*/  STS.U16 [R58+UR5+0x6a40], R61 ;  /* 0x006a403d3a007988 */ /* 0x004fe80008000405 */
[----:B------:R-:W-:Y:S04]  /*298b0*/  STS.U16 [R58+UR5+0x6a80], R60 ;  /* 0x006a803c3a007988 */ /* 0x000fe80008000405 */
[----:B------:R1:W-:Y:S04]  /*298c0*/  STS.U16 [R58+UR5+0x6ac0], R56 ;  /* 0x006ac0383a007988 */ /* 0x0003e80008000405 */
[----:B------:R-:W-:Y:S04]  /*298d0*/  STS.U16 [R58+UR5+0x6b00], R3 ;  /* 0x006b00033a007988 */ /* 0x000fe80008000405 */
[----:B------:R2:W-:Y:S04]  /*298e0*/  STS.U16 [R58+UR5+0x6b40], R0 ;  /* 0x006b40003a007988 */ /* 0x0005e80008000405 */
[----:B------:R-:W-:Y:S04]  /*298f0*/  STS.U16 [R58+UR5+0x6b80], R57 ;  /* 0x006b80393a007988 */ /* 0x000fe80008000405 */
[----:B------:R-:W-:Y:S04]  /*29900*/  STS.U16 [R58+UR5+0x6bc0], R55 ;  /* 0x006bc0373a007988 */ /* 0x000fe80008000405 */
[----:B----4-:R-:W-:Y:S04]  /*29910*/  STS.U16 [R58+UR5+0x7840], R22 ;  /* 0x007840163a007988 */ /* 0x010fe80008000405 */
[----:B---3--:R-:W-:Y:S04]  /*29920*/  STS.U16 [R58+UR5+0x7800], R21 ;  /* 0x007800153a007988 */ /* 0x008fe80008000405 */
        /* <DEDUP_REMOVED lines=10> */
[----:B-1----:R-:W3:Y:S04]  /*299d0*/  LDL.LU R56, [R1+0x1684] ;  /* 0x0016840001387983 */ /* 0x002ee80000300800 */
[----:B------:R-:W-:Y:S04]  /*299e0*/  STS.U16 [R58+UR5+0x7b40], R10 ;  /* 0x007b400a3a007988 */ /* 0x000fe80008000405 */
[----:B--2---:R-:W2:Y:S04]  /*299f0*/  LDL.LU R0, [R1+0x1680] ;  /* 0x0016800001007983 */ /* 0x004ea80000300800 */
[----:B------:R-:W-:Y:S04]  /*29a00*/  STS.U16 [R58+UR5+0x7b00], R9 ;  /* 0x007b00093a007988 */ /* 0x000fe80008000405 */
[----:B------:R-:W4:Y:S04]  /*29a10*/  LDL.LU R60, [R1+0x167c] ;  /* 0x00167c00013c7983 */ /* 0x000f280000300800 */
[----:B------:R-:W-:Y:S04]  /*29a20*/  STS.U16 [R58+UR5+0x7bc0], R8 ;  /* 0x007bc0083a007988 */ /* 0x000fe80008000405 */
[----:B------:R-:W2:Y:S04]  /*29a30*/  LDL.LU R61, [R1+0x1678] ;  /* 0x00167800013d7983 */ /* 0x000ea80000300800 */
[----:B------:R1:W-:Y:S04]  /*29a40*/  STS.U16 [R58+UR5+0x7b80], R5 ;  /* 0x007b80053a007988 */ /* 0x0003e80008000405 */
[----:B-1----:R-:W2:Y:S01]  /*29a50*/  LDL.LU R5, [R1+0x16a0] ;  /* 0x0016a00001057983 */ /* 0x002ea20000300800 */
[----:B0-----:R-:W-:-:S05]  /*29a60*/  LOP3.LUT R2, R2, 0x1f, RZ, 0xc0, !PT ;  /* 0x0000001f02027812 */ /* 0x001fca00078ec0ff */
[----:B------:R-:W-:-:S05]  /*29a70*/  IMAD.SHL.U32 R2, R2, 0x2, RZ ;  /* 0x0000000202027824 */ /* 0x000fca00078e00ff */
[----:B------:R-:W-:Y:S01]  /*29a80*/  LOP3.LUT R3, R2, 0x30, RZ, 0x3c, !PT ;  /* 0x0000003002037812 */ /* 0x000fe200078e3cff */
[----:B------:R-:W-:Y:S04]  /*29a90*/  STL [R1+0x3acc], R58 ;  /* 0x003acc3a01007387 */ /* 0x000fe80000100800 */
[----:B------:R0:W-:Y:S04]  /*29aa0*/  STS.U16 [R3+UR5+0xc00], R50 ;  /* 0x000c003203007988 */ /* 0x0001e80008000405 */
[----:B------:R1:W-:Y:S04]  /*29ab0*/  STS.U16 [R3+UR5+0xc40], R51 ;  /* 0x000c403303007988 */ /* 0x0003e80008000405 */
[----:B0-----:R-:W3:Y:S04]  /*29ac0*/  LDL.LU R50, [R1+0x3b94] ;  /* 0x003b940001327983 */ /* 0x001ee80000300800 */
[----:B-1----:R-:W3:Y:S04]  /*29ad0*/  LDL.LU R51, [R1+0x3b90] ;  /* 0x003b900001337983 */ /* 0x002ee80000300800 */
[----:B--2---:R0:W-:Y:S04]  /*29ae0*/  STS.U16 [R3+UR5+0xc80], R5 ;  /* 0x000c800503007988 */ /* 0x0041e80008000405 */
[----:B------:R1:W-:Y:S04]  /*29af0*/  STS.U16 [R3+UR5+0xcc0], R4 ;  /* 0x000cc00403007988 */ /* 0x0003e80008000405 */
[----:B------:R2:W-:Y:S04]  /*29b00*/  STS.U16 [R3+UR5+0xd00], R52 ;  /* 0x000d003403007988 */ /* 0x0005e80008000405 */
[----:B------:R0:W-:Y:S04]  /*29b10*/  STS.U16 [R3+UR5+0xd40], R53 ;  /* 0x000d403503007988 */ /* 0x0001e80008000405 */
[----:B------:R0:W-:Y:S04]  /*29b20*/  STS.U16 [R3+UR5+0xd80], R54 ;  /* 0x000d803603007988 */ /* 0x0001e80008000405 */
[----:B------:R1:W-:Y:S04]  /*29b30*/  STS.U16 [R3+UR5+0xdc0], R6 ;  /* 0x000dc00603007988 */ /* 0x0003e80008000405 */
[----:B------:R2:W-:Y:S04]  /*29b40*/  STS.U16 [R3+UR5+0xe00], R7 ;  /* 0x000e000703007988 */ /* 0x0005e80008000405 */
[----:B0-----:R-:W4:Y:S04]  /*29b50*/  LDL R5, [R1+0x2938] ;  /* 0x0029380001057983 */ /* 0x001f280000100800 */
[----:B-1----:R-:W4:Y:S04]  /*29b60*/  LDL R4, [R1+0x2940] ;  /* 0x0029400001047983 */ /* 0x002f280000100800 */
[----:B--2---:R-:W2:Y:S04]  /*29b70*/  LDL.LU R52, [R1+0x3b8c] ;  /* 0x003b8c0001347983 */ /* 0x004ea80000300800 */
[----:B------:R-:W2:Y:S04]  /*29b80*/  LDL.LU R53, [R1+0x3b88] ;  /* 0x003b880001357983 */ /* 0x000ea80000300800 */
[----:B------:R-:W2:Y:S04]  /*29b90*/  LDL.LU R54, [R1+0x3b84] ;  /* 0x003b840001367983 */ /* 0x000ea80000300800 */
[----:B------:R-:W2:Y:S04]  /*29ba0*/  LDL.LU R6, [R1+0x3b80] ;  /* 0x003b800001067983 */ /* 0x000ea80000300800 */
[----:B------:R-:W2:Y:S04]  /*29bb0*/  LDL.LU R7, [R1+0x3b7c] ;  /* 0x003b7c0001077983 */ /* 0x000ea80000300800 */
[----:B---3--:R0:W-:Y:S04]  /*29bc0*/  STS.U16 [R3+UR5+0xe40], R56 ;  /* 0x000e403803007988 */ /* 0x0081e80008000405 */
[----:B------:R1:W-:Y:S04]  /*29bd0*/  STS.U16 [R3+UR5+0xe80], R0 ;  /* 0x000e800003007988 */ /* 0x0003e80008000405 */
[----:B----4-:R3:W-:Y:S04]  /*29be0*/  STS.U16 [R3+UR5+0xec0], R60 ;  /* 0x000ec03c03007988 */ /* 0x0107e80008000405 */
[----:B------:R4:W-:Y:S04]  /*29bf0*/  STS.U16 [R3+UR5+0xf00], R61 ;  /* 0x000f003d03007988 */ /* 0x0009e80008000405 */
[----:B0-----:R-:W2:Y:S04]  /*29c00*/  LDL.LU R56, [R1+0x3b78] ;  /* 0x003b780001387983 */ /* 0x001ea80000300800 */
[----:B-1----:R-:W2:Y:S04]  /*29c10*/  LDL.LU R0, [R1+0x3b74] ;  /* 0x003b740001007983 */ /* 0x002ea80000300800 */
[----:B---3--:R-:W3:Y:S04]  /*29c20*/  LDL.LU R60, [R1+0x3b70] ;  /* 0x003b7000013c7983 */ /* 0x008ee80000300800 */
[----:B----4-:R-:W4:Y:S04]  /*29c30*/  LDL.LU R61, [R1+0x3b6c] ;  /* 0x003b6c00013d7983 */ /* 0x010f280000300800 */
[----:B----4-:R0:W-:Y:S04]  /*29c40*/  STS.U16 [R3+UR5+0xf40], R61 ;  /* 0x000f403d03007988 */ /* 0x0101e80008000405 */
[----:B---3--:R1:W-:Y:S04]  /*29c50*/  STS.U16 [R3+UR5+0xf80], R60 ;  /* 0x000f803c03007988 */ /* 0x0083e80008000405 */
[----:B--2---:R2:W-:Y:S04]  /*29c60*/  STS.U16 [R3+UR5+0xfc0], R0 ;  /* 0x000fc00003007988 */ /* 0x0045e80008000405 */
[----:B0-----:R-:W3:Y:S04]  /*29c70*/  LDL.LU R61, [R1+0x3b68] ;  /* 0x003b6800013d7983 */ /* 0x001ee80000300800 */
[----:B-1----:R-:W4:Y:S04]  /*29c80*/  LDL.LU R60, [R1+0x3b64] ;  /* 0x003b6400013c7983 */ /* 0x002f280000300800 */
[----:B--2---:R-:W2:Y:S04]  /*29c90*/  LDL.LU R0, [R1+0x3b60] ;  /* 0x003b600001007983 */ /* 0x004ea80000300800 */
[----:B------:R0:W-:Y:S04]  /*29ca0*/  STS.U16 [R3+UR5+0x1c40], R56 ;  /* 0x001c403803007988 */ /* 0x0001e80008000405 */
[----:B0-----:R-:W3:Y:S01]  /*29cb0*/  LDL.LU R56, [R1+0x3b5c] ;  /* 0x003b5c0001387983 */ /* 0x001ee20000300800 */
[----:B--2---:R-:W-:-:S06]  /*29cc0*/  PRMT R0, RZ, 0x7610, R0 ;  /* 0x00007610ff007816 */ /* 0x004fcc0000000000 */
[----:B------:R0:W2:Y:S04]  /*29cd0*/  @!P0 LDG.E.U16 R0, desc[UR36][R4.64] ;  /* 0x0000002404008981 */ /* 0x0000a8000c1e1500 */
[----:B------:R-:W0:Y:S04]  /*29ce0*/  LDL R4, [R1+0x275c] ;  /* 0x00275c0001047983 */ /* 0x000e280000100800 */
[----:B------:R-:W0:Y:S01]  /*29cf0*/  LDL R5, [R1+0x2774] ;  /* 0x0027740001057983 */ /* 0x000e220000100800 */
[----:B---3--:R-:W-:Y:S02]  /*29d00*/  PRMT R56, RZ, 0x7610, R56 ;  /* 0x00007610ff387816 */ /* 0x008fe40000000038 */
[----:B0-----:R-:W-:-:S04]  /*29d10*/  @!P0 LOP3.LUT R5, R5, R4, RZ, 0x3c, !PT ;  /* 0x0000000405058212 */ /* 0x001fc800078e3cff */
[----:B------:R-:W-:-:S04]  /*29d20*/  @!P0 LOP3.LUT R4, R5, R4, RZ, 0x3c, !PT ;  /* 0x0000000405048212 */ /* 0x000fc800078e3cff */
[----:B------:R-:W-:-:S05]  /*29d30*/  @!P0 LOP3.LUT R5, R5, R4, RZ, 0x3c, !PT ;  /* 0x0000000405058212 */ /* 0x000fca00078e3cff */
[----:B------:R-:W3:Y:S04]  /*29d40*/  @!P0 LDG.E.U16 R56, desc[UR36][R4.64] ;  /* 0x0000002404388981 */ /* 0x000ee8000c1e1500 */
[----:B--2---:R-:W-:Y:S04]  /*29d50*/  STL [R1+0x3ad4], R0 ;  /* 0x003ad40001007387 */ /* 0x004fe80000100800 */
[----:B---3--:R0:W-:Y:S04]  /*29d60*/  STL [R1+0x1098], R56 ;  /* 0x0010983801007387 */ /* 0x0081e80000100800 */
[----:B0-----:R-:W2:Y:S04]  /*29d70*/  LDL.LU R56, [R1+0x3b58] ;  /* 0x003b580001387983 */ /* 0x001ea80000300800 */
[----:B------:R-:W3:Y:S04]  /*29d80*/  LDL R4, [R1+0x2760] ;  /* 0x0027600001047983 */ /* 0x000ee80000100800 */
[----:B------:R-:W3:Y:S01]  /*29d90*/  LDL R5, [R1+0x2784] ;  /* 0x0027840001057983 */ /* 0x000ee20000100800 */
[----:B----4-:R-:W-:-:S02]  /*29da0*/  PRMT R60, RZ, 0x7610, R60 ;  /* 0x00007610ff3c7816 */ /* 0x010fc4000000003c */
[----:B---3--:R-:W-:-:S04]  /*29db0*/  @!P0 LOP3.LUT R5, R5, R4, RZ, 0x3c, !PT ;  /* 0x0000000405058212 */ /* 0x008fc800078e3cff */
[----:B------:R-:W-:-:S04]  /*29dc0*/  @!P0 LOP3.LUT R4, R5, R4, RZ, 0x3c, !PT ;  /* 0x0000000405048212 */ /* 0x000fc800078e3cff */
[----:B------:R-:W-:-:S05]  /*29dd0*/  @!P0 LOP3.LUT R5, R5, R4, RZ, 0x3c, !PT ;  /* 0x0000000405058212 */ /* 0x000fca00078e3cff */
[----:B------:R-:W3:Y:S04]  /*29de0*/  @!P0 LDG.E.U16 R60, desc[UR36][R4.64] ;  /* 0x00000024043c8981 */ /* 0x000ee8000c1e1500 */
[----:B---3--:R0:W-:Y:S04]  /*29df0*/  STL [R1+0x16c], R60 ;  /* 0x00016c3c01007387 */ /* 0x0081e80000100800 */
[----:B0-----:R-:W3:Y:S04]  /*29e00*/  LDL.LU R60, [R1+0x3b54] ;  /* 0x003b5400013c7983 */ /* 0x001ee80000300800 */
[----:B------:R-:W4:Y:S04]  /*29e10*/  LDL R4, [R1+0x2780] ;  /* 0x0027800001047983 */ /* 0x000f280000100800 */
[----:B------:R-:W4:Y:S01]  /*29e20*/  LDL R5, [R1+0x27bc] ;  /* 0x0027bc0001057983 */ /* 0x000f220000100800 */
[----:B--2---:R-:W-:-:S02]  /*29e30*/  PRMT R56, RZ, 0x7610, R56 ;  /* 0x00007610ff387816 */ /* 0x004fc40000000038 */
[----:B----4-:R-:W-:-:S04]  /*29e40*/  @!P0 LOP3.LUT R5, R5, R4, RZ, 0x3c, !PT ;  /* 0x0000000405058212 */ /* 0x010fc800078e3cff */
[----:B------:R-:W-:-:S04]  /*29e50*/  @!P0 LOP3.LUT R4, R5, R4, RZ, 0x3c, !PT ;  /* 0x0000000405048212 */ /* 0x000fc800078e3cff */
[----:B------:R-:W-:-:S05]  /*29e60*/  @!P0 LOP3.LUT R5, R5, R4, RZ, 0x3c, !PT ;  /* 0x0000000405058212 */ /* 0x000fca00078e3cff */
[----:B------:R-:W2:Y:S04]  /*29e70*/  @!P0 LDG.E.U16 R56, desc[UR36][R4.64] ;  /* 0x0000002404388981 */ /* 0x000ea8000c1e1500 */
[----:B--2---:R0:W-:Y:S04]  /*29e80*/  STL [R1+0x164], R56 ;  /* 0x0001643801007387 */ /* 0x0041e80000100800 */
[----:B0-----:R-:W2:Y:S04]  /*29e90*/  LDL.LU R56, [R1+0x3b50] ;  /* 0x003b500001387983 */ /* 0x001ea80000300800 */
[----:B------:R-:W4:Y:S04]  /*29ea0*/  LDL R4, [R1+0x2788] ;  /* 0x0027880001047983 */ /* 0x000f280000100800 */
[----:B------:R-:W4:Y:S01]  /*29eb0*/  LDL R5, [R1+0x27c4] ;  /* 0x0027c40001057983 */ /* 0x000f220000100800 */
[----:B---3--:R-:W-:-:S02]  /*29ec0*/  PRMT R60, RZ, 0x7610, R60 ;  /* 0x00007610ff3c7816 */ /* 0x008fc4000000003c */
[----:B----4-:R-:W-:-:S04]  /*29ed0*/  @!P0 LOP3.LUT R5, R5, R4, RZ, 0x3c, !PT ;  /* 0x0000000405058212 */ /* 0x010fc800078e3cff */
        /* <DEDUP_REMOVED lines=16> */
[----:B------:R-:W-:-:S02]  /*29fe0*/  PRMT R2, RZ, 0x7610, R2 ;  /* 0x00007610ff027816 */ /* 0x000fc40000000002 */
[----:B----4-:R-:W-:-:S04]  /*29ff0*/  @!P0 LOP3.LUT R5, R5, R4, RZ, 0x3c, !PT ;  /* 0x0000000405058212 */ /* 0x010fc800078e3cff */
[----:B------:R-:W-:-:S04]  /*2a000*/  @!P0 LOP3.LUT R4, R5, R4, RZ, 0x3c, !PT ;  /* 0x0000000405048212 */ /* 0x000fc800078e3cff */
[----:B------:R-:W-:-:S05]  /*2a010*/  @!P0 LOP3.LUT R5, R5, R4, RZ, 0x3c, !PT ;  /* 0x0000000405058212 */ /* 0x000fca00078e3cff */
[----:B------:R0:W4:Y:S04]  /*2a020*/  @!P0 LDG.E.U16 R2, desc[UR36][R4.64] ;  /* 0x0000002404028981 */ /* 0x000128000c1e1500 */
[----:B------:R-:W0:Y:S04]  /*2a030*/  LDL R4, [R1+0x2800] ;  /* 0x0028000001047983 */ /* 0x000e280000100800 */
[----:B------:R-:W0:Y:S01]  /*2a040*/  LDL R5, [R1+0x283c] ;  /* 0x00283c0001057983 */ /* 0x000e220000100800 */
[----:B------:R-:W-:Y:S02]  /*2a050*/  PRMT R0, RZ, 0x7610, R0 ;  /* 0x00007610ff007816 */ /* 0x000fe40000000000 */
[----:B0-----:R-:W-:-:S04]  /*2a060*/  @!P0 LOP3.LUT R5, R5, R4, RZ, 0x3c, !PT ;  /* 0x0000000405058212 */ /* 0x001fc800078e3cff */
[----:B------:R-:W-:-:S04]  /*2a070*/  @!P0 LOP3.LUT R4, R5, R4, RZ, 0x3c, !PT ;  /* 0x0000000405048212 */ /* 0x000fc800078e3cff */
[----:B------:R-:W-:Y:S01]  /*2a080*/  @!P0 LOP3.LUT R5, R5, R4, RZ, 0x3c, !PT ;  /* 0x0000000405058212 */ /* 0x000fe200078e3cff */
[----:B----4-:R0:W-:Y:S04]  /*2a090*/  STL [R1+0x128], R2 ;  /* 0x0001280201007387 */ /* 0x0101e80000100800 */
[----:B------:R1:W4:Y:S01]  /*2a0a0*/  @!P0 LDG.E.U16 R0, desc[UR36][R4.64] ;  /* 0x0000002404008981 */ /* 0x000322000c1e1500 */
[----:B------:R-:W-:-:S03]  /*2a0b0*/  PRMT R59, RZ, 0x7610, R59 ;  /* 0x00007610ff3b7816 */ /* 0x000fc6000000003b */
[----:B0-----:R-:W2:Y:S04]  /*2a0c0*/  LDL R2, [R1+0x2884] ;  /* 0x0028840001027983 */ /* 0x001ea80000100800 */
[----:B------:R-:W1:Y:S04]  /*2a0d0*/  LDL R4, [R1+0x2808] ;  /* 0x0028080001047983 */ /* 0x000e680000100800 */
[----:B------:R-:W1:Y:S02]  /*2a0e0*/  LDL R5, [R1+0x2844] ;  /* 0x0028440001057983 */ /* 0x000e640000100800 */
[----:B-1----:R-:W-:-:S04]  /*2a0f0*/  @!P0 LOP3.LUT R5, R5, R4, RZ, 0x3c, !PT ;  /* 0x0000000405058212 */ /* 0x002fc800078e3cff */
        /* <DEDUP_REMOVED lines=10> */
[----:B------:R-:W-:-:S05]  /*2a1a0*/  @!P0 LOP3.LUT R5, R5, R4, RZ, 0x3c, !PT ;  /* 0x0000000405058212 */ /* 0x000fca00078e3cff */
[----:B------:R0:W3:Y:S04]  /*2a1b0*/  @!P0 LDG.E.U16 R58, desc[UR36][R4.64] ;  /* 0x00000024043a8981 */ /* 0x0000e8000c1e1500 */
[----:B----4-:R1:W-:Y:S04]  /*2a1c0*/  STL [R1+0x3adc], R59 ;  /* 0x003adc3b01007387 */ /* 0x0103e80000100800 */
[----:B------:R-:W4:Y:S04]  /*2a1d0*/  LDL R5, [R1+0x2848] ;  /* 0x0028480001057983 */ /* 0x000f280000100800 */
[----:B-1----:R-:W4:Y:S01]  /*2a1e0*/  LDL R59, [R1+0x28bc] ;  /* 0x0028bc00013b7983 */ /* 0x002f220000100800 */
[----:B--2---:R-:W-:Y:S01]  /*2a1f0*/  PRMT R56, RZ, 0x7610, R56 ;  /* 0x00007610ff387816 */ /* 0x004fe20000000038 */
[----:B0-----:R-:W-:-:S02]  /*2a200*/  @!P0 IMAD.MOV.U32 R4, RZ, RZ, R2 ;  /* 0x000000ffff048224 */ /* 0x001fc400078e0002 */
[----:B---3--:R0:W-:Y:S01]  /*2a210*/  STL [R1+0x3ae0], R58 ;  /* 0x003ae03a01007387 */ /* 0x0081e20000100800 */
[----:B------:R-:W-:-:S03]  /*2a220*/  PRMT R61, RZ, 0x7610, R61 ;  /* 0x00007610ff3d7816 */ /* 0x000fc6000000003d */
[----:B------:R-:W2:Y:S04]  /*2a230*/  LDL R2, [R1+0x28fc] ;  /* 0x0028fc0001027983 */ /* 0x000ea80000100800 */
[----:B0-----:R-:W3:Y:S04]  /*2a240*/  LDL R58, [R1+0x2880] ;  /* 0x00288000013a7983 */ /* 0x001ee80000100800 */
[----:B----4-:R0:W4:Y:S02]  /*2a250*/  @!P0 LDG.E.U16 R56, desc[UR36][R4.64] ;  /* 0x0000002404388981 */ /* 0x010124000c1e1500 */
[----:B0-----:R-:W-:-:S02]  /*2a260*/  @!P0 IMAD.MOV.U32 R4, RZ, RZ, R59 ;  /* 0x000000ffff048224 */ /* 0x001fc400078e003b */
[----:B---3--:R-:W-:Y:S01]  /*2a270*/  @!P0 IMAD.MOV.U32 R5, RZ, RZ, R58 ;  /* 0x000000ffff058224 */ /* 0x008fe200078e003a */
[----:B----4-:R0:W-:Y:S01]  /*2a280*/  STL [R1+0x3ae4], R56 ;  /* 0x003ae43801007387 */ /* 0x0101e20000100800 */
[----:B------:R-:W-:-:S03]  /*2a290*/  PRMT R60, RZ, 0x7610, R60 ;  /* 0x00007610ff3c7816 */ /* 0x000fc6000000003c */
[----:B------:R-:W3:Y:S04]  /*2a2a0*/  LDL R59, [R1+0x2900] ;  /* 0x00290000013b7983 */ /* 0x000ee80000100800 */
[----:B------:R-:W4:Y:S04]  /*2a2b0*/  LDL R58, [R1+0x293c] ;  /* 0x00293c00013a7983 */ /* 0x000f280000100800 */
[----:B------:R1:W2:Y:S04]  /*2a2c0*/  @!P0 LDG.E.U16 R61, desc[UR36][R4.64] ;  /* 0x00000024043d8981 */ /* 0x0002a8000c1e1500 */
[----:B0-----:R-:W2:Y:S04]  /*2a2d0*/  LDL R56, [R1+0x28c0] ;  /* 0x0028c00001387983 */ /* 0x001ea80000100800 */
[----:B------:R-:W2:Y:S01]  /*2a2e0*/  LDL R5, [R1+0x2888] ;  /* 0x0028880001057983 */ /* 0x000ea20000100800 */
[----:B-1----:R-:W-:-:S05]  /*2a2f0*/  @!P0 IMAD.MOV.U32 R4, RZ, RZ, R0 ;  /* 0x000000ffff048224 */ /* 0x002fca00078e0000 */
[----:B--2---:R0:W2:Y:S04]  /*2a300*/  @!P0 LDG.E.U16 R60, desc[UR36][R4.64] ;  /* 0x00000024043c8981 */ /* 0x0040a8000c1e1500 */
[----:B------:R1:W-:Y:S01]  /*2a310*/  STL [R1+0x3ae8], R61 ;  /* 0x003ae83d01007387 */ /* 0x0003e20000100800 */
[----:B------:R-:W-:-:S03]  /*2a320*/  PRMT R57, RZ, 0x7610, R57 ;  /* 0x00007610ff397816 */ /* 0x000fc60000000039 */
[----:B------:R-:W3:Y:S01]  /*2a330*/  LDL R0, [R1+0x2958] ;  /* 0x0029580001007983 */ /* 0x000ee20000100800 */
[----:B0-----:R-:W-:-:S03]  /*2a340*/  @!P0 IMAD.MOV.U32 R4, RZ, RZ, R2 ;  /* 0x000000ffff048224 */ /* 0x001fc600078e0002 */
[----:B-1----:R-:W3:Y:S01]  /*2a350*/  LDL R61, [R1+0x2908] ;  /* 0x00290800013d7983 */ /* 0x002ee20000100800 */
[----:B------:R-:W-:-:S05]  /*2a360*/  @!P0 IMAD.MOV.U32 R5, RZ, RZ, R56 ;  /* 0x000000ffff058224 */ /* 0x000fca00078e0038 */
[----:B------:R0:W3:Y:S04]  /*2a370*/  @!P0 LDG.E.U16 R57, desc[UR36][R4.64] ;  /* 0x0000002404398981 */ /* 0x0000e8000c1e1500 */
[----:B--2---:R1:W-:Y:S04]  /*2a380*/  STL [R1+0x3aec], R60 ;  /* 0x003aec3c01007387 */ /* 0x0043e80000100800 */
[----:B------:R-:W2:Y:S01]  /*2a390*/  LDL R5, [R1+0x28c8] ;  /* 0x0028c80001057983 */ /* 0x000ea20000100800 */
[----:B------:R-:W-:Y:S02]  /*2a3a0*/  PRMT R55, RZ, 0x7610, R55 ;  /* 0x00007610ff377816 */ /* 0x000fe40000000037 */
[----:B------:R-:W-:-:S02]  /*2a3b0*/  PRMT R54, RZ, 0x7610, R54 ;  /* 0x00007610ff367816 */ /* 0x000fc40000000036 */
[----:B------:R-:W-:Y:S01]  /*2a3c0*/  PRMT R53, RZ, 0x7610, R53 ;  /* 0x00007610ff357816 */ /* 0x000fe20000000035 */
[----:B------:R-:W2:Y:S04]  /*2a3d0*/  LDL R56, [R1+0x2764] ;  /* 0x0027640001387983 */ /* 0x000ea80000100800 */
[----:B------:R-:W2:Y:S04]  /*2a3e0*/  LDL R2, [R1+0x278c] ;  /* 0x00278c0001027983 */ /* 0x000ea80000100800 */
[----:B-1----:R-:W0:Y:S02]  /*2a3f0*/  LDL R60, [R1+0x2904] ;  /* 0x00290400013c7983 */ /* 0x002e240000100800 */
[----:B0-----:R-:W-:-:S05]  /*2a400*/  @!P0 IMAD.MOV.U32 R4, RZ, RZ, R60 ;  /* 0x000000ffff048224 */ /* 0x001fca00078e003c */
[----:B--2---:R4:W2:Y:S02]  /*2a410*/  @!P0 LDG.E.U16 R55, desc[UR36][R4.64] ;  /* 0x0000002404378981 */ /* 0x0048a4000c1e1500 */
[----:B----4-:R-:W-:Y:S02]  /*2a420*/  @!P0 IMAD.MOV.U32 R4, RZ, RZ, R58 ;  /* 0x000000ffff048224 */ /* 0x010fe400078e003a */
[----:B---3--:R-:W-:-:S05]  /*2a430*/  @!P0 IMAD.MOV.U32 R5, RZ, RZ, R59 ;  /* 0x000000ffff058224 */ /* 0x008fca00078e003b */
[----:B------:R0:W3:Y:S02]  /*2a440*/  @!P0 LDG.E.U16 R54, desc[UR36][R4.64] ;  /* 0x0000002404368981 */ /* 0x0000e4000c1e1500 */
[----:B0-----:R-:W-:Y:S02]  /*2a450*/  @!P0 IMAD.MOV.U32 R4, RZ, RZ, R0 ;  /* 0x000000ffff048224 */ /* 0x001fe400078e0000 */
[----:B------:R-:W-:-:S05]  /*2a460*/  @!P0 IMAD.MOV.U32 R5, RZ, RZ, R61 ;  /* 0x000000ffff058224 */ /* 0x000fca00078e003d */
[----:B------:R0:W4:Y:S04]  /*2a470*/  @!P0 LDG.E.U16 R53, desc[UR36][R4.64] ;  /* 0x0000002404358981 */ /* 0x000128000c1e1500 */
[----:B------:R1:W-:Y:S01]  /*2a480*/  STL [R1+0x3af0], R57 ;  /* 0x003af03901007387 */ /* 0x0003e20000100800 */
[----:B0-----:R-:W-:Y:S01]  /*2a490*/  @!P0 IMAD.MOV.U32 R5, RZ, RZ, R56 ;  /* 0x000000ffff058224 */ /* 0x001fe200078e0038 */
[----:B------:R-:W-:Y:S01]  /*2a4a0*/  PRMT R52, RZ, 0x7610, R52 ;  /* 0x00007610ff347816 */ /* 0x000fe20000000034 */
[----:B------:R-:W-:-:S05]  /*2a4b0*/  @!P0 IMAD.MOV.U32 R4, RZ, RZ, R2 ;  /* 0x000000ffff048224 */ /* 0x000fca00078e0002 */
[----:B------:R-:W4:Y:S04]  /*2a4c0*/  @!P0 LDG.E.U16 R52, desc[UR36][R4.64] ;  /* 0x0000002404348981 */ /* 0x000f28000c1e1500 */
[----:B--2---:R0:W-:Y:S04]  /*2a4d0*/  STL [R1+0x3af4], R55 ;  /* 0x003af43701007387 */ /* 0x0041e80000100800 */
[----:B------:R-:W2:Y:S04]  /*2a4e0*/  LDL R59, [R1+0x2768] ;  /* 0x00276800013b7983 */ /* 0x000ea80000100800 */
[----:B------:R-:W2:Y:S04]  /*2a4f0*/  LDL R58, [R1+0x2794] ;  /* 0x00279400013a7983 */ /* 0x000ea80000100800 */
[----:B---3--:R3:W-:Y:S04]  /*2a500*/  STL [R1+0x3af8], R54 ;  /* 0x003af83601007387 */ /* 0x0087e80000100800 */
[----:B-1----:R-:W2:Y:S04]  /*2a510*/  LDL R57, [R1+0x2790] ;  /* 0x0027900001397983 */ /* 0x002ea80000100800 */
[----:B------:R-:W2:Y:S04]  /*2a520*/  LDL R0, [R1+0x27cc] ;  /* 0x0027cc0001007983 */ /* 0x000ea80000100800 */
[----:B----4-:R1:W-:Y:S04]  /*2a530*/  STL [R1+0x3afc], R53 ;  /* 0x003afc3501007387 */ /* 0x0103e80000100800 */
[----:B------:R-:W4:Y:S04]  /*2a540*/  LDL R56, [R1+0x2798] ;  /* 0x0027980001387983 */ /* 0x000f280000100800 */
[----:B0-----:R-:W4:Y:S01]  /*2a550*/  LDL R55, [R1+0x27d4] ;  /* 0x0027d40001377983 */ /* 0x001f220000100800 */
[----:B------:R-:W-:-:S02]  /*2a560*/  PRMT R51, RZ, 0x7610, R51 ;  /* 0x00007610ff337816 */ /* 0x000fc40000000033 */
[----:B------:R-:W-:Y:S02]  /*2a570*/  PRMT R50, RZ, 0x7610, R50 ;  /* 0x00007610ff327816 */ /* 0x000fe40000000032 */
[----:B------:R-:W-:Y:S01]  /*2a580*/  PRMT R49, RZ, 0x7610, R49 ;  /* 0x00007610ff317816 */ /* 0x000fe20000000031 */
[----:B---3--:R-:W3:Y:S04]  /*2a590*/  LDL R54, [R1+0x27d0] ;  /* 0x0027d00001367983 */ /* 0x008ee80000100800 */
[----:B------:R-:W3:Y:S04]  /*2a5a0*/  LDL R2, [R1+0x280c] ;  /* 0x00280c0001027983 */ /* 0x000ee80000100800 */
[----:B------:R0:W-:Y:S04]  /*2a5b0*/  STL [R1+0x3b00], R52 ;  /* 0x003b003401007387 */ /* 0x0001e80000100800 */
[----:B-1----:R-:W3:Y:S04]  /*2a5c0*/  LDL R53, [R1+0x27d8] ;  /* 0x0027d80001357983 */ /* 0x002ee80000100800 */
[----:B0-----:R-:W3:Y:S01]  /*2a5d0*/  LDL R52, [R1+0x2814] ;  /* 0x0028140001347983 */ /* 0x001ee20000100800 */
[----:B--2---:R-:W-:-:S02]  /*2a5e0*/  @!P0 IMAD.MOV.U32 R5, RZ, RZ, R59 ;  /* 0x000000ffff058224 */ /* 0x004fc400078e003b */
[----:B------:R-:W-:-:S05]  /*2a5f0*/  @!P0 IMAD.MOV.U32 R4, RZ, RZ, R58 ;  /* 0x000000ffff048224 */ /* 0x000fca00078e003a */
[----:B------:R0:W2:Y:S02]  /*2a600*/  @!P0 LDG.E.U16 R51, desc[UR36][R4.64] ;  /* 0x0000002404338981 */ /* 0x0000a4000c1e1500 */
[----:B0-----:R-:W-:Y:S02]  /*2a610*/  @!P0 IMAD.MOV.U32 R5, RZ, RZ, R57 ;  /* 0x000000ffff058224 */ /* 0x001fe400078e0039 */
[----:B------:R-:W-:-:S05]  /*2a620*/  @!P0 IMAD.MOV.U32 R4, RZ, RZ, R0 ;  /* 0x000000ffff048224 */ /* 0x000fca00078e0000 */
[----:B------:R4:W2:Y:S02]  /*2a630*/  @!P0 LDG.E.U16 R50, desc[UR36][R4.64] ;  /* 0x0000002404328981 */ /* 0x0008a4000c1e1500 */
[----:B----4-:R-:W-:Y:S02]  /*2a640*/  @!P0 IMAD.MOV.U32 R5, RZ, RZ, R56 ;  /* 0x000000ffff058224 */ /* 0x010fe400078e0038 */
[----:B------:R-:W-:-:S05]  /*2a650*/  @!P0 IMAD.MOV.U32 R4, RZ, RZ, R55 ;  /* 0x000000ffff048224 */ /* 0x000fca00078e0037 */
[----:B------:R3:W4:Y:S01]  /*2a660*/  @!P0 LDG.E.U16 R49, desc[UR36][R4.64] ;  /* 0x0000002404318981 */ /* 0x000722000c1e1500 */
[----:B------:R-:W-:Y:S01]  /*2a670*/  PRMT R48, RZ, 0x7610, R48 ;  /* 0x00007610ff307816 */ /* 0x000fe20000000030 */
[----:B---3--:R-:W-:Y:S02]  /*2a680*/  @!P0 IMAD.MOV.U32 R4, RZ, RZ, R2 ;  /* 0x000000ffff048224 */ /* 0x008fe400078e0002 */
[----:B------:R-:W-:-:S05]  /*2a690*/  @!P0 IMAD.MOV.U32 R5, RZ, RZ, R54 ;  /* 0x000000ffff058224 */ /* 0x000fca00078e0036 */
[----:B------:R0:W3:Y:S01]  /*2a6a0*/  @!P0 LDG.E.U16 R48, desc[UR36][R4.64] ;  /* 0x0000002404308981 */ /* 0x0000e2000c1e1500 */
[----:B------:R-:W-:Y:S01]  /*2a6b0*/  PRMT R47, RZ, 0x7610, R47 ;  /* 0x00007610ff2f7816 */ /* 0x000fe2000000002f */
[----:B0-----:R-:W-:Y:S02]  /*2a6c0*/  @!P0 IMAD.MOV.U32 R4, RZ, RZ, R52 ;  /* 0x000000ffff048224 */ /* 0x001fe400078e0034 */
[----:B------:R-:W-:-:S05]  /*2a6d0*/  @!P0 IMAD.MOV.U32 R5, RZ, RZ, R53 ;  /* 0x000000ffff058224 */ /* 0x000fca00078e0035 */
[----:B------:R-:W3:Y:S04]  /*2a6e0*/  @!P0 LDG.E.U16 R47, desc[UR36][R4.64] ;  /* 0x00000024042f8981 */ /* 0x000ee8000c1e1500 */
[----:B--2---:R0:W-:Y:S04]  /*2a6f0*/  STL [R1+0x3b04], R51 ;  /* 0x003b043301007387 */ /* 0x0041e80000100800 */
[----:B------:R-:W2:Y:S04]  /*2a700*/  LDL R0, [R1+0x284c] ;  /* 0x00284c0001007983 */ /* 0x000ea80000100800 */
[----:B0-----:R-:W2:Y:S04]  /*2a710*/  LDL R51, [R1+0x2810] ;  /* 0x0028100001337983 */ /* 0x001ea80000100800 */
[----:B------:R-:W-:Y:S04]  /*2a720*/  STL [R1+0x3b08], R50 ;  /* 0x003b083201007387 */ /* 0x000fe80000100800 */
[----:B----4-:R0:W-:Y:S04]  /*2a730*/  STL [R1+0x3b0c], R49 ;  /* 0x003b0c3101007387 */ /* 0x0101e80000100800 */
[----:B------:R-:W4:Y:S04]  /*2a740*/  LDL R2, [R1+0x2854] ;  /* 0x0028540001027983 */ /* 0x000f280000100800 */
[----:B0-----:R-:W4:Y:S01]  /*2a750*/  LDL R49, [R1+0x2818] ;  /* 0x0028180001317983 */ /* 0x001f220000100800 */
[----:B------:R-:W-:-:S02]  /*2a760*/  PRMT R46, RZ, 0x7610, R46 ;  /* 0x00007610ff2e7816 */ /* 0x000fc4000000002e */
[----:B------:R-:W-:Y:S01]  /*2a770*/  PRMT R45, RZ, 0x7610, R45 ;  /* 0x00007610ff2d7816 */ /* 0x000fe2000000002d */
[----:B---3--:R0:W-:Y:S04]  /*2a780*/  STL [R1+0x3b10], R48 ;  /* 0x003b103001007387 */ /* 0x0081e80000100800 */
[----:B------:R-:W3:Y:S04]  /*2a790*/  LDL R53, [R1+0x2850] ;  /* 0x0028500001357983 */ /* 0x000ee80000100800 */
[----:B0-----:R-:W3:Y:S04]  /*2a7a0*/  LDL R48, [R1+0x288c] ;  /* 0x00288c0001307983 */ /* 0x001ee80000100800 */
[----:B------:R0:W-:Y:S04]  /*2a7b0*/  STL [R1+0x3b14], R47 ;  /* 0x003b142f01007387 */ /* 0x0001e80000100800 */
[----:B------:R-:W3:Y:S01]  /*2a7c0*/  LDL R52, [R1+0x2858] ;  /* 0x0028580001347983 */ /* 0x000ee20000100800 */
[----:B--2---:R-:W-:-:S03]  /*2a7d0*/  @!P0 IMAD.MOV.U32 R4, RZ, RZ, R0 ;  /* 0x000000ffff048224 */ /* 0x004fc600078e0000 */
[----:B------:R-:W2:Y:S01]  /*2a7e0*/  LDL R0, [R1+0x28cc] ;  /* 0x0028cc0001007983 */ /* 0x000ea20000100800 */
[----:B------:R-:W-:-:S03]  /*2a7f0*/  @!P0 IMAD.MOV.U32 R5, RZ, RZ, R51 ;  /* 0x000000ffff058224 */ /* 0x000fc600078e0033 */
[----:B------:R-:W2:Y:S04]  /*2a800*/  LDL R51, [R1+0x2894] ;  /* 0x0028940001337983 */ /* 0x000ea80000100800 */
        /* <DEDUP_REMOVED lines=9> */
[----:B-1----:R-:W-:Y:S02]  /*2a8a0*/  @!P0 IMAD.MOV.U32 R5, RZ, RZ, R52 ;  /* 0x000000ffff058224 */ /* 0x002fe400078e0034 */
[----:B--2---:R1:W-:Y:S04]  /*2a8b0*/  STL [R1+0x3b18], R46 ;  /* 0x003b182e01007387 */ /* 0x0043e80000100800 */
[----:B------:R-:W2:Y:S04]  /*2a8c0*/  LDL R50, [R1+0x2890] ;  /* 0x0028900001327983 */ /* 0x000ea80000100800 */
[----:B------:R-:W2:Y:S04]  /*2a8d0*/  LDL R49, [R1+0x2898] ;  /* 0x0028980001317983 */ /* 0x000ea80000100800 */
[----:B------:R-:W2:Y:S01]  /*2a8e0*/  LDL R2, [R1+0x28d4] ;  /* 0x0028d40001027983 */ /* 0x000ea20000100800 */
[----:B------:R-:W-:-:S05]  /*2a8f0*/  @!P0 IMAD.MOV.U32 R4, RZ, RZ, R51 ;  /* 0x000000ffff048224 */ /* 0x000fca00078e0033 */
[----:B------:R0:W2:Y:S04]  /*2a900*/  @!P0 LDG.E.U16 R43, desc[UR36][R4.64] ;  /* 0x00000024042b8981 */ /* 0x0000a8000c1e1500 */
[----:B----4-:R4:W-:Y:S04]  /*2a910*/  STL [R1+0x3b1c], R45 ;  /* 0x003b1c2d01007387 */ /* 0x0109e80000100800 */
[----:B------:R-:W2:Y:S04]  /*2a920*/  LDL R48, [R1+0x28d0] ;  /* 0x0028d00001307983 */ /* 0x000ea80000100800 */
[----:B0-----:R-:W2:Y:S01]  /*2a930*/  LDL R47, [R1+0x290c] ;  /* 0x00290c00012f7983 */ /* 0x001ea20000100800 */
[----:B------:R-:W-:Y:S01]  /*2a940*/  PRMT R42, RZ, 0x7610, R42 ;  /* 0x00007610ff2a7816 */ /* 0x000fe2000000002a */
[----:B------:R-:W-:Y:S01]  /*2a950*/  @!P0 IMAD.MOV.U32 R4, RZ, RZ, R0 ;  /* 0x000000ffff048224 */ /* 0x000fe200078e0000 */
[----:B------:R-:W-:-:S02]  /*2a960*/  PRMT R41, RZ, 0x7610, R41 ;  /* 0x00007610ff297816 */ /* 0x000fc40000000029 */
[----:B------:R-:W-:Y:S01]  /*2a970*/  PRMT R40, RZ, 0x7610, R40 ;  /* 0x00007610ff287816 */ /* 0x000fe20000000028 */
[----:B---3--:R0:W-:Y:S04]  /*2a980*/  STL [R1+0x3b20], R44 ;  /* 0x003b202c01007387 */ /* 0x0081e80000100800 */
[----:B-1----:R-:W3:Y:S04]  /*2a990*/  LDL R46, [R1+0x28d8] ;  /* 0x0028d800012e7983 */ /* 0x002ee80000100800 */
[----:B----4-:R-:W4:Y:S01]  /*2a9a0*/  LDL R45, [R1+0x2914] ;  /* 0x00291400012d7983 */ /* 0x010f220000100800 */
[----:B--2---:R-:W-:-:S05]  /*2a9b0*/  @!P0 IMAD.MOV.U32 R5, RZ, RZ, R50 ;  /* 0x000000ffff058224 */ /* 0x004fca00078e0032 */
[----:B------:R1:W2:Y:S02]  /*2a9c0*/  @!P0 LDG.E.U16 R42, desc[UR36][R4.64] ;  /* 0x00000024042a8981 */ /* 0x0002a4000c1e1500 */
[----:B-1----:R-:W-:Y:S02]  /*2a9d0*/  @!P0 IMAD.MOV.U32 R4, RZ, RZ, R2 ;  /* 0x000000ffff048224 */ /* 0x002fe400078e0002 */
[----:B------:R-:W-:-:S05]  /*2a9e0*/  @!P0 IMAD.MOV.U32 R5, RZ, RZ, R49 ;  /* 0x000000ffff058224 */ /* 0x000fca00078e0031 */
[----:B------:R1:W2:Y:S02]  /*2a9f0*/  @!P0 LDG.E.U16 R41, desc[UR36][R4.64] ;  /* 0x0000002404298981 */ /* 0x0002a4000c1e1500 */
[----:B-1----:R-:W-:Y:S02]  /*2aa00*/  @!P0 IMAD.MOV.U32 R5, RZ, RZ, R48 ;  /* 0x000000ffff058224 */ /* 0x002fe400078e0030 */
[----:B------:R-:W-:-:S05]  /*2aa10*/  @!P0 IMAD.MOV.U32 R4, RZ, RZ, R47 ;  /* 0x000000ffff048224 */ /* 0x000fca00078e002f */
[----:B------:R3:W2:Y:S04]  /*2aa20*/  @!P0 LDG.E.U16 R40, desc[UR36][R4.64] ;  /* 0x0000002404288981 */ /* 0x0006a8000c1e1500 */
[----:B------:R1:W-:Y:S04]  /*2aa30*/  STL [R1+0x3b24], R43 ;  /* 0x003b242b01007387 */ /* 0x0003e80000100800 */
[----:B0-----:R-:W2:Y:S04]  /*2aa40*/  LDL R44, [R1+0x2910] ;  /* 0x00291000012c7983 */ /* 0x001ea80000100800 */
[----:B------:R-:W2:Y:S01]  /*2aa50*/  LDL R0, [R1+0x2954] ;  /* 0x0029540001007983 */ /* 0x000ea20000100800 */
[----:B------:R-:W-:Y:S01]  /*2aa60*/  PRMT R39, RZ, 0x7610, R39 ;  /* 0x00007610ff277816 */ /* 0x000fe20000000027 */
[----:B---3--:R-:W-:-:S02]  /*2aa70*/  @!P0 IMAD.MOV.U32 R5, RZ, RZ, R46 ;  /* 0x000000ffff058224 */ /* 0x008fc400078e002e */
[----:B----4-:R-:W-:-:S05]  /*2aa80*/  @!P0 IMAD.MOV.U32 R4, RZ, RZ, R45 ;  /* 0x000000ffff048224 */ /* 0x010fca00078e002d */
[----:B------:R0:W3:Y:S01]  /*2aa90*/  @!P0 LDG.E.U16 R39, desc[UR36][R4.64] ;  /* 0x0000002404278981 */ /* 0x0000e2000c1e1500 */
[----:B------:R-:W-:-:S03]  /*2aaa0*/  PRMT R38, RZ, 0x7610, R38 ;  /* 0x00007610ff267816 */ /* 0x000fc60000000026 */
[----:B--2---:R2:W-:Y:S04]  /*2aab0*/  STL [R1+0x3b28], R42 ;  /* 0x003b282a01007387 */ /* 0x0045e80000100800 */
[----:B-1----:R-:W4:Y:S04]  /*2aac0*/  LDL R43, [R1+0x2918] ;  /* 0x00291800012b7983 */ /* 0x002f280000100800 */
[----:B------:R-:W4:Y:S04]  /*2aad0*/  LDL R2, [R1+0x2950] ;  /* 0x0029500001027983 */ /* 0x000f280000100800 */
[----:B------:R1:W-:Y:S04]  /*2aae0*/  STL [R1+0x3b2c], R41 ;  /* 0x003b2c2901007387 */ /* 0x0003e80000100800 */
[----:B------:R-:W4:Y:S04]  /*2aaf0*/  LDL R49, [R1+0x276c] ;  /* 0x00276c0001317983 */ /* 0x000f280000100800 */
[----:B------:R-:W4:Y:S04]  /*2ab00*/  LDL R48, [R1+0x279c] ;  /* 0x00279c0001307983 */ /* 0x000f280000100800 */
[----:B------:R0:W-:Y:S04]  /*2ab10*/  STL [R1+0x3b30], R40 ;  /* 0x003b302801007387 */ /* 0x0001e80000100800 */
[----:B------:R-:W4:Y:S04]  /*2ab20*/  LDL R47, [R1+0x2770] ;  /* 0x00277000012f7983 */ /* 0x000f280000100800 */
[----:B------:R-:W4:Y:S01]  /*2ab30*/  LDL R46, [R1+0x27a4] ;  /* 0x0027a400012e7983 */ /* 0x000f220000100800 */
[----:B0-----:R-:W-:-:S02]  /*2ab40*/  @!P0 IMAD.MOV.U32 R4, RZ, RZ, R0 ;  /* 0x000000ffff048224 */ /* 0x001fc400078e0000 */
[----:B------:R-:W-:Y:S01]  /*2ab50*/  @!P0 IMAD.MOV.U32 R5, RZ, RZ, R44 ;  /* 0x000000ffff058224 */ /* 0x000fe200078e002c */
[----:B------:R-:W-:Y:S02]  /*2ab60*/  PRMT R37, RZ, 0x7610, R37 ;  /* 0x00007610ff257816 */ /* 0x000fe40000000025 */
[----:B------:R-:W-:Y:S02]  /*2ab70*/  PRMT R36, RZ, 0x7610, R36 ;  /* 0x00007610ff247816 */ /* 0x000fe40000000024 */
[----:B------:R-:W-:Y:S01]  /*2ab80*/  PRMT R35, RZ, 0x7610, R35 ;  /* 0x00007610ff237816 */ /* 0x000fe20000000023 */
[----:B------:R-:W4:Y:S04]  /*2ab90*/  LDL R45, [R1+0x27a0] ;  /* 0x0027a000012d7983 */ /* 0x000f280000100800 */
[----:B------:R4:W4:Y:S04]  /*2aba0*/  @!P0 LDG.E.U16 R38, desc[UR36][R4.64] ;  /* 0x0000002404268981 */ /* 0x000928000c1e1500 */
[----:B--2---:R-:W2:Y:S04]  /*2abb0*/  LDL R42, [R1+0x27dc] ;  /* 0x0027dc00012a7983 */ /* 0x004ea80000100800 */
[----:B---3--:R-:W-:Y:S04]  /*2abc0*/  STL [R1+0x3b34], R39 ;  /* 0x003b342701007387 */ /* 0x008fe80000100800 */
[----:B------:R-:W3:Y:S04]  /*2abd0*/  LDL R0, [R1+0x27e4] ;  /* 0x0027e40001007983 */ /* 0x000ee80000100800 */
[----:B------:R-:W3:Y:S01]  /*2abe0*/  LDL R44, [R1+0x27a8] ;  /* 0x0027a800012c7983 */ /* 0x000ee20000100800 */
[----:B----4-:R-:W-:-:S02]  /*2abf0*/  @!P0 IMAD.MOV.U32 R5, RZ, RZ, R43 ;  /* 0x000000ffff058224 */ /* 0x010fc400078e002b */
[----:B------:R-:W-:-:S05]  /*2ac00*/  @!P0 IMAD.MOV.U32 R4, RZ, RZ, R2 ;  /* 0x000000ffff048224 */ /* 0x000fca00078e0002 */
[----:B------:R0:W4:Y:S02]  /*2ac10*/  @!P0 LDG.E.U16 R37, desc[UR36][R4.64] ;  /* 0x0000002404258981 */ /* 0x000124000c1e1500 */
[----:B0-----:R-:W-:Y:S02]  /*2ac20*/  @!P0 IMAD.MOV.U32 R5, RZ, RZ, R49 ;  /* 0x000000ffff058224 */ /* 0x001fe400078e0031 */
[----:B------:R-:W-:-:S05]  /*2ac30*/  @!P0 IMAD.MOV.U32 R4, RZ, RZ, R48 ;  /* 0x000000ffff048224 */ /* 0x000fca00078e0030 */
[----:B------:R0:W4:Y:S02]  /*2ac40*/  @!P0 LDG.E.U16 R36, desc[UR36][R4.64] ;  /* 0x0000002404248981 */ /* 0x000124000c1e1500 */
[----:B0-----:R-:W-:Y:S02]  /*2ac50*/  @!P0 IMAD.MOV.U32 R5, RZ, RZ, R47 ;  /* 0x000000ffff058224 */ /* 0x001fe400078e002f */
[----:B------:R-:W-:-:S05]  /*2ac60*/  @!P0 IMAD.MOV.U32 R4, RZ, RZ, R46 ;  /* 0x000000ffff048224 */ /* 0x000fca00078e002e */
[----:B------:R2:W4:Y:S04]  /*2ac70*/  @!P0 LDG.E.U16 R35, desc[UR36][R4.64] ;  /* 0x0000002404238981 */ /* 0x000528000c1e1500 */
[----:B------:R0:W-:Y:S04]  /*2ac80*/  STL [R1+0x3b38], R38 ;  /* 0x003b382601007387 */ /* 0x0001e80000100800 */
[----:B------:R-:W4:Y:S04]  /*2ac90*/  LDL R43, [R1+0x27e0] ;  /* 0x0027e000012b7983 */ /* 0x000f280000100800 */
[----:B-1----:R-:W4:Y:S04]  /*2aca0*/  LDL R41, [R1+0x281c] ;  /* 0x00281c0001297983 */ /* 0x002f280000100800 */
[----:B------:R-:W4:Y:S01]  /*2acb0*/  LDL R2, [R1+0x2824] ;  /* 0x0028240001027983 */ /* 0x000f220000100800 */
[----:B------:R-:W-:Y:S01]  /*2acc0*/  PRMT R34, RZ, 0x7610, R34 ;  /* 0x00007610ff227816 */ /* 0x000fe20000000022 */
[----:B--2---:R-:W-:-:S02]  /*2acd0*/  @!P0 IMAD.MOV.U32 R4, RZ, RZ, R42 ;  /* 0x000000ffff048224 */ /* 0x004fc400078e002a */
[----:B------:R-:W-:-:S05]  /*2ace0*/  @!P0 IMAD.MOV.U32 R5, RZ, RZ, R45 ;  /* 0x000000ffff058224 */ /* 0x000fca00078e002d */
[----:B------:R3:W2:Y:S02]  /*2acf0*/  @!P0 LDG.E.U16 R34, desc[UR36][R4.64] ;  /* 0x0000002404228981 */ /* 0x0006a4000c1e1500 */
[----:B---3--:R-:W-:Y:S01]  /*2ad00*/  @!P0 IMAD.MOV.U32 R4, RZ, RZ, R0 ;  /* 0x000000ffff048224 */ /* 0x008fe200078e0000 */
[----:B------:R-:W-:Y:S01]  /*2ad10*/  PRMT R33, RZ, 0x7610, R33 ;  /* 0x00007610ff217816 */ /* 0x000fe20000000021 */
[----:B------:R-:W-:Y:S01]  /*2ad20*/  @!P0 IMAD.MOV.U32 R5, RZ, RZ, R44 ;  /* 0x000000ffff058224 */ /* 0x000fe200078e002c */
[----:B------:R-:W-:-:S04]  /*2ad30*/  PRMT R32, RZ, 0x7610, R32 ;  /* 0x00007610ff207816 */ /* 0x000fc80000000020 */
[----:B------:R1:W3:Y:S04]  /*2ad40*/  @!P0 LDG.E.U16 R33, desc[UR36][R4.64] ;  /* 0x0000002404218981 */ /* 0x0002e8000c1e1500 */
[----:B----4-:R-:W-:Y:S04]  /*2ad50*/  STL [R1+0x3b3c], R37 ;  /* 0x003b3c2501007387 */ /* 0x010fe80000100800 */
[----:B------:R-:W4:Y:S04]  /*2ad60*/  LDL R40, [R1+0x27e8] ;  /* 0x0027e80001287983 */ /* 0x000f280000100800 */
[----:B0-----:R-:W2:Y:S04]  /*2ad70*/  LDL R38, [R1+0x285c] ;  /* 0x00285c0001267983 */ /* 0x001ea80000100800 */
[----:B------:R0:W-:Y:S04]  /*2ad80*/  STL [R1+0x3b40], R36 ;  /* 0x003b402401007387 */ /* 0x0001e80000100800 */
[----:B------:R-:W2:Y:S04]  /*2ad90*/  LDL R39, [R1+0x2820] ;  /* 0x0028200001277983 */ /* 0x000ea80000100800 */
[----:B0-----:R-:W3:Y:S04]  /*2ada0*/  LDL R36, [R1+0x2864] ;  /* 0x0028640001247983 */ /* 0x001ee80000100800 */
[----:B------:R0:W-:Y:S04]  /*2adb0*/  STL [R1+0x3b44], R35 ;  /* 0x003b442301007387 */ /* 0x0001e80000100800 */
[----:B------:R-:W3:Y:S04]  /*2adc0*/  LDL R42, [R1+0x2828] ;  /* 0x00282800012a7983 */ /* 0x000ee80000100800 */
[----:B------:R-:W3:Y:S04]  /*2add0*/  LDL R37, [R1+0x2860] ;  /* 0x0028600001257983 */ /* 0x000ee80000100800 */
[----:B------:R-:W3:Y:S01]  /*2ade0*/  LDL R0, [R1+0x289c] ;  /* 0x00289c0001007983 */ /* 0x000ee20000100800 */
[----:B-1----:R-:W-:-:S02]  /*2adf0*/  @!P0 IMAD.MOV.U32 R4, RZ, RZ, R41 ;  /* 0x000000ffff048224 */ /* 0x002fc400078e0029 */
[----:B------:R-:W-:Y:S01]  /*2ae00*/  @!P0 IMAD.MOV.U32 R5, RZ, RZ, R43 ;  /* 0x000000ffff058224 */ /* 0x000fe200078e002b */
[----:B------:R-:W3:Y:S01]  /*2ae10*/  LDL R41, [R1+0x2868] ;  /* 0x0028680001297983 */ /* 0x000ee20000100800 */
[----:B------:R-:W-:Y:S02]  /*2ae20*/  PRMT R31, RZ, 0x7610, R31 ;  /* 0x00007610ff1f7816 */ /* 0x000fe4000000001f */
[----:B------:R-:W-:Y:S02]  /*2ae30*/  PRMT R30, RZ, 0x7610, R30 ;  /* 0x00007610ff1e7816 */ /* 0x000fe4000000001e */
[----:B------:R-:W-:Y:S01]  /*2ae40*/  PRMT R29, RZ, 0x7610, R29 ;  /* 0x00007610ff1d7816 */ /* 0x000fe2000000001d */
[----:B0-----:R-:W3:Y:S04]  /*2ae50*/  LDL R35, [R1+0x28a4] ;  /* 0x0028a40001237983 */ /* 0x001ee80000100800 */
[----:B------:R0:W3:Y:S04]  /*2ae60*/  @!P0 LDG.E.U16 R32, desc[UR36][R4.64] ;  /* 0x0000002404208981 */ /* 0x0000e8000c1e1500 */
[----:B------:R-:W3:Y:S04]  /*2ae70*/  LDL R44, [R1+0x28e0] ;  /* 0x0028e000012c7983 */ /* 0x000ee80000100800 */
[----:B------:R-:W3:Y:S01]  /*2ae80*/  LDL R43, [R1+0x291c] ;  /* 0x00291c00012b7983 */ /* 0x000ee20000100800 */
[----:B------:R-:W-:-:S02]  /*2ae90*/  PRMT R28, RZ, 0x7610, R28 ;  /* 0x00007610ff1c7816 */ /* 0x000fc4000000001c */
[----:B------:R-:W-:Y:S02]  /*2aea0*/  PRMT R27, RZ, 0x7610, R27 ;  /* 0x00007610ff1b7816 */ /* 0x000fe4000000001b */
[----:B------:R-:W-:Y:S02]  /*2aeb0*/  PRMT R26, RZ, 0x7610, R26 ;  /* 0x00007610ff1a7816 */ /* 0x000fe4000000001a */
[----:B------:R-:W-:Y:S02]  /*2aec0*/  PRMT R25, RZ, 0x7610, R25 ;  /* 0x00007610ff197816 */ /* 0x000fe40000000019 */
[----:B------:R-:W-:Y:S02]  /*2aed0*/  PRMT R24, RZ, 0x7610, R24 ;  /* 0x00007610ff187816 */ /* 0x000fe40000000018 */
[----:B------:R-:W-:Y:S02]  /*2aee0*/  PRMT R23, RZ, 0x7610, R23 ;  /* 0x00007610ff177816 */ /* 0x000fe40000000017 */
[----:B------:R-:W-:Y:S01]  /*2aef0*/  PRMT R22, RZ, 0x7610, R22 ;  /* 0x00007610ff167816 */ /* 0x000fe20000000016 */
[----:B0-----:R-:W-:Y:S01]  /*2af00*/  @!P0 IMAD.MOV.U32 R4, RZ, RZ, R2 ;  /* 0x000000ffff048224 */ /* 0x001fe200078e0002 */
[----:B------:R-:W-:Y:S01]  /*2af10*/  PRMT R21, RZ, 0x7610, R21 ;  /* 0x00007610ff157816 */ /* 0x000fe20000000015 */
[----:B------:R-:W3:Y:S04]  /*2af20*/  LDL R2, [R1+0x28dc] ;  /* 0x0028dc0001027983 */ /* 0x000ee80000100800 */
[----:B------:R-:W3:Y:S04]  /*2af30*/  LDL R47, [R1+0x27f0] ;  /* 0x0027f000012f7983 */ /* 0x000ee80000100800 */
[----:B------:R-:W3:Y:S04]  /*2af40*/  LDL R45, [R1+0x2834] ;  /* 0x00283400012d7983 */ /* 0x000ee80000100800 */
[----:B------:R-:W3:Y:S01]  /*2af50*/  LDL R46, [R1+0x27f8] ;  /* 0x0027f800012e7983 */ /* 0x000ee20000100800 */
[----:B----4-:R-:W-:-:S03]  /*2af60*/  @!P0 IMAD.MOV.U32 R5, RZ, RZ, R40 ;  /* 0x000000ffff058224 */ /* 0x010fc600078e0028 */
[----:B------:R-:W4:Y:S04]  /*2af70*/  LDL R40, [R1+0x28a0] ;  /* 0x0028a00001287983 */ /* 0x000f280000100800 */
[----:B------:R2:W4:Y:S02]  /*2af80*/  @!P0 LDG.E.U16 R31, desc[UR36][R4.64] ;  /* 0x00000024041f8981 */ /* 0x000524000c1e1500 */
[----:B--2---:R-:W-:Y:S02]  /*2af90*/  @!P0 IMAD.MOV.U32 R4, RZ, RZ, R38 ;  /* 0x000000ffff048224 */ /* 0x004fe400078e0026 */
[----:B------:R-:W2:Y:S01]  /*2afa0*/  LDL R38, [R1+0x28e4] ;  /* 0x0028e40001267983 */ /* 0x000ea20000100800 */
[----:B------:R-:W-:-:S03]  /*2afb0*/  @!P0 IMAD.MOV.U32 R5, RZ, RZ, R39 ;  /* 0x000000ffff058224 */ /* 0x000fc600078e0027 */
[----:B------:R-:W2:Y:S04]  /*2afc0*/  LDL R39, [R1+0x28a8] ;  /* 0x0028a80001277983 */ /* 0x000ea80000100800 */
[----:B------:R3:W2:Y:S02]  /*2afd0*/  @!P0 LDG.E.U16 R30, desc[UR36][R4.64] ;  /* 0x00000024041e8981 */ /* 0x0006a4000c1e1500 */
[----:B---3--:R-:W-:Y:S02]  /*2afe0*/  @!P0 IMAD.MOV.U32 R4, RZ, RZ, R36 ;  /* 0x000000ffff048224 */ /* 0x008fe400078e0024 */
[----:B------:R-:W3:Y:S01]  /*2aff0*/  LDL R36, [R1+0x2924] ;  /* 0x0029240001247983 */ /* 0x000ee20000100800 */
[----:B------:R-:W-:-:S03]  /*2b000*/  @!P0 IMAD.MOV.U32 R5, RZ, RZ, R42 ;  /* 0x000000ffff058224 */ /* 0x000fc600078e002a */
[----:B------:R-:W3:Y:S04]  /*2b010*/  LDL R42, [R1+0x2928] ;  /* 0x00292800012a7983 */ /* 0x000ee80000100800 */
[----:B------:R0:W3:Y:S02]  /*2b020*/  @!P0 LDG.E.U16 R29, desc[UR36][R4.64] ;  /* 0x00000024041d8981 */ /* 0x0000e4000c1e1500 */
[----:B0-----:R-:W-:Y:S02]  /*2b030*/  @!P0 IMAD.MOV.U32 R4, RZ, RZ, R0 ;  /* 0x000000ffff048224 */ /* 0x001fe400078e0000 */
[----:B------:R-:W-:Y:S01]  /*2b040*/  @!P0 IMAD.MOV.U32 R5, RZ, RZ, R37 ;  /* 0x000000ffff058224 */ /* 0x000fe200078e0025 */
[----:B------:R-:W3:Y:S04]  /*2b050*/  LDL R0, [R1+0x294c] ;  /* 0x00294c0001007983 */ /* 0x000ee80000100800 */
[----:B------:R-:W3:Y:S04]  /*2b060*/  LDL R37, [R1+0x28e8] ;  /* 0x0028e80001257983 */ /* 0x000ee80000100800 */
[----:B------:R0:W3:Y:S02]  /*2b070*/  @!P0 LDG.E.U16 R28, desc[UR36][R4.64] ;  /* 0x00000024041c8981 */ /* 0x0000e4000c1e1500 */
[----:B0-----:R-:W-:-:S02]  /*2b080*/  @!P0 IMAD.MOV.U32 R4, RZ, RZ, R35 ;  /* 0x000000ffff048224 */ /* 0x001fc400078e0023 */
[----:B------:R-:W3:Y:S01]  /*2b090*/  LDL R35, [R1+0x2920] ;  /* 0x0029200001237983 */ /* 0x000ee20000100800 */
[----:B------:R-:W-:-:S03]  /*2b0a0*/  @!P0 IMAD.MOV.U32 R5, RZ, RZ, R41 ;  /* 0x000000ffff058224 */ /* 0x000fc600078e0029 */
[----:B------:R-:W3:Y:S04]  /*2b0b0*/  LDL R41, [R1+0x2948] ;  /* 0x0029480001297983 */ /* 0x000ee80000100800 */
[----:B------:R0:W3:Y:S02]  /*2b0c0*/  @!P0 LDG.E.U16 R27, desc[UR36][R4.64] ;  /* 0x00000024041b8981 */ /* 0x0000e4000c1e1500 */
[----:B0-----:R-:W-:Y:S02]  /*2b0d0*/  @!P0 IMAD.MOV.U32 R4, RZ, RZ, R2 ;  /* 0x000000ffff048224 */ /* 0x001fe400078e0002 */
[----:B------:R-:W3:Y:S01]  /*2b0e0*/  LDL R2, [R1+0x27ac] ;  /* 0x0027ac0001027983 */ /* 0x000ee20000100800 */
[----:B----4-:R-:W-:-:S03]  /*2b0f0*/  @!P0 IMAD.MOV.U32 R5, RZ, RZ, R40 ;  /* 0x000000ffff058224 */ /* 0x010fc600078e0028 */
[----:B------:R-:W4:Y:S04]  /*2b100*/  LDL R40, [R1+0x2778] ;  /* 0x0027780001287983 */ /* 0x000f280000100800 */
[----:B------:R2:W4:Y:S02]  /*2b110*/  @!P0 LDG.E.U16 R26, desc[UR36][R4.64] ;  /* 0x00000024041a8981 */ /* 0x000524000c1e1500 */
[----:B--2---:R-:W-:Y:S02]  /*2b120*/  @!P0 IMAD.MOV.U32 R4, RZ, RZ, R38 ;  /* 0x000000ffff048224 */ /* 0x004fe400078e0026 */
[----:B------:R-:W-:Y:S01]  /*2b130*/  @!P0 IMAD.MOV.U32 R5, RZ, RZ, R39 ;  /* 0x000000ffff058224 */ /* 0x000fe200078e0027 */
[----:B------:R-:W2:Y:S04]  /*2b140*/  LDL R38, [R1+0x27b4] ;  /* 0x0027b40001267983 */ /* 0x000ea80000100800 */
[----:B------:R-:W2:Y:S04]  /*2b150*/  LDL R39, [R1+0x277c] ;  /* 0x00277c0001277983 */ /* 0x000ea80000100800 */
[----:B------:R0:W2:Y:S02]  /*2b160*/  @!P0 LDG.E.U16 R25, desc[UR36][R4.64] ;  /* 0x0000002404198981 */ /* 0x0000a4000c1e1500 */
[----:B0-----:R-:W-:-:S02]  /*2b170*/  @!P0 IMAD.MOV.U32 R4, RZ, RZ, R43 ;  /* 0x000000ffff048224 */ /* 0x001fc400078e002b */
[----:B------:R-:W-:Y:S01]  /*2b180*/  @!P0 IMAD.MOV.U32 R5, RZ, RZ, R44 ;  /* 0x000000ffff058224 */ /* 0x000fe200078e002c */
[----:B------:R-:W2:Y:S04]  /*2b190*/  LDL R43, [R1+0x286c] ;  /* 0x00286c00012b7983 */ /* 0x000ea80000100800 */
[----:B------:R-:W2:Y:S04]  /*2b1a0*/  LDL R44, [R1+0x2830] ;  /* 0x00283000012c7983 */ /* 0x000ea80000100800 */
[----:B------:R3:W2:Y:S02]  /*2b1b0*/  @!P0 LDG.E.U16 R24, desc[UR36][R4.64] ;  /* 0x0000002404188981 */ /* 0x0006a4000c1e1500 */
[----:B---3--:R-:W-:-:S02]  /*2b1c0*/  @!P0 IMAD.MOV.U32 R4, RZ, RZ, R36 ;  /* 0x000000ffff048224 */ /* 0x008fc400078e0024 */
[----:B------:R-:W3:Y:S01]  /*2b1d0*/  LDL R36, [R1+0x27ec] ;  /* 0x0027ec0001247983 */ /* 0x000ee20000100800 */
[----:B------:R-:W-:-:S03]  /*2b1e0*/  @!P0 IMAD.MOV.U32 R5, RZ, RZ, R37 ;  /* 0x000000ffff058224 */ /* 0x000fc600078e0025 */
[----:B------:R-:W3:Y:S04]  /*2b1f0*/  LDL R37, [R1+0x27b0] ;  /* 0x0027b00001257983 */ /* 0x000ee80000100800 */
[----:B------:R0:W3:Y:S02]  /*2b200*/  @!P0 LDG.E.U16 R23, desc[UR36][R4.64] ;  /* 0x0000002404178981 */ /* 0x0000e4000c1e1500 */
[----:B0-----:R-:W-:Y:S02]  /*2b210*/  @!P0 IMAD.MOV.U32 R5, RZ, RZ, R35 ;  /* 0x000000ffff058224 */ /* 0x001fe400078e0023 */
[----:B------:R-:W3:Y:S01]  /*2b220*/  LDL R35, [R1+0x27b8] ;  /* 0x0027b80001237983 */ /* 0x000ee20000100800 */
[----:B------:R-:W-:-:S03]  /*2b230*/  @!P0 IMAD.MOV.U32 R4, RZ, RZ, R0 ;  /* 0x000000ffff048224 */ /* 0x000fc600078e0000 */
[----:B------:R-:W3:Y:S04]  /*2b240*/  LDL R0, [R1+0x27f4] ;  /* 0x0027f40001007983 */ /* 0x000ee80000100800 */
[----:B------:R0:W3:Y:S02]  /*2b250*/  @!P0 LDG.E.U16 R22, desc[UR36][R4.64] ;  /* 0x0000002404168981 */ /* 0x0000e4000c1e1500 */
[----:B0-----:R-:W-:Y:S02]  /*2b260*/  @!P0 IMAD.MOV.U32 R4, RZ, RZ, R41 ;  /* 0x000000ffff048224 */ /* 0x001fe400078e0029 */
[----:B------:R-:W-:Y:S01]  /*2b270*/  @!P0 IMAD.MOV.U32 R5, RZ, RZ, R42 ;  /* 0x000000ffff058224 */ /* 0x000fe200078e002a */
[----:B------:R-:W-:Y:S01]  /*2b280*/  PRMT R20, RZ, 0x7610, R20 ;  /* 0x00007610ff147816 */ /* 0x000fe20000000014 */
[----:B------:R-:W3:Y:S04]  /*2b290*/  LDL R41, [R1+0x2874] ;  /* 0x0028740001297983 */ /* 0x000ee80000100800 */
[----:B------:R0:W3:Y:S04]  /*2b2a0*/  @!P0 LDG.E.U16 R21, desc[UR36][R4.64] ;  /* 0x0000002404158981 */ /* 0x0000e8000c1e1500 */
[----:B------:R-:W3:Y:S01]  /*2b2b0*/  LDL R42, [R1+0x2838] ;  /* 0x00283800012a7983 */ /* 0x000ee20000100800 */
[----:B0-----:R-:W-:-:S03]  /*2b2c0*/  @!P0 IMAD.MOV.U32 R4, RZ, RZ, R2 ;  /* 0x000000ffff048224 */ /* 0x001fc600078e0002 */
[----:B------:R-:W3:Y:S01]  /*2b2d0*/  LDL R2, [R1+0x282c] ;  /* 0x00282c0001027983 */ /* 0x000ee20000100800 */
[----:B------:R-:W-:Y:S02]  /*2b2e0*/  PRMT R19, RZ, 0x7610, R19 ;  /* 0x00007610ff137816 */ /* 0x000fe40000000013 */
[----:B------:R-:W-:Y:S02]  /*2b2f0*/  PRMT R18, RZ, 0x7610, R18 ;  /* 0x00007610ff127816 */ /* 0x000fe40000000012 */
[----:B------:R-:W-:Y:S01]  /*2b300*/  PRMT R17, RZ, 0x7610, R17 ;  /* 0x00007610ff117816 */ /* 0x000fe20000000011 */
[----:B----4-:R-:W-:Y:S02]  /*2b310*/  @!P0 IMAD.MOV.U32 R5, RZ, RZ, R40 ;  /* 0x000000ffff058224 */ /* 0x010fe400078e0028 */
[----:B------:R-:W4:Y:S04]  /*2b320*/  LDL R40, [R1+0x2870] ;  /* 0x0028700001287983 */ /* 0x000f280000100800 */
[----:B------:R2:W4:Y:S02]  /*2b330*/  @!P0 LDG.E.U16 R20, desc[UR36][R4.64] ;  /* 0x0000002404148981 */ /* 0x000524000c1e1500 */
[----:B--2---:R-:W-:-:S02]  /*2b340*/  @!P0 IMAD.MOV.U32 R4, RZ, RZ, R38 ;  /* 0x000000ffff048224 */ /* 0x004fc400078e0026 */
        /* <DEDUP_REMOVED lines=15> */
[----:B------:R-:W3:Y:S01]  /*2b440*/  LDL R2, [R1+0x28b8] ;  /* 0x0028b80001027983 */ /* 0x000ee20000100800 */
[----:B------:R-:W-:Y:S01]  /*2b450*/  PRMT R16, RZ, 0x7610, R16 ;  /* 0x00007610ff107816 */ /* 0x000fe20000000010 */
[----:B------:R-:W-:Y:S01]  /*2b460*/  @!P0 IMAD.MOV.U32 R5, RZ, RZ, R47 ;  /* 0x000000ffff058224 */ /* 0x000fe200078e002f */
[----:B------:R-:W-:-:S04]  /*2b470*/  PRMT R15, RZ, 0x7610, R15 ;  /* 0x00007610ff0f7816 */ /* 0x000fc8000000000f */
[----:B------:R0:W3:Y:S01]  /*2b480*/  @!P0 LDG.E.U16 R16, desc[UR36][R4.64] ;  /* 0x0000002404108981 */ /* 0x0000e2000c1e1500 */
[----:B------:R-:W-:Y:S01]  /*2b490*/  PRMT R14, RZ, 0x7610, R14 ;  /* 0x00007610ff0e7816 */ /* 0x000fe2000000000e */
[----:B0-----:R-:W-:Y:S02]  /*2b4a0*/  @!P0 IMAD.MOV.U32 R4, RZ, RZ, R45 ;  /* 0x000000ffff048224 */ /* 0x001fe400078e002d */
[----:B------:R-:W-:-:S05]  /*2b4b0*/  @!P0 IMAD.MOV.U32 R5, RZ, RZ, R46 ;  /* 0x000000ffff058224 */ /* 0x000fca00078e002e */
        /* <DEDUP_REMOVED lines=9> */
[----:B------:R-:W-:Y:S02]  /*2b550*/  PRMT R11, RZ, 0x7610, R11 ;  /* 0x00007610ff0b7816 */ /* 0x000fe4000000000b */
[----:B------:R-:W-:Y:S02]  /*2b560*/  PRMT R10, RZ, 0x7610, R10 ;  /* 0x00007610ff0a7816 */ /* 0x000fe4000000000a */
[----:B------:R-:W-:Y:S01]  /*2b570*/  PRMT R9, RZ, 0x7610, R9 ;  /* 0x00007610ff097816 */ /* 0x000fe20000000009 */
[----:B----4-:R-:W-:Y:S02]  /*2b580*/  @!P0 IMAD.MOV.U32 R5, RZ, RZ, R40 ;  /* 0x000000ffff058224 */ /* 0x010fe400078e0028 */
[----:B--2---:R-:W-:Y:S02]  /*2b590*/  @!P0 IMAD.MOV.U32 R4, RZ, RZ, R39 ;  /* 0x000000ffff048224 */ /* 0x004fe400078e0027 */
[----:B------:R-:W2:Y:S04]  /*2b5a0*/  LDL R39, [R1+0x292c] ;  /* 0x00292c0001277983 */ /* 0x000ea80000100800 */
[----:B------:R0:W4:Y:S02]  /*2b5b0*/  @!P0 LDG.E.U16 R12, desc[UR36][R4.64] ;  /* 0x00000024040c8981 */ /* 0x000124000c1e1500 */
[----:B0-----:R-:W-:-:S02]  /*2b5c0*/  @!P0 IMAD.MOV.U32 R5, RZ, RZ, R38 ;  /* 0x000000ffff058224 */ /* 0x001fc400078e0026 */
[----:B------:R-:W4:Y:S01]  /*2b5d0*/  LDL R38, [R1+0x28f8] ;  /* 0x0028f80001267983 */ /* 0x000f220000100800 */
[----:B---3--:R-:W-:-:S03]  /*2b5e0*/  @!P0 IMAD.MOV.U32 R4, RZ, RZ, R37 ;  /* 0x000000ffff048224 */ /* 0x008fc600078e0025 */
[----:B------:R-:W3:Y:S04]  /*2b5f0*/  LDL R37, [R1+0x2934] ;  /* 0x0029340001257983 */ /* 0x000ee80000100800 */
[----:B------:R0:W3:Y:S02]  /*2b600*/  @!P0 LDG.E.U16 R11, desc[UR36][R4.64] ;  /* 0x00000024040b8981 */ /* 0x0000e4000c1e1500 */
[----:B0-----:R-:W-:Y:S02]  /*2b610*/  @!P0 IMAD.MOV.U32 R4, RZ, RZ, R35 ;  /* 0x000000ffff048224 */ /* 0x001fe400078e0023 */
[----:B------:R-:W-:Y:S01]  /*2b620*/  @!P0 IMAD.MOV.U32 R5, RZ, RZ, R36 ;  /* 0x000000ffff058224 */ /* 0x000fe200078e0024 */
[----:B------:R-:W3:Y:S04]  /*2b630*/  LDL R35, [R1+0x2944] ;  /* 0x0029440001237983 */ /* 0x000ee80000100800 */
[----:B------:R-:W3:Y:S04]  /*2b640*/  LDL R36, [R1+0x2930] ;  /* 0x0029300001247983 */ /* 0x000ee80000100800 */
        /* <DEDUP_REMOVED lines=17> */
[----:B------:R0:W4:Y:S04]  /*2b760*/  @!P0 LDG.E.U16 R10, desc[UR36][R4.64] ;  /* 0x00000024040a8981 */ /* 0x000128000c1e1500 */
[----:B------:R-:W4:Y:S04]  /*2b770*/  LDL.LU R60, [R1+0x1614] ;  /* 0x00161400013c7983 */ /* 0x000f280000300800 */
[----:B------:R-:W4:Y:S04]  /*2b780*/  LDL.LU R61, [R1+0x160c] ;  /* 0x00160c00013d7983 */ /* 0x000f280000300800 */
[----:B------:R-:W4:Y:S04]  /*2b790*/  LDL.LU R56, [R1+0x1604] ;  /* 0x0016040001387983 */ /* 0x000f280000300800 */
[----:B------:R-:W4:Y:S04]  /*2b7a0*/  LDL.LU R58, [R1+0x15fc] ;  /* 0x0015fc00013a7983 */ /* 0x000f280000300800 */
[----:B------:R-:W4:Y:S01]  /*2b7b0*/  LDL.LU R59, [R1+0x15f4] ;  /* 0x0015f400013b7983 */ /* 0x000f220000300800 */
[----:B0-----:R-:W-:-:S02]  /*2b7c0*/  @!P0 IMAD.MOV.U32 R4, RZ, RZ, R0 ;  /* 0x000000ffff048224 */ /* 0x001fc400078e0000 */
[----:B------:R-:W-:Y:S01]  /*2b7d0*/  @!P0 IMAD.MOV.U32 R5, RZ, RZ, R2 ;  /* 0x000000ffff058224 */ /* 0x000fe200078e0002 */
[----:B------:R-:W4:Y:S04]  /*2b7e0*/  LDL.LU R0, [R1+0x15ec] ;  /* 0x0015ec0001007983 */ /* 0x000f280000300800 */
[----:B------:R-:W4:Y:S04]  /*2b7f0*/  LDL.LU R2, [R1+0x15e4] ;  /* 0x0015e40001027983 */ /* 0x000f280000300800 */
[----:B------:R2:W4:Y:S04]  /*2b800*/  @!P0 LDG.E.U16 R9, desc[UR36][R4.64] ;  /* 0x0000002404098981 */ /* 0x000528000c1e1500 */
[----:B------:R-:W4:Y:S01]  /*2b810*/  LDL R5, [R1+0x28f0] ;  /* 0x0028f00001057983 */ /* 0x000f220000100800 */
[----:B------:R-:W-:-:S02]  /*2b820*/  PRMT R8, RZ, 0x7610, R8 ;  /* 0x00007610ff087816 */ /* 0x000fc40000000008 */
[----:B------:R-:W-:Y:S02]  /*2b830*/  PRMT R7, RZ, 0x7610, R7 ;  /* 0x00007610ff077816 */ /* 0x000fe40000000007 */
[----:B------:R-:W-:Y:S01]  /*2b840*/  PRMT R6, RZ, 0x7610, R6 ;  /* 0x00007610ff067816 */ /* 0x000fe20000000006 */
[----:B--2---:R-:W-:Y:S01]  /*2b850*/  @!P0 IMAD.MOV.U32 R4, RZ, RZ, R39 ;  /* 0x000000ffff048224 */ /* 0x004fe200078e0027 */
[----:B---3--:R0:W-:Y:S04]  /*2b860*/  STS.U16 [R3+UR5+0x1c00], R40 ;  /* 0x001c002803007988 */ /* 0x0081e80008000405 */
[----:B----4-:R1:W-:Y:S04]  /*2b870*/  STS.U16 [R3+UR5+0x1cc0], R41 ;  /* 0x001cc02903007988 */ /* 0x0103e80008000405 */
[----:B------:R2:W-:Y:S04]  /*2b880*/  STS.U16 [R3+UR5+0x1c80], R42 ;  /* 0x001c802a03007988 */ /* 0x0005e80008000405 */
        /* <DEDUP_REMOVED lines=10> */
[----:B------:R0:W4:Y:S02]  /*2b930*/  @!P0 LDG.E.U16 R8, desc[UR36][R4.64] ;  /* 0x0000002404088981 */ /* 0x000124000c1e1500 */
[----:B0-----:R-:W-:-:S02]  /*2b940*/  @!P0 IMAD.MOV.U32 R4, RZ, RZ, R37 ;  /* 0x000000ffff048224 */ /* 0x001fc400078e0025 */
[----:B------:R-:W-:-:S05]  /*2b950*/  @!P0 IMAD.MOV.U32 R5, RZ, RZ, R38 ;  /* 0x000000ffff058224 */ /* 0x000fca00078e0026 */
[----:B------:R0:W4:Y:S02]  /*2b960*/  @!P0 LDG.E.U16 R7, desc[UR36][R4.64] ;  /* 0x0000002404078981 */ /* 0x000124000c1e1500 */
[----:B0-----:R-:W-:Y:S02]  /*2b970*/  @!P0 IMAD.MOV.U32 R4, RZ, RZ, R35 ;  /* 0x000000ffff048224 */ /* 0x001fe400078e0023 */
[----:B------:R-:W-:-:S05]  /*2b980*/  @!P0 IMAD.MOV.U32 R5, RZ, RZ, R36 ;  /* 0x000000ffff058224 */ /* 0x000fca00078e0024 */
[----:B------:R-:W4:Y:S04]  /*2b990*/  @!P0 LDG.E.U16 R6, desc[UR36][R4.64] ;  /* 0x0000002404068981 */ /* 0x000f28000c1e1500 */
        /* <DEDUP_REMOVED lines=8> */
[----:B-1----:R-:W4:Y:S04]  /*2ba20*/  LDL.LU R41, [R1+0x1518] ;  /* 0x0015180001297983 */ /* 0x002f280000300800 */
[----:B--2---:R-:W2:Y:S04]  /*2ba30*/  LDL.LU R42, [R1+0x1510] ;  /* 0x00151000012a7983 */ /* 0x004ea80000300800 */
[----:B---3--:R-:W3:Y:S04]  /*2ba40*/  LDL.LU R43, [R1+0x1508] ;  /* 0x00150800012b7983 */ /* 0x008ee80000300800 */
[----:B----4-:R-:W4:Y:S04]  /*2ba50*/  LDL.LU R44, [R1+0x1500] ;  /* 0x00150000012c7983 */ /* 0x010f280000300800 */
[----:B------:R-:W2:Y:S04]  /*2ba60*/  LDL.LU R45, [R1+0x14f8] ;  /* 0x0014f800012d7983 */ /* 0x000ea80000300800 */
[----:B------:R-:W2:Y:S04]  /*2ba70*/  LDL.LU R46, [R1+0x14f0] ;  /* 0x0014f000012e7983 */ /* 0x000ea80000300800 */
[----:B------:R-:W2:Y:S04]  /*2ba80*/  LDL.LU R47, [R1+0x14e8] ;  /* 0x0014e800012f7983 */ /* 0x000ea80000300800 */
[----:B------:R-:W2:Y:S04]  /*2ba90*/  LDL.LU R48, [R1+0x14e0] ;  /* 0x0014e00001307983 */ /* 0x000ea80000300800 */
[----:B------:R-:W3:Y:S04]  /*2baa0*/  LDL.LU R49, [R1+0x14d8] ;  /* 0x0014d80001317983 */ /* 0x000ee80000300800 */
        /* <DEDUP_REMOVED lines=45> */
[----:B------:R-:W4:Y:S04]  /*2bd80*/  LDL.LU R41, [R1+0x131c] ;  /* 0x00131c0001297983 */ /* 0x000f280000300800 */
        /* <DEDUP_REMOVED lines=43> */
[----:B------:R0:W-:Y:S04]  /*2c040*/  STS.U16 [R3+UR5+0x4e80], R35 ;  /* 0x004e802303007988 */ /* 0x0001e80008000405 */
[----:B------:R1:W-:Y:S04]  /*2c050*/  STS.U16 [R3+UR5+0x4ec0], R36 ;  /* 0x004ec02403007988 */ /* 0x0003e80008000405 */
[----:B------:R0:W-:Y:S04]  /*2c060*/  STS.U16 [R3+UR5+0x4f00], R37 ;  /* 0x004f002503007988 */ /* 0x0001e80008000405 */
[----:B------:R1:W-:Y:S04]  /*2c070*/  STS.U16 [R3+UR5+0x4f40], R38 ;  /* 0x004f402603007988 */ /* 0x0003e80008000405 */
[----:B0-----:R-:W4:Y:S04]  /*2c080*/  LDL.LU R35, [R1+0x11e4] ;  /* 0x0011e40001237983 */ /* 0x001f280000300800 */
[----:B------:R0:W-:Y:S04]  /*2c090*/  STS.U16 [R3+UR5+0x4f80], R39 ;  /* 0x004f802703007988 */ /* 0x0001e80008000405 */
[----:B------:R0:W-:Y:S04]  /*2c0a0*/  STS.U16 [R3+UR5+0x4fc0], R40 ;  /* 0x004fc02803007988 */ /* 0x0001e80008000405 */
[----:B-1----:R-:W4:Y:S04]  /*2c0b0*/  LDL.LU R36, [R1+0x11dc] ;  /* 0x0011dc0001247983 */ /* 0x002f280000300800 */
[----:B------:R-:W4:Y:S04]  /*2c0c0*/  LDL.LU R37, [R1+0x11d4] ;  /* 0x0011d40001257983 */ /* 0x000f280000300800 */
[----:B------:R1:W-:Y:S04]  /*2c0d0*/  STS.U16 [R3+UR5+0x5c40], R41 ;  /* 0x005c402903007988 */ /* 0x0003e80008000405 */
[----:B--2---:R2:W-:Y:S04]  /*2c0e0*/  STS.U16 [R3+UR5+0x5c00], R42 ;  /* 0x005c002a03007988 */ /* 0x0045e80008000405 */
[----:B---3--:R3:W-:Y:S04]  /*2c0f0*/  STS.U16 [R3+UR5+0x5cc0], R43 ;  /* 0x005cc02b03007988 */ /* 0x0087e80008000405 */
[----:B------:R-:W4:Y:S04]  /*2c100*/  LDL.LU R38, [R1+0x11cc] ;  /* 0x0011cc0001267983 */ /* 0x000f280000300800 */
[----:B----4-:R4:W-:Y:S04]  /*2c110*/  STS.U16 [R3+UR5+0x5c80], R44 ;  /* 0x005c802c03007988 */ /* 0x0109e80008000405 */
[----:B0-----:R-:W4:Y:S04]  /*2c120*/  LDL.LU R39, [R1+0x11c4] ;  /* 0x0011c40001277983 */ /* 0x001f280000300800 */
[----:B------:R-:W4:Y:S04]  /*2c130*/  LDL.LU R40, [R1+0x11bc] ;  /* 0x0011bc0001287983 */ /* 0x000f280000300800 */
[----:B-1----:R-:W4:Y:S04]  /*2c140*/  LDL.LU R41, [R1+0x11b8] ;  /* 0x0011b80001297983 */ /* 0x002f280000300800 */
[----:B--2---:R-:W2:Y:S04]  /*2c150*/  LDL.LU R42, [R1+0x11b0] ;  /* 0x0011b000012a7983 */ /* 0x004ea80000300800 */
[----:B---3--:R-:W3:Y:S04]  /*2c160*/  LDL.LU R43, [R1+0x11a8] ;  /* 0x0011a800012b7983 */ /* 0x008ee80000300800 */
[----:B------:R0:W-:Y:S04]  /*2c170*/  STS.U16 [R3+UR5+0x5d40], R45 ;  /* 0x005d402d03007988 */ /* 0x0001e80008000405 */
[----:B------:R1:W-:Y:S04]  /*2c180*/  STS.U16 [R3+UR5+0x5d00], R46 ;  /* 0x005d002e03007988 */ /* 0x0003e80008000405 */
[----:B------:R0:W-:Y:S04]  /*2c190*/  STS.U16 [R3+UR5+0x5dc0], R47 ;  /* 0x005dc02f03007988 */ /* 0x0001e80008000405 */
[----:B----4-:R-:W4:Y:S04]  /*2c1a0*/  LDL.LU R44, [R1+0x1118] ;  /* 0x00111800012c7983 */ /* 0x010f280000300800 */
[----:B------:R0:W-:Y:S04]  /*2c1b0*/  STS.U16 [R3+UR5+0x5d80], R48 ;  /* 0x005d803003007988 */ /* 0x0001e80008000405 */
[----:B------:R1:W-:Y:S04]  /*2c1c0*/  STS.U16 [R3+UR5+0x5e40], R49 ;  /* 0x005e403103007988 */ /* 0x0003e80008000405 */
[----:B------:R1:W-:Y:S04]  /*2c1d0*/  STS.U16 [R3+UR5+0x5e00], R50 ;  /* 0x005e003203007988 */ /* 0x0003e80008000405 */
[----:B0-----:R-:W4:Y:S04]  /*2c1e0*/  LDL.LU R45, [R1+0x1110] ;  /* 0x00111000012d7983 */ /* 0x001f280000300800 */
[----:B-1----:R-:W4:Y:S04]  /*2c1f0*/  LDL.LU R46, [R1+0x1108] ;  /* 0x00110800012e7983 */ /* 0x002f280000300800 */
[----:B------:R-:W4:Y:S04]  /*2c200*/  LDL.LU R47, [R1+0x1100] ;  /* 0x00110000012f7983 */ /* 0x000f280000300800 */
[----:B------:R-:W4:Y:S04]  /*2c210*/  LDL.LU R48, [R1+0x10f8] ;  /* 0x0010f80001307983 */ /* 0x000f280000300800 */
[----:B------:R0:W-:Y:S04]  /*2c220*/  STS.U16 [R3+UR5+0x5ec0], R51 ;  /* 0x005ec03303007988 */ /* 0x0001e80008000405 */
[----:B------:R1:W-:Y:S04]  /*2c230*/  STS.U16 [R3+UR5+0x5e80], R52 ;  /* 0x005e803403007988 */ /* 0x0003e80008000405 */
[----:B------:R0:W-:Y:S04]  /*2c240*/  STS.U16 [R3+UR5+0x5f40], R53 ;  /* 0x005f403503007988 */ /* 0x0001e80008000405 */
        /* <DEDUP_REMOVED lines=11> */
[----:B------:R-:W-:Y:S04]  /*2c300*/  STS.U16 [R3+UR5+0x6c80], R56 ;  /* 0x006c803803007988 */ /* 0x000fe80008000405 */
[----:B------:R-:W4:Y:S04]  /*2c310*/  LDL.LU R55, [R1+0x10c0] ;  /* 0x0010c00001377983 */ /* 0x000f280000300800 */
[----:B------:R-:W4:Y:S04]  /*2c320*/  LDL.LU R57, [R1+0x10b8] ;  /* 0x0010b80001397983 */ /* 0x000f280000300800 */
[----:B------:R-:W-:Y:S04]  /*2c330*/  STS.U16 [R3+UR5+0x6cc0], R58 ;  /* 0x006cc03a03007988 */ /* 0x000fe80008000405 */
[----:B------:R-:W-:Y:S04]  /*2c340*/  STS.U16 [R3+UR5+0x6d00], R59 ;  /* 0x006d003b03007988 */ /* 0x000fe80008000405 */
[----:B------:R-:W-:Y:S04]  /*2c350*/  STS.U16 [R3+UR5+0x6d40], R0 ;  /* 0x006d400003007988 */ /* 0x000fe80008000405 */
[----:B0-----:R-:W4:Y:S04]  /*2c360*/  LDL.LU R60, [R1+0x10b0] ;  /* 0x0010b000013c7983 */ /* 0x001f280000300800 */
[----:B-1----:R-:W4:Y:S04]  /*2c370*/  LDL.LU R61, [R1+0x10a8] ;  /* 0x0010a800013d7983 */ /* 0x002f280000300800 */
[----:B------:R0:W-:Y:S04]  /*2c380*/  STS.U16 [R3+UR5+0x6d80], R2 ;  /* 0x006d800203007988 */ /* 0x0001e80008000405 */
[----:B0-----:R-:W4:Y:S04]  /*2c390*/  LDL.LU R2, [R1+0x10a0] ;  /* 0x0010a00001027983 */ /* 0x001f280000300800 */
        /* <DEDUP_REMOVED lines=15> */
[----:B------:R0:W-:Y:S04]  /*2c490*/  STS.U16 [R3+UR5+0x6f40], R41 ;  /* 0x006f402903007988 */ /* 0x0001e80008000405 */
[----:B--2---:R1:W-:Y:S04]  /*2c4a0*/  STS.U16 [R3+UR5+0x6f80], R42 ;  /* 0x006f802a03007988 */ /* 0x0043e80008000405 */
[----:B---3--:R2:W-:Y:S04]  /*2c4b0*/  STS.U16 [R3+UR5+0x6fc0], R43 ;  /* 0x006fc02b03007988 */ /* 0x0085e80008000405 */
[----:B------:R-:W3:Y:S04]  /*2c4c0*/  LDL.LU R38, [R1+0x3b38] ;  /* 0x003b380001267983 */ /* 0x000ee80000300800 */
[----:B------:R-:W3:Y:S04]  /*2c4d0*/  LDL.LU R39, [R1+0x3b34] ;  /* 0x003b340001277983 */ /* 0x000ee80000300800 */
[----:B------:R-:W3:Y:S04]  /*2c4e0*/  LDL.LU R40, [R1+0x3b30] ;  /* 0x003b300001287983 */ /* 0x000ee80000300800 */
[----:B----4-:R4:W-:Y:S04]  /*2c4f0*/  STS.U16 [R3+UR5+0x7c40], R44 ;  /* 0x007c402c03007988 */ /* 0x0109e80008000405 */
[----:B0-----:R-:W3:Y:S04]  /*2c500*/  LDL.LU R41, [R1+0x3b2c] ;  /* 0x003b2c0001297983 */ /* 0x001ee80000300800 */
[----:B-1----:R-:W3:Y:S04]  /*2c510*/  LDL.LU R42, [R1+0x3b28] ;  /* 0x003b2800012a7983 */ /* 0x002ee80000300800 */
[----:B--2---:R-:W2:Y:S04]  /*2c520*/  LDL.LU R43, [R1+0x3b24] ;  /* 0x003b2400012b7983 */ /* 0x004ea80000300800 */
[----:B------:R0:W-:Y:S04]  /*2c530*/  STS.U16 [R3+UR5+0x7c00], R45 ;  /* 0x007c002d03007988 */ /* 0x0001e80008000405 */
[----:B------:R1:W-:Y:S04]  /*2c540*/  STS.U16 [R3+UR5+0x7cc0], R46 ;  /* 0x007cc02e03007988 */ /* 0x0003e80008000405 */
[----:B------:R0:W-:Y:S04]  /*2c550*/  STS.U16 [R3+UR5+0x7c80], R47 ;  /* 0x007c802f03007988 */ /* 0x0001e80008000405 */
[----:B----4-:R-:W4:Y:S04]  /*2c560*/  LDL.LU R44, [R1+0x3b20] ;  /* 0x003b2000012c7983 */ /* 0x010f280000300800 */
[----:B------:R0:W-:Y:S04]  /*2c570*/  STS.U16 [R3+UR5+0x7d40], R48 ;  /* 0x007d403003007988 */ /* 0x0001e80008000405 */
[----:B------:R1:W-:Y:S04]  /*2c580*/  STS.U16 [R3+UR5+0x7d00], R49 ;  /* 0x007d003103007988 */ /* 0x0003e80008000405 */
[----:B------:R1:W-:Y:S04]  /*2c590*/  STS.U16 [R3+UR5+0x7dc0], R50 ;  /* 0x007dc03203007988 */ /* 0x0003e80008000405 */
[----:B0-----:R-:W2:Y:S04]  /*2c5a0*/  LDL.LU R45, [R1+0x3b1c] ;  /* 0x003b1c00012d7983 */ /* 0x001ea80000300800 */
[----:B-1----:R-:W2:Y:S04]  /*2c5b0*/  LDL.LU R46, [R1+0x3b18] ;  /* 0x003b1800012e7983 */ /* 0x002ea80000300800 */
[----:B------:R-:W2:Y:S04]  /*2c5c0*/  LDL.LU R47, [R1+0x3b14] ;  /* 0x003b1400012f7983 */ /* 0x000ea80000300800 */
[----:B------:R-:W2:Y:S04]  /*2c5d0*/  LDL.LU R48, [R1+0x3b10] ;  /* 0x003b100001307983 */ /* 0x000ea80000300800 */
[----:B------:R0:W-:Y:S04]  /*2c5e0*/  STS.U16 [R3+UR5+0x7d80], R51 ;  /* 0x007d803303007988 */ /* 0x0001e80008000405 */
[----:B------:R1:W-:Y:S04]  /*2c5f0*/  STS.U16 [R3+UR5+0x7e40], R52 ;  /* 0x007e403403007988 */ /* 0x0003e80008000405 */
[----:B------:R0:W-:Y:S04]  /*2c600*/  STS.U16 [R3+UR5+0x7e00], R53 ;  /* 0x007e003503007988 */ /* 0x0001e80008000405 */
[----:B------:R-:W2:Y:S04]  /*2c610*/  LDL.LU R49, [R1+0x3b0c] ;  /* 0x003b0c0001317983 */ /* 0x000ea80000300800 */
[----:B------:R0:W-:Y:S04]  /*2c620*/  STS.U16 [R3+UR5+0x7ec0], R54 ;  /* 0x007ec03603007988 */ /* 0x0001e80008000405 */
[----:B------:R-:W2:Y:S04]  /*2c630*/  LDL.LU R50, [R1+0x3b08] ;  /* 0x003b080001327983 */ /* 0x000ea80000300800 */
        /* <DEDUP_REMOVED lines=8> */
[----:B------:R-:W2:Y:S04]  /*2c6c0*/  LDL.LU R55, [R1+0x3af4] ;  /* 0x003af40001377983 */ /* 0x000ea80000300800 */
[----:B------:R-:W2:Y:S04]  /*2c6d0*/  LDL.LU R57, [R1+0x3af0] ;  /* 0x003af00001397983 */ /* 0x000ea80000300800 */
[----:B0-----:R-:W2:Y:S04]  /*2c6e0*/  LDL.LU R60, [R1+0x3aec] ;  /* 0x003aec00013c7983 */ /* 0x001ea80000300800 */
[----:B-1----:R-:W2:Y:S04]  /*2c6f0*/  LDL.LU R61, [R1+0x3ae8] ;  /* 0x003ae800013d7983 */ /* 0x002ea80000300800 */
[----:B------:R0:W-:Y:S02]  /*2c700*/  STS.U16 [R3+UR5+0x7f80], R2 ;  /* 0x007f800203007988 */ /* 0x0001e40008000405 */
[----:B0-----:R-:W0:Y:S02]  /*2c710*/  S2R R2, SR_TID.X ;  /* 0x0000000000027919 */ /* 0x001e240000002100 */
[----:B0-----:R-:W-:-:S05]  /*2c720*/  LOP3.LUT R2, R2, 0x1f, RZ, 0xc0, !PT ;  /* 0x0000001f02027812 */ /* 0x001fca00078ec0ff */
[----:B------:R-:W-:-:S05]  /*2c730*/  IMAD.SHL.U32 R2, R2, 0x2, RZ ;  /* 0x0000000202027824 */ /* 0x000fca00078e00ff */
[----:B------:R0:W-:Y:S04]  /*2c740*/  STS.U16 [R2+UR5+0x8000], R56 ;  /* 0x0080003802007988 */ /* 0x0001e80008000405 */
[----:B------:R1:W-:Y:S04]  /*2c750*/  STS.U16 [R2+UR5+0x8040], R58 ;  /* 0x0080403a02007988 */ /* 0x0003e80008000405 */
[----:B------:R1:W-:Y:S04]  /*2c760*/  STS.U16 [R2+UR5+0x8200], R59 ;  /* 0x0082003b02007988 */ /* 0x0003e80008000405 */
[----:B------:R1:W-:Y:S04]  /*2c770*/  STS.U16 [R2+UR5+0x8240], R0 ;  /* 0x0082400002007988 */ /* 0x0003e80008000405 */
[----:B0-----:R-:W2:Y:S04]  /*2c780*/  LDL.LU R56, [R1+0x3ae4] ;  /* 0x003ae40001387983 */ /* 0x001ea80000300800 */
[----:B-1----:R-:W2:Y:S04]  /*2c790*/  LDL.LU R58, [R1+0x3ae0] ;  /* 0x003ae000013a7983 */ /* 0x002ea80000300800 */
[----:B------:R-:W2:Y:S04]  /*2c7a0*/  LDL.LU R59, [R1+0x3adc] ;  /* 0x003adc00013b7983 */ /* 0x000ea80000300800 */
[----:B------:R-:W3:Y:S04]  /*2c7b0*/  LDL.LU R0, [R1+0x3ad8] ;  /* 0x003ad80001007983 */ /* 0x000ee80000300800 */
[----:B--2---:R-:W-:Y:S04]  /*2c7c0*/  STS.U16 [R2+UR5+0x8640], R59 ;  /* 0x0086403b02007988 */ /* 0x004fe80008000405 */
[----:B---3--:R0:W-:Y:S04]  /*2c7d0*/  STS.U16 [R2+UR5+0x8600], R0 ;  /* 0x0086000002007988 */ /* 0x0081e80008000405 */
[----:B0-----:R-:W2:Y:S04]  /*2c7e0*/  LDL.LU R0, [R1+0x3ad4] ;  /* 0x003ad40001007983 */ /* 0x001ea80000300800 */
[----:B------:R-:W3:Y:S04]  /*2c7f0*/  LDL.LU R59, [R1+0x3ad0] ;  /* 0x003ad000013b7983 */ /* 0x000ee80000300800 */
[----:B------:R0:W-:Y:S04]  /*2c800*/  STS.U16 [R2+UR5+0x8800], R58 ;  /* 0x0088003a02007988 */ /* 0x0001e80008000405 */
[----:B0-----:R-:W2:Y:S04]  /*2c810*/  LDL.LU R58, [R1+0x3acc] ;  /* 0x003acc00013a7983 */ /* 0x001ea80000300800 */
[----:B------:R-:W-:Y:S04]  /*2c820*/  STS.U16 [R2+UR5+0x8400], R4 ;  /* 0x0084000402007988 */ /* 0x000fe80008000405 */
[----:B------:R-:W-:Y:S04]  /*2c830*/  STS.U16 [R2+UR5+0x8440], R5 ;  /* 0x0084400502007988 */ /* 0x000fe80008000405 */
[----:B------:R0:W-:Y:S04]  /*2c840*/  STS.U16 [R2+UR5+0x8840], R56 ;  /* 0x0088403802007988 */ /* 0x0001e80008000405 */
[----:B------:R-:W-:Y:S04]  /*2c850*/  STS.U16 [R2+UR5+0x8a00], R61 ;  /* 0x008a003d02007988 */ /* 0x000fe80008000405 */
[----:B------:R-:W-:Y:S04]  /*2c860*/  STS.U16 [R2+UR5+0x8a40], R60 ;  /* 0x008a403c02007988 */ /* 0x000fe80008000405 */
[----:B------:R-:W-:Y:S04]  /*2c870*/  STS.U16 [R2+UR5+0x8c00], R57 ;  /* 0x008c003902007988 */ /* 0x000fe80008000405 */
[----:B------:R-:W-:Y:S04]  /*2c880*/  STS.U16 [R2+UR5+0x8c40], R55 ;  /* 0x008c403702007988 */ /* 0x000fe80008000405 */
[----:B------:R-:W-:Y:S04]  /*2c890*/  STS.U16 [R2+UR5+0x8e00], R54 ;  /* 0x008e003602007988 */ /* 0x000fe80008000405 */
[----:B------:R-:W-:Y:S04]  /*2c8a0*/  STS.U16 [R2+UR5+0x8e40], R53 ;  /* 0x008e403502007988 */ /* 0x000fe80008000405 */
[----:B0-----:R-:W2:Y:S04]  /*2c8b0*/  LDL.LU R56, [R1+0x3ac8] ;  /* 0x003ac80001387983 */ /* 0x001ea80000300800 */
        /* <DEDUP_REMOVED lines=16> */
[----:B--2---:R-:W-:Y:S04]  /*2c9c0*/  STS.U16 [R58+UR5+0x8100], R36 ;  /* 0x008100243a007988 */ /* 0x004fe80008000405 */
        /* <DEDUP_REMOVED lines=15> */
[----:B------:R0:W-:Y:S02]  /*2cac0*/  STS.U16 [R3+UR5+0x8fc0], R0 ;  /* 0x008fc00003007988 */ /* 0x0001e40008000405 */
[----:B0-----:R-:W0:Y:S01]  /*2cad0*/  S2R R0, SR_TID.X ;  /* 0x0000000000007919 */ /* 0x001e220000002100 */
[----:B------:R-:W1:Y:S01]  /*2cae0*/  S2R R58, SR_TID.X ;  /* 0x00000000003a7919 */ /* 0x000e620000002100 */
        /* <DEDUP_REMOVED lines=15> */
[----:B------:R-:W-:Y:S01]  /*2cbe0*/  BAR.SYNC.DEFER_BLOCKING 0x0 ;  /* 0x0000000000007b1d */ /* 0x000fe20000010000 */
[----:B0-----:R-:W-:Y:S01]  /*2cbf0*/  IMAD.SHL.U32 R59, R0, 0x8, RZ ;  /* 0x00000008003b7824 */ /* 0x001fe200078e00ff */
[----:B-1----:R-:W-:-:S04]  /*2cc00*/  LOP3.LUT R0, R58, 0x7, RZ, 0xc0, !PT ;  /* 0x000000073a007812 */ /* 0x002fc800078ec0ff */
[----:B------:R-:W-:Y:S01]  /*2cc10*/  LOP3.LUT R59, R59, 0x30, RZ, 0xc0, !PT ;  /* 0x000000303b3b7812 */ /* 0x000fe200078ec0ff */
[----:B------:R-:W-:Y:S01]  /*2cc20*/  IMAD.SHL.U32 R58, R58, 0x2, RZ ;  /* 0x000000023a3a7824 */ /* 0x000fe200078e00ff */
[----:B------:R-:W-:Y:S03]  /*2cc30*/  LDSM.16.MT88.4 R40, [R56+UR5] ;  /* 0x000000053828783b */ /* 0x000fe60008004200 */
[----:B------:R-:W-:Y:S01]  /*2cc40*/  IMAD R0, R0, 0x40, R59 ;  /* 0x0000004000007824 */ /* 0x000fe200078e023b */
[----:B------:R-:W-:Y:S04]  /*2cc50*/  LDSM.16.MT88.4 R48, [R56+UR5+0x100] ;  /* 0x000100053830783b */ /* 0x000fe80008004200 */
[----:B------:R-:W-:Y:S04]  /*2cc60*/  LDSM.16.MT88.4 R36, [R56+UR5+0x180] ;  /* 0x000180053824783b */ /* 0x000fe80008004200 */
[----:B------:R-:W-:Y:S01]  /*2cc70*/  LDSM.16.MT88.4 R44, [R56+UR5+0x80] ;  /* 0x00008005382c783b */ /* 0x000fe20008004200 */
[----:B------:R-:W-:-:S05]  /*2cc80*/  LOP3.LUT R0, R0, 0x30, R58, 0x78, !PT ;  /* 0x0000003000007812 */ /* 0x000fca00078e783a */
[----:B------:R-:W0:Y:S04]  /*2cc90*/  LDSM.16.M88.4 R32, [R0+UR5+0x8000] ;  /* 0x008000050020783b */ /* 0x000e280008000200 */
[----:B------:R-:W1:Y:S04]  /*2cca0*/  LDSM.16.M88.4 R28, [R0+UR5+0x8200] ;  /* 0x00820005001c783b */ /* 0x000e680008000200 */
[----:B------:R-:W2:Y:S04]  /*2ccb0*/  LDSM.16.M88.4 R24, [R0+UR5+0x8400] ;  /* 0x008400050018783b */ /* 0x000ea80008000200 */
[----:B------:R-:W3:Y:S04]  /*2ccc0*/  LDSM.16.M88.4 R20, [R0+UR5+0x8600] ;  /* 0x008600050014783b */ /* 0x000ee80008000200 */
[----:B------:R-:W4:Y:S04]  /*2ccd0*/  LDSM.16.M88.4 R4, [R0+UR5+0x8800] ;  /* 0x008800050004783b */ /* 0x000f280008000200 */
[----:B------:R-:W2:Y:S04]  /*2cce0*/  LDSM.16.M88.4 R8, [R0+UR5+0x8a00] ;  /* 0x008a00050008783b */ /* 0x000ea80008000200 */
[----:B------:R-:W2:Y:S04]  /*2ccf0*/  LDSM.16.M88.4 R12, [R0+UR5+0x8c00] ;  /* 0x008c0005000c783b */ /* 0x000ea80008000200 */
[----:B------:R-:W2:Y:S04]  /*2cd00*/  LDSM.16.M88.4 R16, [R0+UR5+0x8e00] ;  /* 0x008e00050010783b */ /* 0x000ea80008000200 */
[----:B0-----:R-:W-:Y:S04]  /*2cd10*/  STL [R1+0x33a4], R34 ;  /* 0x0033a42201007387 */ /* 0x001fe80000100800 */
[----:B------:R-:W-:Y:S04]  /*2cd20*/  STL [R1+0x33a0], R35 ;  /* 0x0033a02301007387 */ /* 0x000fe80000100800 */
[----:B-1----:R-:W-:Y:S04]  /*2cd30*/  STL [R1+0x339c], R30 ;  /* 0x00339c1e01007387 */ /* 0x002fe80000100800 */
[----:B------:R-:W-:Y:S04]  /*2cd40*/  STL [R1+0x3398], R31 ;  /* 0x0033981f01007387 */ /* 0x000fe80000100800 */
[----:B------:R0:W-:Y:S04]  /*2cd50*/  STL.64 [R1+0x3ac0], R28 ;  /* 0x003ac01c01007387 */ /* 0x0001e80000100a00 */
[----:B0-----:R-:W4:Y:S04]  /*2cd60*/  LDL.LU.64 R28, [R1+0x680] ;  /* 0x00068000011c7983 */ /* 0x001f280000300a00 */
[----:B------:R-:W4:Y:S04]  /*2cd70*/  LDL.LU.64 R30, [R1+0x688] ;  /* 0x00068800011e7983 */ /* 0x000f280000300a00 */
[----:B--2---:R-:W-:Y:S04]  /*2cd80*/  STL.64 [R1+0x3ab8], R26 ;  /* 0x003ab81a01007387 */ /* 0x004fe80000100a00 */
[----:B------:R0:W-:Y:S04]  /*2cd90*/  STL.64 [R1+0x3ab0], R24 ;  /* 0x003ab01801007387 */ /* 0x0001e80000100a00 */
[----:B---3--:R-:W-:Y:S04]  /*2cda0*/  STL [R1+0x338c], R22 ;  /* 0x00338c1601007387 */ /* 0x008fe80000100800 */
[----:B------:R-:W-:Y:S04]  /*2cdb0*/  STL [R1+0x3388], R23 ;  /* 0x0033881701007387 */ /* 0x000fe80000100800 */
[----:B------:R1:W-:Y:S04]  /*2cdc0*/  STL.64 [R1+0x3aa8], R20 ;  /* 0x003aa81401007387 */ /* 0x0003e80000100a00 */
[----:B----4-:R-:W-:Y:S04]  /*2cdd0*/  STL.64 [R1+0x3aa0], R6 ;  /* 0x003aa00601007387 */ /* 0x010fe80000100a00 */
[----:B------:R2:W-:Y:S04]  /*2cde0*/  STL.64 [R1+0x3a98], R4 ;  /* 0x003a980401007387 */ /* 0x0005e80000100a00 */
[----:B------:R-:W-:Y:S04]  /*2cdf0*/  STL.64 [R1+0x3a90], R10 ;  /* 0x003a900a01007387 */ /* 0x000fe80000100a00 */
[----:B------:R3:W-:Y:S04]  /*2ce00*/  STL.64 [R1+0x3a88], R8 ;  /* 0x003a880801007387 */ /* 0x0007e80000100a00 */
[----:B0-----:R-:W4:Y:S04]  /*2ce10*/  LDL.LU.64 R24, [R1+0x670] ;  /* 0x0006700001187983 */ /* 0x001f280000300a00 */
[----:B------:R-:W4:Y:S04]  /*2ce20*/  LDL.LU.64 R26, [R1+0x678] ;  /* 0x00067800011a7983 */ /* 0x000f280000300a00 */
[----:B-1----:R-:W4:Y:S04]  /*2ce30*/  LDL.LU.64 R20, [R1+0x660] ;  /* 0x0006600001147983 */ /* 0x002f280000300a00 */
[----:B------:R-:W4:Y:S04]  /*2ce40*/  LDL.LU.64 R22, [R1+0x668] ;  /* 0x0006680001167983 */ /* 0x000f280000300a00 */
[----:B--2---:R-:W2:Y:S04]  /*2ce50*/  LDL.LU.64 R4, [R1+0x650] ;  /* 0x0006500001047983 */ /* 0x004ea80000300a00 */
[----:B------:R-:W2:Y:S04]  /*2ce60*/  LDL.LU.64 R6, [R1+0x658] ;  /* 0x0006580001067983 */ /* 0x000ea80000300a00 */
[----:B---3--:R-:W3:Y:S04]  /*2ce70*/  LDL.LU.64 R8, [R1+0x640] ;  /* 0x0006400001087983 */ /* 0x008ee80000300a00 */
[----:B------:R-:W3:Y:S04]  /*2ce80*/  LDL.LU.64 R10, [R1+0x648] ;  /* 0x00064800010a7983 */ /* 0x000ee80000300a00 */
[----:B------:R-:W2:Y:S04]  /*2ce90*/  LDL.LU.64 R52, [R1+0x260] ;  /* 0x0002600001347983 */ /* 0x000ea80000300a00 */
[----:B------:R-:W2:Y:S04]  /*2cea0*/  LDL.LU.64 R54, [R1+0x268] ;  /* 0x0002680001367983 */ /* 0x000ea80000300a00 */
[----:B------:R-:W-:Y:S04]  /*2ceb0*/  STL.64 [R1+0x3a80], R50 ;  /* 0x003a803201007387 */ /* 0x000fe80000100a00 */
[----:B------:R0:W-:Y:S04]  /*2cec0*/  STL.64 [R1+0x3a78], R48 ;  /* 0x003a783001007387 */ /* 0x0001e80000100a00 */
[----:B0-----:R-:W2:Y:S04]  /*2ced0*/  LDL.LU.64 R48, [R1+0x2b0] ;  /* 0x0002b00001307983 */ /* 0x001ea80000300a00 */
[----:B------:R-:W2:Y:S04]  /*2cee0*/  LDL.LU.64 R50, [R1+0x2b8] ;  /* 0x0002b80001327983 */ /* 0x000ea80000300a00 */
[----:B------:R-:W-:Y:S04]  /*2cef0*/  STL.64 [R1+0x3a30], R38 ;  /* 0x003a302601007387 */ /* 0x000fe80000100a00 */
[----:B------:R0:W-:Y:S04]  /*2cf00*/  STL.64 [R1+0x3a28], R36 ;  /* 0x003a282401007387 */ /* 0x0001e80000100a00 */
[----:B0-----:R-:W2:Y:S04]  /*2cf10*/  LDL.LU.64 R36, [R1+0x620] ;  /* 0x0006200001247983 */ /* 0x001ea80000300a00 */
[----:B------:R-:W2:Y:S04]  /*2cf20*/  LDL.LU.64 R38, [R1+0x628] ;  /* 0x0006280001267983 */ /* 0x000ea80000300a00 */
[----:B------:R0:W-:Y:S04]  /*2cf30*/  STL [R1+0x3a20], R56 ;  /* 0x003a203801007387 */ /* 0x0001e80000100800 */
[----:B0-----:R-:W2:Y:S04]  /*2cf40*/  LDL.LU.64 R56, [R1+0x630] ;  /* 0x0006300001387983 */ /* 0x001ea80000300a00 */
[----:B------:R-:W2:Y:S01]  /*2cf50*/  LDL.LU.64 R58, [R1+0x638] ;  /* 0x00063800013a7983 */ /* 0x000ea20000300a00 */
[----:B------:R-:W-:-:S15]  /*2cf60*/  HMMA.16816.F32 R28, R40, R32, R28 ;  /* 0x00000020281c723c */ /* 0x000fde000000181c */
[----:B------:R-:W-:-:S04]  /*2cf70*/  NOP ;  /* 0x0000000000007918 */ /* 0x000fc80000000000 */
[----:B------:R0:W-:Y:S04]  /*2cf80*/  STL.64 [R1+0x680], R28 ;  /* 0x0006801c01007387 */ /* 0x0001e80000100a00 */
[----:B------:R-:W-:Y:S04]  /*2cf90*/  STL.64 [R1+0x688], R30 ;  /* 0x0006881e01007387 */ /* 0x000fe80000100a00 */
[----:B0-----:R-:W4:Y:S02]  /*2cfa0*/  LDL.LU.64 R28, [R1+0x3ac0] ;  /* 0x003ac000011c7983 */ /* 0x001f240000300a00 */
[----:B----4-:R-:W-:-:S15]  /*2cfb0*/  HMMA.16816.F32 R24, R40, R28, R24 ;  /* 0x0000001c2818723c */ /* 0x010fde0000001818 */
[----:B------:R-:W-:-:S04]  /*2cfc0*/  NOP ;  /* 0x0000000000007918 */ /* 0x000fc80000000000 */
[----:B------:R-:W-:Y:S04]  /*2cfd0*/  STL.64 [R1+0x670], R24 ;  /* 0x0006701801007387 */ /* 0x000fe80000100a00 */
[----:B------:R0:W-:Y:S04]  /*2cfe0*/  STL.64 [R1+0x678], R26 ;  /* 0x0006781a01007387 */ /* 0x0001e80000100a00 */
[----:B0-----:R-:W4:Y:S04]  /*2cff0*/  LDL.LU.64 R26, [R1+0x3ab8] ;  /* 0x003ab800011a7983 */ /* 0x001f280000300a00 */
[----:B------:R-:W2:Y:S02]  /*2d000*/  LDL.LU.64 R24, [R1+0x3ab0] ;  /* 0x003ab00001187983 */ /* 0x000ea40000300a00 */
[----:B--2---:R-:W-:-:S15]  /*2d010*/  HMMA.16816.F32 R20, R40, R24, R20 ;  /* 0x000000182814723c */ /* 0x004fde0000001814 */
[----:B------:R-:W-:-:S04]  /*2d020*/  NOP ;  /* 0x0000000000007918 */ /* 0x000fc80000000000 */
[----:B------:R0:W-:Y:S04]  /*2d030*/  STL.64 [R1+0x660], R20 ;  /* 0x0006601401007387 */ /* 0x0001e80000100a00 */
[----:B------:R-:W-:Y:S04]  /*2d040*/  STL.64 [R1+0x668], R22 ;  /* 0x0006681601007387 */ /* 0x000fe80000100a00 */
[----:B0-----:R-:W2:Y:S02]  /*2d050*/  LDL.LU.64 R20, [R1+0x3aa8] ;  /* 0x003aa80001147983 */ /* 0x001ea40000300a00 */
[----:B--2---:R-:W-:-:S15]  /*2d060*/  HMMA.16816.F32 R4, R40, R20, R4 ;  /* 0x000000142804723c */ /* 0x004fde0000001804 */
[----:B------:R-:W-:-:S04]  /*2d070*/  NOP ;  /* 0x0000000000007918 */ /* 0x000fc80000000000 */
[----:B------:R-:W-:Y:S04]  /*2d080*/  STL.64 [R1+0x650], R4 ;  /* 0x0006500401007387 */ /* 0x000fe80000100a00 */
[----:B------:R0:W-:Y:S04]  /*2d090*/  STL.64 [R1+0x658], R6 ;  /* 0x0006580601007387 */ /* 0x0001e80000100a00 */
[----:B0-----:R-:W2:Y:S04]  /*2d0a0*/  LDL.LU.64 R6, [R1+0x3aa0] ;  /* 0x003aa00001067983 */ /* 0x001ea80000300a00 */
[----:B------:R-:W3:Y:S02]  /*2d0b0*/  LDL.LU.64 R4, [R1+0x3a98] ;  /* 0x003a980001047983 */ /* 0x000ee40000300a00 */
[----:B---3--:R-:W-:-:S15]  /*2d0c0*/  HMMA.16816.F32 R8, R40, R4, R8 ;  /* 0x000000042808723c */ /* 0x008fde0000001808 */
[----:B------:R-:W-:-:S04]  /*2d0d0*/  NOP ;  /* 0x0000000000007918 */ /* 0x000fc80000000000 */
[----:B------:R-:W-:Y:S04]  /*2d0e0*/  STL.64 [R1+0x640], R8 ;  /* 0x0006400801007387 */ /* 0x000fe80000100a00 */
[----:B------:R0:W-:Y:S04]  /*2d0f0*/  STL.64 [R1+0x648], R10 ;  /* 0x0006480a01007387 */ /* 0x0001e80000100a00 */
[----:B0-----:R-:W3:Y:S04]  /*2d100*/  LDL.LU.64 R10, [R1+0x3a90] ;  /* 0x003a9000010a7983 */ /* 0x001ee80000300a00 */
[----:B------:R-:W2:Y:S01]  /*2d110*/  LDL.LU.64 R8, [R1+0x3a88] ;  /* 0x003a880001087983 */ /* 0x000ea20000300a00 */
[----:B------:R-:W-:Y:S08]  /*2d120*/  HMMA.16816.F32 R52, R44, R32, R52 ;  /* 0x000000202c34723c */ /* 0x000ff00000001834 */
[----:B--2---:R-:W-:-:S15]  /*2d130*/  HMMA.16816.F32 R56, R40, R8, R56 ;  /* 0x000000082838723c */ /* 0x004fde0000001838 */
[----:B------:R-:W-:-:S04]  /*2d140*/  NOP ;  /* 0x0000000000007918 */ /* 0x000fc80000000000 */
[----:B------:R-:W-:Y:S04]  /*2d150*/  STL.64 [R1+0x630], R56 ;  /* 0x0006303801007387 */ /* 0x000fe80000100a00 */
[----:B------:R0:W-:Y:S02]  /*2d160*/  STL.64 [R1+0x638], R58 ;  /* 0x0006383a01007387 */ /* 0x0001e40000100a00 */
[C---:B0-----:R-:W-:Y:S02]  /*2d170*/  HMMA.16816.F32 R56, R40.reuse, R12, R36 ;  /* 0x0000000c2838723c */ /* 0x041fe40000001824 */
[----:B------:R-:W2:Y:S04]  /*2d180*/  LDL.LU.64 R36, [R1+0x250] ;  /* 0x0002500001247983 */ /* 0x000ea80000300a00 */
[----:B------:R-:W2:Y:S02]  /*2d190*/  LDL.LU.64 R38, [R1+0x258] ;  /* 0x0002580001267983 */ /* 0x000ea40000300a00 */
[----:B------:R-:W-:Y:S11]  /*2d1a0*/  HMMA.16816.F32 R40, R40, R16, R48 ;  /* 0x000000102828723c */ /* 0x000ff60000001830 */
[----:B------:R0:W-:Y:S04]  /*2d1b0*/  STL.64 [R1+0x620], R56 ;  /* 0x0006203801007387 */ /* 0x0001e80000100a00 */
[----:B------:R1:W-:Y:S04]  /*2d1c0*/  STL.64 [R1+0x628], R58 ;  /* 0x0006283a01007387 */ /* 0x0003e80000100a00 */
[----:B------:R-:W3:Y:S04]  /*2d1d0*/  LDL.LU.64 R48, [R1+0x240] ;  /* 0x0002400001307983 */ /* 0x000ee80000300a00 */
[----:B------:R-:W3:Y:S04]  /*2d1e0*/  LDL.LU.64 R50, [R1+0x248] ;  /* 0x0002480001327983 */ /* 0x000ee80000300a00 */
[----:B------:R-:W-:Y:S04]  /*2d1f0*/  STL.64 [R1+0x2b0], R40 ;  /* 0x0002b02801007387 */ /* 0x000fe80000100a00 */
[----:B------:R-:W-:Y:S04]  /*2d200*/  STL.64 [R1+0x2b8], R42 ;  /* 0x0002b82a01007387 */ /* 0x000fe80000100a00 */
[----:B------:R1:W-:Y:S01]  /*2d210*/  STL [R1+0x260], R52 ;  /* 0x0002603401007387 */ /* 0x0003e20000100800 */
[----:B------:R-:W-:-:S02]  /*2d220*/  IMAD.MOV.U32 R34, RZ, RZ, R53 ;  /* 0x000000ffff227224 */ /* 0x000fc400078e0035 */
[----:B------:R-:W-:Y:S02]  /*2d230*/  IMAD.MOV.U32 R35, RZ, RZ, R54 ;  /* 0x000000ffff237224 */ /* 0x000fe400078e0036 */
[----:B------:R-:W-:Y:S01]  /*2d240*/  IMAD.MOV.U32 R30, RZ, RZ, R55 ;  /* 0x000000ffff1e7224 */ /* 0x000fe200078e0037 */
[----:B0-----:R-:W4:Y:S04]  /*2d250*/  LDL.LU.64 R56, [R1+0x230] ;  /* 0x0002300001387983 */ /* 0x001f280000300a00 */
[----:B-1----:R-:W4:Y:S04]  /*2d260*/  LDL.LU.64 R58, [R1+0x238] ;  /* 0x00023800013a7983 */ /* 0x002f280000300a00 */
[----:B------:R-:W4:Y:S04]  /*2d270*/  LDL.LU.64 R52, [R1+0x5f0] ;  /* 0x0005f00001347983 */ /* 0x000f280000300a00 */
[----:B------:R-:W4:Y:S04]  /*2d280*/  LDL.LU.64 R54, [R1+0x5f8] ;  /* 0x0005f80001367983 */ /* 0x000f280000300a00 */
[----:B------:R-:W4:Y:S04]  /*2d290*/  LDL.LU.64 R40, [R1+0x950] ;  /* 0x0009500001287983 */ /* 0x000f280000300a00 */
[----:B------:R-:W4:Y:S04]  /*2d2a0*/  LDL.LU.64 R42, [R1+0x958] ;  /* 0x00095800012a7983 */ /* 0x000f280000300a00 */
[----:B------:R-:W-:Y:S04]  /*2d2b0*/  STL [R1+0x33b0], R30 ;  /* 0x0033b01e01007387 */ /* 0x000fe80000100800 */
[----:B------:R-:W-:Y:S04]  /*2d2c0*/  STL [R1+0x33ac], R35 ;  /* 0x0033ac2301007387 */ /* 0x000fe80000100800 */
[----:B------:R-:W-:Y:S01]  /*2d2d0*/  STL [R1+0x33a8], R34 ;  /* 0x0033a82201007387 */ /* 0x000fe20000100800 */
[----:B--2---:R-:W-:-:S15]  /*2d2e0*/  HMMA.16816.F32 R36, R44, R28, R36 ;  /* 0x0000001c2c24723c */ /* 0x004fde0000001824 */
[----:B------:R-:W-:-:S04]  /*2d2f0*/  NOP ;  /* 0x0000000000007918 */ /* 0x000fc80000000000 */
[----:B------:R0:W-:Y:S04]  /*2d300*/  STL.64 [R1+0x250], R36 ;  /* 0x0002502401007387 */ /* 0x0001e80000100a00 */
[----:B------:R1:W-:Y:S04]  /*2d310*/  STL.64 [R1+0x258], R38 ;  /* 0x0002582601007387 */ /* 0x0003e80000100a00 */
[----:B0-----:R-:W2:Y:S04]  /*2d320*/  LDL.LU.64 R36, [R1+0xcc0] ;  /* 0x000cc00001247983 */ /* 0x001ea80000300a00 */
[----:B-1----:R-:W2:Y:S01]  /*2d330*/  LDL.LU.64 R38, [R1+0xcc8] ;  /* 0x000cc80001267983 */ /* 0x002ea20000300a00 */
[C---:B---3--:R-:W-:Y:S08]  /*2d340*/  HMMA.16816.F32 R48, R44.reuse, R24, R48 ;  /* 0x000000182c30723c */ /* 0x048ff00000001830 */
[----:B----4-:R-:W-:Y:S11]  /*2d350*/  HMMA.16816.F32 R56, R44, R20, R56 ;  /* 0x000000142c38723c */ /* 0x010ff60000001838 */
[----:B------:R-:W-:Y:S01]  /*2d360*/  IMAD.MOV.U32 R35, RZ, RZ, R50 ;  /* 0x000000ffff237224 */ /* 0x000fe200078e0032 */
[----:B------:R0:W-:Y:S01]  /*2d370*/  STL [R1+0x240], R48 ;  /* 0x0002403001007387 */ /* 0x0001e20000100800 */
[----:B------:R-:W-:-:S02]  /*2d380*/  IMAD.MOV.U32 R34, RZ, RZ, R51 ;  /* 0x000000ffff227224 */ /* 0x000fc400078e0033 */
[----:B------:R-:W-:Y:S01]  /*2d390*/  IMAD.MOV.U32 R30, RZ, RZ, R49 ;  /* 0x000000ffff1e7224 */ /* 0x000fe200078e0031 */
[----:B------:R-:W3:Y:S04]  /*2d3a0*/  LDL.LU.64 R50, [R1+0x3a80] ;  /* 0x003a800001327983 */ /* 0x000ee80000300a00 */
[----:B0-----:R-:W3:Y:S04]  /*2d3b0*/  LDL.LU.64 R48, [R1+0x3a78] ;  /* 0x003a780001307983 */ /* 0x001ee80000300a00 */
[----:B------:R-:W-:Y:S04]  /*2d3c0*/  STL.64 [R1+0x3a70], R26 ;  /* 0x003a701a01007387 */ /* 0x000fe80000100a00 */
[----:B------:R0:W-:Y:S02]  /*2d3d0*/  STL.64 [R1+0x3a68], R24 ;  /* 0x003a681801007387 */ /* 0x0001e40000100a00 */
[----:B0-----:R-:W-:-:S15]  /*2d3e0*/  HMMA.16816.F32 R24, R44, R4, R52 ;  /* 0x000000042c18723c */ /* 0x001fde0000001834 */
[----:B------:R-:W-:-:S04]  /*2d3f0*/  NOP ;  /* 0x0000000000007918 */ /* 0x000fc80000000000 */
[----:B------:R-:W-:Y:S04]  /*2d400*/  STL [R1+0x5f4], R25 ;  /* 0x0005f41901007387 */ /* 0x000fe80000100800 */
[----:B------:R-:W-:Y:S04]  /*2d410*/  STL.64 [R1+0x230], R56 ;  /* 0x0002303801007387 */ /* 0x000fe80000100a00 */
[----:B------:R-:W-:Y:S04]  /*2d420*/  STL.64 [R1+0x238], R58 ;  /* 0x0002383a01007387 */ /* 0x000fe80000100a00 */
[----:B------:R0:W-:Y:S01]  /*2d430*/  STL.64 [R1+0x5f8], R26 ;  /* 0x0005f81a01007387 */ /* 0x0001e20000100a00 */
[----:B------:R-:W-:-:S03]  /*2d440*/  IMAD.MOV.U32 R31, RZ, RZ, R24 ;  /* 0x000000ffff1f7224 */ /* 0x000fc600078e0018 */
[----:B------:R-:W-:Y:S04]  /*2d450*/  STL.64 [R1+0x3a60], R6 ;  /* 0x003a600601007387 */ /* 0x000fe80000100a00 */
[----:B------:R2:W-:Y:S01]  /*2d460*/  STL.64 [R1+0x3a58], R4 ;  /* 0x003a580401007387 */ /* 0x0005e20000100a00 */
[----:B0-----:R-:W-:-:S15]  /*2d470*/  HMMA.16816.F32 R24, R44, R8, R40 ;  /* 0x000000082c18723c */ /* 0x001fde0000001828 */
[----:B------:R-:W-:-:S04]  /*2d480*/  NOP ;  /* 0x0000000000007918 */ /* 0x000fc80000000000 */
[----:B------:R0:W-:Y:S04]  /*2d490*/  STL.64 [R1+0x950], R24 ;  /* 0x0009501801007387 */ /* 0x0001e80000100a00 */
[----:B------:R-:W-:Y:S04]  /*2d4a0*/  STL.64 [R1+0x3a50], R10 ;  /* 0x003a500a01007387 */ /* 0x000fe80000100a00 */
[----:B------:R-:W-:Y:S04]  /*2d4b0*/  STL.64 [R1+0x3a48], R8 ;  /* 0x003a480801007387 */ /* 0x000fe80000100a00 */
[----:B------:R-:W4:Y:S04]  /*2d4c0*/  LDL.LU.64 R56, [R1+0xcb0] ;  /* 0x000cb00001387983 */ /* 0x000f280000300a00 */
[----:B------:R-:W4:Y:S01]  /*2d4d0*/  LDL.LU.64 R58, [R1+0xcb8] ;  /* 0x000cb800013a7983 */ /* 0x000f220000300a00 */
[----:B------:R-:W-:-:S02]  /*2d4e0*/  IMAD.MOV.U32 R22, RZ, RZ, R26 ;  /* 0x000000ffff167224 */ /* 0x000fc400078e001a */
[----:B------:R-:W-:Y:S01]  /*2d4f0*/  IMAD.MOV.U32 R23, RZ, RZ, R27 ;  /* 0x000000ffff177224 */ /* 0x000fe200078e001b */
[----:B--2---:R-:W-:-:S15]  /*2d500*/  HMMA.16816.F32 R4, R44, R12, R36 ;  /* 0x0000000c2c04723c */ /* 0x004fde0000001824 */
[----:B------:R-:W-:-:S04]  /*2d510*/  NOP ;  /* 0x0000000000007918 */ /* 0x000fc80000000000 */
[----:B------:R1:W-:Y:S04]  /*2d520*/  STL.64 [R1+0xcc0], R4 ;  /* 0x000cc00401007387 */ /* 0x0003e80000100a00 */
[----:B------:R2:W-:Y:S04]  /*2d530*/  STL.64 [R1+0xcc8], R6 ;  /* 0x000cc80601007387 */ /* 0x0005e80000100a00 */
[----:B0-----:R-:W3:Y:S04]  /*2d540*/  LDL.LU.64 R24, [R1+0xf80] ;  /* 0x000f800001187983 */ /* 0x001ee80000300a00 */
[----:B------:R-:W3:Y:S04]  /*2d550*/  LDL.LU.64 R26, [R1+0xf88] ;  /* 0x000f8800011a7983 */ /* 0x000ee80000300a00 */
[----:B------:R-:W3:Y:S04]  /*2d560*/  LDL.LU.64 R52, [R1+0xf70] ;  /* 0x000f700001347983 */ /* 0x000ee80000300a00 */
[----:B------:R-:W3:Y:S04]  /*2d570*/  LDL.LU.64 R54, [R1+0xf78] ;  /* 0x000f780001367983 */ /* 0x000ee80000300a00 */
[----:B------:R-:W3:Y:S04]  /*2d580*/  LDL.LU.64 R40, [R1+0xf60] ;  /* 0x000f600001287983 */ /* 0x000ee80000300a00 */
[----:B------:R-:W3:Y:S04]  /*2d590*/  LDL.LU.64 R42, [R1+0xf68] ;  /* 0x000f6800012a7983 */ /* 0x000ee80000300a00 */
[----:B-1----:R-:W3:Y:S04]  /*2d5a0*/  LDL.LU.64 R4, [R1+0xf50] ;  /* 0x000f500001047983 */ /* 0x002ee80000300a00 */
[----:B--2---:R-:W2:Y:S04]  /*2d5b0*/  LDL.LU.64 R6, [R1+0xf58] ;  /* 0x000f580001067983 */ /* 0x004ea80000300a00 */
[----:B------:R-:W2:Y:S04]  /*2d5c0*/  LDL.LU.64 R8, [R1+0xf40] ;  /* 0x000f400001087983 */ /* 0x000ea80000300a00 */
[----:B------:R-:W2:Y:S04]  /*2d5d0*/  LDL.LU.64 R10, [R1+0xf48] ;  /* 0x000f4800010a7983 */ /* 0x000ea80000300a00 */
[----:B------:R-:W-:Y:S04]  /*2d5e0*/  STL.64 [R1+0x3a40], R14 ;  /* 0x003a400e01007387 */ /* 0x000fe80000100a00 */
[----:B------:R0:W-:Y:S04]  /*2d5f0*/  STL.64 [R1+0x3a38], R12 ;  /* 0x003a380c01007387 */ /* 0x0001e80000100a00 */
[----:B0-----:R-:W2:Y:S04]  /*2d600*/  LDL.LU.64 R12, [R1+0xf30] ;  /* 0x000f3000010c7983 */ /* 0x001ea80000300a00 */
[----:B------:R-:W2:Y:S04]  /*2d610*/  LDL.LU.64 R14, [R1+0xf38] ;  /* 0x000f3800010e7983 */ /* 0x000ea80000300a00 */
[----:B------:R-:W2:Y:S04]  /*2d620*/  LDL.LU.64 R36, [R1+0xc90] ;  /* 0x000c900001247983 */ /* 0x000ea80000300a00 */
[----:B------:R-:W2:Y:S01]  /*2d630*/  LDL.LU.64 R38, [R1+0xc98] ;  /* 0x000c980001267983 */ /* 0x000ea20000300a00 */
[----:B----4-:R-:W-:Y:S03]  /*2d640*/  HMMA.16816.F32 R56, R44, R16, R56 ;  /* 0x000000102c38723c */ /* 0x010fe60000001838 */
[----:B------:R-:W4:Y:S04]  /*2d650*/  LDL.LU.64 R44, [R1+0xf20] ;  /* 0x000f2000012c7983 */ /* 0x000f280000300a00 */
[----:B------:R-:W4:-:S12]  /*2d660*/  LDL.LU.64 R46, [R1+0xf28] ;  /* 0x000f2800012e7983 */ /* 0x000f180000300a00 */
[----:B------:R0:W-:Y:S04]  /*2d670*/  STL.64 [R1+0xcb0], R56 ;  /* 0x000cb03801007387 */ /* 0x0001e80000100a00 */
[----:B------:R1:W-:Y:S04]  /*2d680*/  STL.64 [R1+0xcb8], R58 ;  /* 0x000cb83a01007387 */ /* 0x0003e80000100a00 */
[----:B0-----:R-:W4:Y:S04]  /*2d690*/  LDL.LU.64 R56, [R1+0xbf0] ;  /* 0x000bf00001387983 */ /* 0x001f280000300a00 */
[----:B-1----:R-:W4:Y:S01]  /*2d6a0*/  LDL.LU.64 R58, [R1+0xbf8] ;  /* 0x000bf800013a7983 */ /* 0x002f220000300a00 */
[----:B---3--:R-:W-:-:S15]  /*2d6b0*/  HMMA.16816.F32 R24, R48, R32, R24 ;  /* 0x000000203018723c */ /* 0x008fde0000001818 */
[----:B------:R-:W-:-:S04]  /*2d6c0*/  NOP ;  /* 0x0000000000007918 */ /* 0x000fc80000000000 */
[----:B------:R-:W-:Y:S04]  /*2d6d0*/  STL.64 [R1+0xf80], R24 ;  /* 0x000f801801007387 */ /* 0x000fe80000100a00 */
[----:B------:R0:W-:Y:S04]  /*2d6e0*/  STL.64 [R1+0xf88], R26 ;  /* 0x000f881a01007387 */ /* 0x0001e80000100a00 */
[----:B0-----:R-:W3:Y:S04]  /*2d6f0*/  LDL.LU.64 R26, [R1+0x3a70] ;  /* 0x003a7000011a7983 */ /* 0x001ee80000300a00 */
[----:B------:R-:W3:Y:S01]  /*2d700*/  LDL.LU.64 R24, [R1+0x3a68] ;  /* 0x003a680001187983 */ /* 0x000ee20000300a00 */
[C---:B------:R-:W-:Y:S08]  /*2d710*/  HMMA.16816.F32 R52, R48.reuse, R28, R52 ;  /* 0x0000001c3034723c */ /* 0x040ff00000001834 */
[C---:B--2---:R-:W-:Y:S11]  /*2d720*/  HMMA.16816.F32 R4, R48.reuse, R20, R4 ;  /* 0x000000143004723c */ /* 0x044ff60000001804 */
[----:B------:R0:W-:Y:S04]  /*2d730*/  STL.64 [R1+0xf70], R52 ;  /* 0x000f703401007387 */ /* 0x0001e80000100a00 */
[----:B------:R1:W-:Y:S04]  /*2d740*/  STL.64 [R1+0xf78], R54 ;  /* 0x000f783601007387 */ /* 0x0003e80000100a00 */
[----:B0-----:R-:W2:Y:S04]  /*2d750*/  LDL.LU.64 R52, [R1+0xbd0] ;  /* 0x000bd00001347983 */ /* 0x001ea80000300a00 */
[----:B-1----:R-:W2:Y:S01]  /*2d760*/  LDL.LU.64 R54, [R1+0xbd8] ;  /* 0x000bd80001367983 */ /* 0x002ea20000300a00 */
[----:B---3--:R-:W-:-:S15]  /*2d770*/  HMMA.16816.F32 R40, R48, R24, R40 ;  /* 0x000000183028723c */ /* 0x008fde0000001828 */
[----:B------:R-:W-:-:S04]  /*2d780*/  NOP ;  /* 0x0000000000007918 */ /* 0x000fc80000000000 */
[----:B------:R0:W-:Y:S04]  /*2d790*/  STL.64 [R1+0xf60], R40 ;  /* 0x000f602801007387 */ /* 0x0001e80000100a00 */
[----:B------:R1:W-:Y:S04]  /*2d7a0*/  STL.64 [R1+0xf68], R42 ;  /* 0x000f682a01007387 */ /* 0x0003e80000100a00 */
[----:B0-----:R-:W3:Y:S04]  /*2d7b0*/  LDL.LU.64 R40, [R1+0xbc0] ;  /* 0x000bc00001287983 */ /* 0x001ee80000300a00 */
[----:B-1----:R-:W3:Y:S04]  /*2d7c0*/  LDL.LU.64 R42, [R1+0xbc8] ;  /* 0x000bc800012a7983 */ /* 0x002ee80000300a00 */
[----:B------:R-:W-:Y:S04]  /*2d7d0*/  STL.64 [R1+0xf50], R4 ;  /* 0x000f500401007387 */ /* 0x000fe80000100a00 */
[----:B------:R0:W-:Y:S04]  /*2d7e0*/  STL.64 [R1+0xf58], R6 ;  /* 0x000f580601007387 */ /* 0x0001e80000100a00 */
[----:B0-----:R-:W2:Y:S04]  /*2d7f0*/  LDL.LU.64 R6, [R1+0x3a60] ;  /* 0x003a600001067983 */ /* 0x001ea80000300a00 */
[----:B------:R-:W2:Y:S02]  /*2d800*/  LDL.LU.64 R4, [R1+0x3a58] ;  /* 0x003a580001047983 */ /* 0x000ea40000300a00 */
[----:B--2---:R-:W-:-:S15]  /*2d810*/  HMMA.16816.F32 R8, R48, R4, R8 ;  /* 0x000000043008723c */ /* 0x004fde0000001808 */
[----:B------:R-:W-:-:S04]  /*2d820*/  NOP ;  /* 0x0000000000007918 */ /* 0x000fc80000000000 */
        /* <DEDUP_REMOVED lines=9> */
[----:B------:R-:W4:Y:S02]  /*2d8c0*/  LDL.LU.64 R12, [R1+0x3a38] ;  /* 0x003a3800010c7983 */ /* 0x000f240000300a00 */
[C---:B----4-:R-:W-:Y:S08]  /*2d8d0*/  HMMA.16816.F32 R44, R48.reuse, R12, R44 ;  /* 0x0000000c302c723c */ /* 0x050ff0000000182c */
[----:B------:R-:W-:Y:S11]  /*2d8e0*/  HMMA.16816.F32 R48, R48, R16, R36 ;  /* 0x000000103030723c */ /* 0x000ff60000001824 */
[----:B------:R0:W-:Y:S04]  /*2d8f0*/  STL.64 [R1+0xf20], R44 ;  /* 0x000f202c01007387 */ /* 0x0001e80000100a00 */
[----:B------:R1:W-:Y:S04]  /*2d900*/  STL.64 [R1+0xf28], R46 ;  /* 0x000f282e01007387 */ /* 0x0003e80000100a00 */
[----:B0-----:R-:W4:Y:S04]  /*2d910*/  LDL.LU.64 R44, [R1+0xbb0] ;  /* 0x000bb000012c7983 */ /* 0x001f280000300a00 */
[----:B-1----:R-:W4:Y:S04]  /*2d920*/  LDL.LU.64 R46, [R1+0xbb8] ;  /* 0x000bb800012e7983 */ /* 0x002f280000300a00 */
[----:B------:R-:W2:Y:S04]  /*2d930*/  LDL.LU.64 R38, [R1+0x3a30] ;  /* 0x003a300001267983 */ /* 0x000ea80000300a00 */
[----:B------:R-:W2:Y:S04]  /*2d940*/  LDL.LU.64 R36, [R1+0x3a28] ;  /* 0x003a280001247983 */ /* 0x000ea80000300a00 */
[----:B------:R0:W-:Y:S04]  /*2d950*/  STL.64 [R1+0xc90], R48 ;  /* 0x000c903001007387 */ /* 0x0001e80000100a00 */
[----:B------:R1:W-:Y:S04]  /*2d960*/  STL.64 [R1+0xc98], R50 ;  /* 0x000c983201007387 */ /* 0x0003e80000100a00 */
[----:B0-----:R-:W3:Y:S04]  /*2d970*/  LDL.LU.64 R48, [R1+0xbe0] ;  /* 0x000be00001307983 */ /* 0x001ee80000300a00 */
[----:B-1----:R-:W3:Y:S01]  /*2d980*/  LDL.LU.64 R50, [R1+0xbe8] ;  /* 0x000be80001327983 */ /* 0x002ee20000300a00 */
[C---:B--2---:R-:W-:Y:S08]  /*2d990*/  HMMA.16816.F32 R56, R36.reuse, R32, R56 ;  /* 0x000000202438723c */ /* 0x044ff00000001838 */
[C---:B---3--:R-:W-:Y:S11]  /*2d9a0*/  HMMA.16816.F32 R48, R36.reuse, R28, R48 ;  /* 0x0000001c2430723c */ /* 0x048ff60000001830 */
[----:B------:R0:W-:Y:S04]  /*2d9b0*/  STL.64 [R1+0xbf0], R56 ;  /* 0x000bf03801007387 */ /* 0x0001e80000100a00 */
[----:B------:R-:W-:Y:S04]  /*2d9c0*/  STL.64 [R1+0xbf8], R58 ;  /* 0x000bf83a01007387 */ /* 0x000fe80000100a00 */
[----:B0-----:R-:W2:Y:S04]  /*2d9d0*/  LDL.LU R56, [R1+0x3a20] ;  /* 0x003a200001387983 */ /* 0x001ea80000300800 */
[----:B------:R0:W-:Y:S04]  /*2d9e0*/  STL.64 [R1+0xbe0], R48 ;  /* 0x000be03001007387 */ /* 0x0001e80000100a00 */
[----:B------:R1:W-:Y:S04]  /*2d9f0*/  STL.64 [R1+0xbe8], R50 ;  /* 0x000be83201007387 */ /* 0x0003e80000100a00 */
[----:B0-----:R-:W3:Y:S04]  /*2da00*/  LDL.LU.64 R48, [R1+0xba0] ;  /* 0x000ba00001307983 */ /* 0x001ee80000300a00 */
[----:B-1----:R-:W3:Y:S04]  /*2da10*/  LDL.LU.64 R50, [R1+0xba8] ;  /* 0x000ba80001327983 */ /* 0x002ee80000300a00 */
[----:B------:R-:W-:Y:S04]  /*2da20*/  STL.64 [R1+0x3a18], R30 ;  /* 0x003a181e01007387 */ /* 0x000fe80000100a00 */
[----:B------:R0:W-:Y:S02]  /*2da30*/  STL.64 [R1+0x3a10], R28 ;  /* 0x003a101c01007387 */ /* 0x0001e40000100a00 */
[----:B0-----:R-:W-:Y:S02]  /*2da40*/  HMMA.16816.F32 R28, R36, R24, R52 ;  /* 0x00000018241c723c */ /* 0x001fe40000001834 */
[----:B------:R-:W-:Y:S04]  /*2da50*/  STL.64 [R1+0x3a08], R26 ;  /* 0x003a081a01007387 */ /* 0x000fe80000100a00 */
[----:B------:R0:W-:-:S13]  /*2da60*/  STL.64 [R1+0x3a00], R24 ;  /* 0x003a001801007387 */ /* 0x0001da0000100a00 */
[----:B------:R-:W-:Y:S04]  /*2da70*/  STL.64 [R1+0xbd0], R28 ;  /* 0x000bd01c01007387 */ /* 0x000fe80000100a00 */
[----:B------:R1:W-:Y:S04]  /*2da80*/  STL.64 [R1+0xbd8], R30 ;  /* 0x000bd81e01007387 */ /* 0x0003e80000100a00 */
[----:B0-----:R-:W3:Y:S04]  /*2da90*/  LDL.LU.64 R24, [R1+0xb90] ;  /* 0x000b900001187983 */ /* 0x001ee80000300a00 */
[----:B------:R-:W3:Y:S01]  /*2daa0*/  LDL.LU.64 R26, [R1+0xb98] ;  /* 0x000b9800011a7983 */ /* 0x000ee20000300a00 */
[----:B-1----:R-:W-:-:S15]  /*2dab0*/  HMMA.16816.F32 R28, R36, R20, R40 ;  /* 0x00000014241c723c */ /* 0x002fde0000001828 */
[----:B------:R-:W-:-:S04]  /*2dac0*/  NOP ;  /* 0x0000000000007918 */ /* 0x000fc80000000000 */
[----:B------:R-:W-:Y:S04]  /*2dad0*/  STL.64 [R1+0xbc0], R28 ;  /* 0x000bc01c01007387 */ /* 0x000fe80000100a00 */
[----:B------:R-:W-:Y:S04]  /*2dae0*/  STL.64 [R1+0xbc8], R30 ;  /* 0x000bc81e01007387 */ /* 0x000fe80000100a00 */
[----:B------:R-:W-:Y:S04]  /*2daf0*/  STL.64 [R1+0x39f8], R22 ;  /* 0x0039f81601007387 */ /* 0x000fe80000100a00 */
[----:B------:R4:W-:Y:S04]  /*2db00*/  STL.64 [R1+0x39f0], R20 ;  /* 0x0039f01401007387 */ /* 0x0009e80000100a00 */
[----:B------:R-:W-:Y:S04]  /*2db10*/  STL.64 [R1+0x39e8], R6 ;  /* 0x0039e80601007387 */ /* 0x000fe80000100a00 */
[----:B------:R3:W-:Y:S01]  /*2db20*/  STL.64 [R1+0x39e0], R4 ;  /* 0x0039e00401007387 */ /* 0x0007e20000100a00 */
[----:B----4-:R-:W-:-:S15]  /*2db30*/  HMMA.16816.F32 R20, R36, R4, R44 ;  /* 0x000000042414723c */ /* 0x010fde000000182c */
[----:B------:R-:W-:-:S04]  /*2db40*/  NOP ;  /* 0x0000000000007918 */ /* 0x000fc80000000000 */
[----:B------:R-:W-:Y:S04]  /*2db50*/  STL.64 [R1+0xbb0], R20 ;  /* 0x000bb01401007387 */ /* 0x000fe80000100a00 */
[----:B------:R-:W-:Y:S04]  /*2db60*/  STL.64 [R1+0xbb8], R22 ;  /* 0x000bb81601007387 */ /* 0x000fe80000100a00 */
[----:B--2---:R-:W0:Y:S04]  /*2db70*/  LDSM.16.MT88.4 R44, [R56+UR5+0x280] ;  /* 0x00028005382c783b */ /* 0x004e280008004200 */
[----:B------:R-:W-:Y:S04]  /*2db80*/  LDSM.16.MT88.4 R52, [R56+UR5+0x380] ;  /* 0x000380053834783b */ /* 0x000fe80008004200 */
[----:B------:R-:W-:Y:S01]  /*2db90*/  LDSM.16.MT88.4 R40, [R56+UR5+0x200] ;  /* 0x000200053828783b */ /* 0x000fe20008004200 */
[C---:B---3--:R-:W-:Y:S03]  /*2dba0*/  HMMA.16816.F32 R4, R36.reuse, R8, R48 ;  /* 0x000000082404723c */ /* 0x048fe60000001830 */
[----:B------:R-:W1:Y:S04]  /*2dbb0*/  LDSM.16.MT88.4 R48, [R56+UR5+0x300] ;  /* 0x000300053830783b */ /* 0x000e680008004200 */
[----:B0-----:R-:W-:Y:S04]  /*2dbc0*/  STL.64 [R1+0x39d8], R46 ;  /* 0x0039d82e01007387 */ /* 0x001fe80000100a00 */
[----:B------:R-:W-:Y:S04]  /*2dbd0*/  STL.64 [R1+0x39d0], R44 ;  /* 0x0039d02c01007387 */ /* 0x000fe80000100a00 */
[----:B-1----:R-:W-:Y:S04]  /*2dbe0*/  STL.64 [R1+0x3988], R50 ;  /* 0x0039883201007387 */ /* 0x002fe80000100a00 */
[----:B------:R-:W-:Y:S04]  /*2dbf0*/  STL.64 [R1+0xba0], R4 ;  /* 0x000ba00401007387 */ /* 0x000fe80000100a00 */
[----:B------:R-:W-:Y:S04]  /*2dc00*/  STL.64 [R1+0xba8], R6 ;  /* 0x000ba80601007387 */ /* 0x000fe80000100a00 */
[----:B------:R0:W-:Y:S04]  /*2dc10*/  STL.64 [R1+0x3980], R48 ;  /* 0x0039803001007387 */ /* 0x0001e80000100a00 */
[----:B0-----:R-:W2:Y:S04]  /*2dc20*/  LDL.LU.64 R48, [R1+0x8b0] ;  /* 0x0008b00001307983 */ /* 0x001ea80000300a00 */
[----:B------:R-:W2:Y:S04]  /*2dc30*/  LDL.LU.64 R50, [R1+0x8b8] ;  /* 0x0008b80001327983 */ /* 0x000ea80000300a00 */
[----:B------:R-:W3:Y:S04]  /*2dc40*/  LDL.LU.64 R28, [R1+0x820] ;  /* 0x00082000011c7983 */ /* 0x000ee80000300a00 */
[----:B------:R-:W3:Y:S01]  /*2dc50*/  LDL.LU.64 R30, [R1+0x828] ;  /* 0x00082800011e7983 */ /* 0x000ee20000300a00 */
[----:B------:R-:W-:Y:S01]  /*2dc60*/  HMMA.16816.F32 R4, R36, R12, R24 ;  /* 0x0000000c2404723c */ /* 0x000fe20000001818 */
[----:B------:R-:W-:-:S15]  /*2dc70*/  LOP3.LUT R2, R56, 0x20, RZ, 0x3c, !PT ;  /* 0x0000002038027812 */ /* 0x000fde00078e3cff */
[----:B------:R-:W-:-:S03]  /*2dc80*/  NOP ;  /* 0x0000000000007918 */ /* 0x000fc60000000000 */
[----:B------:R0:W-:Y:S04]  /*2dc90*/  STL.64 [R1+0xb90], R4 ;  /* 0x000b900401007387 */ /* 0x0001e80000100a00 */
[----:B------:R1:W-:Y:S04]  /*2dca0*/  STL.64 [R1+0xb98], R6 ;  /* 0x000b980601007387 */ /* 0x0003e80000100a00 */
[----:B------:R-:W4:Y:S04]  /*2dcb0*/  LDL.LU.64 R24, [R1+0x810] ;  /* 0x0008100001187983 */ /* 0x000f280000300a00 */
[----:B------:R-:W4:Y:S04]  /*2dcc0*/  LDL.LU.64 R26, [R1+0x818] ;  /* 0x00081800011a7983 */ /* 0x000f280000300a00 */
[----:B------:R-:W4:Y:S04]  /*2dcd0*/  LDL.LU.64 R20, [R1+0x800] ;  /* 0x0008000001147983 */ /* 0x000f280000300a00 */
[----:B------:R-:W4:Y:S04]  /*2dce0*/  LDL.LU.64 R22, [R1+0x808] ;  /* 0x0008080001167983 */ /* 0x000f280000300a00 */
[----:B0-----:R-:W4:Y:S04]  /*2dcf0*/  LDL.LU.64 R4, [R1+0x7f0] ;  /* 0x0007f00001047983 */ /* 0x001f280000300a00 */
[----:B-1----:R-:W4:Y:S04]  /*2dd00*/  LDL.LU.64 R6, [R1+0x7f8] ;  /* 0x0007f80001067983 */ /* 0x002f280000300a00 */
[----:B------:R-:W4:Y:S04]  /*2dd10*/  LDL.LU.64 R44, [R1+0x7e0] ;  /* 0x0007e000012c7983 */ /* 0x000f280000300a00 */
[----:B------:R-:W4:Y:S04]  /*2dd20*/  LDL.LU.64 R46, [R1+0x7e8] ;  /* 0x0007e800012e7983 */ /* 0x000f280000300a00 */
[----:B------:R-:W-:Y:S04]  /*2dd30*/  STL.64 [R1+0x3968], R54 ;  /* 0x0039683601007387 */ /* 0x000fe80000100a00 */
[----:B------:R-:W-:Y:S04]  /*2dd40*/  STL.64 [R1+0x3960], R52 ;  /* 0x0039603401007387 */ /* 0x000fe80000100a00 */
[----:B------:R0:W-:Y:S04]  /*2dd50*/  STL [R1+0x38f8], R56 ;  /* 0x0038f83801007387 */ /* 0x0001e80000100800 */
[----:B0-----:R-:W4:Y:S04]  /*2dd60*/  LDL.LU.64 R56, [R1+0x7c0] ;  /* 0x0007c00001387983 */ /* 0x001f280000300a00 */
[----:B------:R-:W4:Y:S01]  /*2dd70*/  LDL.LU.64 R58, [R1+0x7c8] ;  /* 0x0007c800013a7983 */ /* 0x000f220000300a00 */
[----:B--2---:R-:W-:-:S15]  /*2dd80*/  HMMA.16816.F32 R36, R36, R16, R48 ;  /* 0x000000102424723c */ /* 0x004fde0000001830 */
[----:B------:R-:W-:-:S04]  /*2dd90*/  NOP ;  /* 0x0000000000007918 */ /* 0x000fc80000000000 */
[----:B------:R-:W-:Y:S04]  /*2dda0*/  STL.64 [R1+0x8b0], R36 ;  /* 0x0008b02401007387 */ /* 0x000fe80000100a00 */
[----:B------:R-:W-:Y:S04]  /*2ddb0*/  STL.64 [R1+0x8b8], R38 ;  /* 0x0008b82601007387 */ /* 0x000fe80000100a00 */
[----:B------:R-:W0:Y:S01]  /*2ddc0*/  LDSM.16.MT88.4 R36, [R2+UR5] ;  /* 0x000000050224783b */ /* 0x000e220008004200 */
[C---:B---3--:R-:W-:Y:S03]  /*2ddd0*/  HMMA.16816.F32 R28, R40.reuse, R32, R28 ;  /* 0x00000020281c723c */ /* 0x048fe6000000181c */
[----:B------:R-:W2:Y:S04]  /*2dde0*/  LDL.LU.64 R52, [R1+0x4c0] ;  /* 0x0004c00001347983 */ /* 0x000ea80000300a00 */
[----:B------:R-:W2:Y:S04]  /*2ddf0*/  LDL.LU.64 R54, [R1+0x4c8] ;  /* 0x0004c80001367983 */ /* 0x000ea80000300a00 */
[----:B------:R-:W3:Y:S04]  /*2de00*/  LDL.LU.64 R48, [R1+0x440] ;  /* 0x0004400001307983 */ /* 0x000ee80000300a00 */
[----:B------:R-:W3:Y:S04]  /*2de10*/  LDL.LU.64 R50, [R1+0x448] ;  /* 0x0004480001327983 */ /* 0x000ee80000300a00 */
[----:B0-----:R-:W-:Y:S04]  /*2de20*/  STL.64 [R1+0x3908], R38 ;  /* 0x0039082601007387 */ /* 0x001fe80000100a00 */
[----:B------:R0:W-:Y:S04]  /*2de30*/  STL.64 [R1+0x3900], R36 ;  /* 0x0039002401007387 */ /* 0x0001e80000100a00 */
[----:B0-----:R-:W2:Y:S04]  /*2de40*/  LDL.LU.64 R36, [R1+0x7d0] ;  /* 0x0007d00001247983 */ /* 0x001ea80000300a00 */
[----:B------:R-:W2:Y:S04]  /*2de50*/  LDL.LU.64 R38, [R1+0x7d8] ;  /* 0x0007d80001267983 */ /* 0x000ea80000300a00 */
[----:B------:R-:W-:Y:S04]  /*2de60*/  STL.64 [R1+0x820], R28 ;  /* 0x0008201c01007387 */ /* 0x000fe80000100a00 */
[----:B------:R0:W-:Y:S04]  /*2de70*/  STL.64 [R1+0x828], R30 ;  /* 0x0008281e01007387 */ /* 0x0001e80000100a00 */
[----:B0-----:R-:W2:Y:S04]  /*2de80*/  LDL.LU.64 R30, [R1+0x3a18] ;  /* 0x003a1800011e7983 */ /* 0x001ea80000300a00 */
[----:B------:R-:W4:Y:S02]  /*2de90*/  LDL.LU.64 R28, [R1+0x3a10] ;  /* 0x003a1000011c7983 */ /* 0x000f240000300a00 */
        /* <DEDUP_REMOVED lines=22> */
[----:B0-----:R-:W3:Y:S04]  /*2e000*/  LDL.LU.64 R46, [R1+0x39d8] ;  /* 0x0039d800012e7983 */ /* 0x001ee80000300a00 */
[----:B------:R-:W3:Y:S04]  /*2e010*/  LDL.LU.64 R44, [R1+0x39d0] ;  /* 0x0039d000012c7983 */ /* 0x000ee80000300a00 */
[----:B------:R-:W-:Y:S04]  /*2e020*/  STL.64 [R1+0x39c8], R6 ;  /* 0x0039c80601007387 */ /* 0x000fe80000100a00 */
[----:B------:R0:W-:Y:S02]  /*2e030*/  STL.64 [R1+0x39c0], R4 ;  /* 0x0039c00401007387 */ /* 0x0001e40000100a00 */
[----:B0-----:R-:W-:Y:S02]  /*2e040*/  HMMA.16816.F32 R4, R40, R8, R36 ;  /* 0x000000082804723c */ /* 0x001fe40000001824 */
[----:B------:R-:W-:Y:S04]  /*2e050*/  STL.64 [R1+0x39b8], R10 ;  /* 0x0039b80a01007387 */ /* 0x000fe80000100a00 */
[----:B------:R-:W-:-:S13]  /*2e060*/  STL.64 [R1+0x39b0], R8 ;  /* 0x0039b00801007387 */ /* 0x000fda0000100a00 */
        /* <DEDUP_REMOVED lines=11> */
[----:B------:R3:W-:Y:S04]  /*2e120*/  STL.64 [R1+0x4c8], R6 ;  /* 0x0004c80601007387 */ /* 0x0007e80000100a00 */
[----:B------:R-:W2:Y:S04]  /*2e130*/  LDL.LU.64 R40, [R1+0x430] ;  /* 0x0004300001287983 */ /* 0x000ea80000300a00 */
[----:B------:R-:W2:Y:S01]  /*2e140*/  LDL.LU.64 R42, [R1+0x438] ;  /* 0x00043800012a7983 */ /* 0x000ea20000300a00 */
[----:B---3--:R-:W-:-:S15]  /*2e150*/  HMMA.16816.F32 R4, R44, R32, R48 ;  /* 0x000000202c04723c */ /* 0x008fde0000001830 */
[----:B------:R-:W-:-:S04]  /*2e160*/  NOP ;  /* 0x0000000000007918 */ /* 0x000fc80000000000 */
[----:B------:R0:W-:Y:S04]  /*2e170*/  STL.64 [R1+0x440], R4 ;  /* 0x0004400401007387 */ /* 0x0001e80000100a00 */
[----:B------:R1:W-:Y:S04]  /*2e180*/  STL.64 [R1+0x448], R6 ;  /* 0x0004480601007387 */ /* 0x0003e80000100a00 */
[----:B------:R-:W3:Y:S04]  /*2e190*/  LDL.LU.64 R36, [R1+0x420] ;  /* 0x0004200001247983 */ /* 0x000ee80000300a00 */
[----:B------:R-:W3:Y:S04]  /*2e1a0*/  LDL.LU.64 R38, [R1+0x428] ;  /* 0x0004280001267983 */ /* 0x000ee80000300a00 */
[----:B0-----:R-:W4:Y:S04]  /*2e1b0*/  LDL.LU.64 R4, [R1+0x410] ;  /* 0x0004100001047983 */ /* 0x001f280000300a00 */
[----:B-1----:R-:W4:Y:S04]  /*2e1c0*/  LDL.LU.64 R6, [R1+0x418] ;  /* 0x0004180001067983 */ /* 0x002f280000300a00 */
[----:B------:R-:W4:Y:S04]  /*2e1d0*/  LDL.LU.64 R8, [R1+0x400] ;  /* 0x0004000001087983 */ /* 0x000f280000300a00 */
        /* <DEDUP_REMOVED lines=8> */
[----:B------:R-:W4:Y:S01]  /*2e260*/  LDL.LU.64 R54, [R1+0x1068] ;  /* 0x0010680001367983 */ /* 0x000f220000300a00 */
[C---:B--2---:R-:W-:Y:S08]  /*2e270*/  HMMA.16816.F32 R40, R44.reuse, R28, R40 ;  /* 0x0000001c2c28723c */ /* 0x044ff00000001828 */
[C---:B---3--:R-:W-:Y:S08]  /*2e280*/  HMMA.16816.F32 R36, R44.reuse, R24, R36 ;  /* 0x000000182c24723c */ /* 0x048ff00000001824 */
[C---:B----4-:R-:W-:Y:S01]  /*2e290*/  HMMA.16816.F32 R4, R44.reuse, R20, R4 ;  /* 0x000000142c04723c */ /* 0x050fe20000001804 */
[----:B------:R-:W-:Y:S04]  /*2e2a0*/  STL.64 [R1+0x3978], R54 ;  /* 0x0039783601007387 */ /* 0x000fe80000100a00 */
[----:B------:R0:W-:Y:S04]  /*2e2b0*/  STL.64 [R1+0x3970], R52 ;  /* 0x0039703401007387 */ /* 0x0001e80000100a00 */
[----:B0-----:R-:W2:Y:S04]  /*2e2c0*/  LDL.LU.64 R52, [R1+0x1070] ;  /* 0x0010700001347983 */ /* 0x001ea80000300a00 */
[----:B------:R-:W2:Y:S04]  /*2e2d0*/  LDL.LU.64 R54, [R1+0x1078] ;  /* 0x0010780001367983 */ /* 0x000ea80000300a00 */
[----:B------:R-:W3:Y:S04]  /*2e2e0*/  LDL.LU.64 R56, [R1+0xf0] ;  /* 0x0000f00001387983 */ /* 0x000ee80000300a00 */
[----:B------:R-:W3:Y:S04]  /*2e2f0*/  LDL.LU.64 R58, [R1+0xf8] ;  /* 0x0000f800013a7983 */ /* 0x000ee80000300a00 */
[----:B------:R0:W-:Y:S04]  /*2e300*/  STL.64 [R1+0x430], R40 ;  /* 0x0004302801007387 */ /* 0x0001e80000100a00 */
[----:B------:R1:W-:Y:S04]  /*2e310*/  STL.64 [R1+0x438], R42 ;  /* 0x0004382a01007387 */ /* 0x0003e80000100a00 */
[----:B0-----:R-:W4:Y:S04]  /*2e320*/  LDL.LU.64 R40, [R1+0x3b0] ;  /* 0x0003b00001287983 */ /* 0x001f280000300a00 */
[----:B-1----:R-:W4:Y:S04]  /*2e330*/  LDL.LU.64 R42, [R1+0x3b8] ;  /* 0x0003b800012a7983 */ /* 0x002f280000300a00 */
[----:B------:R0:W-:Y:S04]  /*2e340*/  STL.64 [R1+0x420], R36 ;  /* 0x0004202401007387 */ /* 0x0001e80000100a00 */
[----:B------:R1:W-:Y:S04]  /*2e350*/  STL.64 [R1+0x428], R38 ;  /* 0x0004282601007387 */ /* 0x0003e80000100a00 */
[----:B0-----:R-:W2:Y:S04]  /*2e360*/  LDL.LU.64 R36, [R1+0x710] ;  /* 0x0007100001247983 */ /* 0x001ea80000300a00 */
[----:B-1----:R-:W2:Y:S04]  /*2e370*/  LDL.LU.64 R38, [R1+0x718] ;  /* 0x0007180001267983 */ /* 0x002ea80000300a00 */
        /* <DEDUP_REMOVED lines=22> */
[----:B--2---:R-:W-:Y:S02]  /*2e4e0*/  HMMA.16816.F32 R44, R44, R16, R48 ;  /* 0x000000102c2c723c */ /* 0x004fe40000001830 */
[----:B------:R-:W2:Y:S04]  /*2e4f0*/  LDL.LU.64 R50, [R1+0x3988] ;  /* 0x0039880001327983 */ /* 0x000ea80000300a00 */
[----:B------:R-:W2:-:S13]  /*2e500*/  LDL.LU.64 R48, [R1+0x3980] ;  /* 0x0039800001307983 */ /* 0x000e9a0000300a00 */
[----:B------:R0:W-:Y:S04]  /*2e510*/  STL.64 [R1+0x170], R44 ;  /* 0x0001702c01007387 */ /* 0x0001e80000100a00 */
[----:B------:R1:W-:Y:S04]  /*2e520*/  STL.64 [R1+0x178], R46 ;  /* 0x0001782e01007387 */ /* 0x0003e80000100a00 */
[----:B0-----:R-:W3:Y:S04]  /*2e530*/  LDL.LU.64 R44, [R1+0x100] ;  /* 0x00010000012c7983 */ /* 0x001ee80000300a00 */
[----:B-1----:R-:W3:Y:S01]  /*2e540*/  LDL.LU.64 R46, [R1+0x108] ;  /* 0x00010800012e7983 */ /* 0x002ee20000300a00 */
        /* <DEDUP_REMOVED lines=11> */
[----:B------:R-:W2:Y:S04]  /*2e600*/  LDL.LU.64 R52, [R1+0x3960] ;  /* 0x0039600001347983 */ /* 0x000ea80000300a00 */
[----:B------:R-:W-:Y:S04]  /*2e610*/  STL.64 [R1+0x3958], R30 ;  /* 0x0039581e01007387 */ /* 0x000fe80000100a00 */
[----:B------:R3:W-:Y:S02]  /*2e620*/  STL.64 [R1+0x3950], R28 ;  /* 0x0039501c01007387 */ /* 0x0007e40000100a00 */
[----:B---3--:R-:W-:Y:S02]  /*2e630*/  HMMA.16816.F32 R28, R48, R24, R44 ;  /* 0x00000018301c723c */ /* 0x008fe4000000182c */
[----:B------:R-:W-:Y:S04]  /*2e640*/  STL.64 [R1+0x3948], R26 ;  /* 0x0039481a01007387 */ /* 0x000fe80000100a00 */
[----:B------:R-:W-:-:S13]  /*2e650*/  STL.64 [R1+0x3940], R24 ;  /* 0x0039401801007387 */ /* 0x000fda0000100a00 */
[----:B------:R-:W-:Y:S04]  /*2e660*/  STL.64 [R1+0x100], R28 ;  /* 0x0001001c01007387 */ /* 0x000fe80000100a00 */
[----:B------:R0:W-:Y:S02]  /*2e670*/  STL.64 [R1+0x108], R30 ;  /* 0x0001081e01007387 */ /* 0x0001e40000100a00 */
[C---:B0-----:R-:W-:Y:S08]  /*2e680*/  HMMA.16816.F32 R28, R48.reuse, R20, R56 ;  /* 0x00000014301c723c */ /* 0x041ff00000001838 */
[C---:B----4-:R-:W-:Y:S01]  /*2e690*/  HMMA.16816.F32 R24, R48.reuse, R4, R40 ;  /* 0x000000043018723c */ /* 0x050fe20000001828 */
[----:B------:R-:W-:Y:S10]  /*2e6a0*/  STL.64 [R1+0x3938], R6 ;  /* 0x0039380601007387 */ /* 0x000ff40000100a00 */
[----:B------:R-:W-:Y:S04]  /*2e6b0*/  STL.64 [R1+0xf0], R28 ;  /* 0x0000f01c01007387 */ /* 0x000fe80000100a00 */
[----:B------:R-:W-:Y:S04]  /*2e6c0*/  STL.64 [R1+0xf8], R30 ;  /* 0x0000f81e01007387 */ /* 0x000fe80000100a00 */
[----:B------:R0:W-:Y:S02]  /*2e6d0*/  STL.64 [R1+0x3930], R4 ;  /* 0x0039300401007387 */ /* 0x0001e40000100a00 */
[C---:B0-----:R-:W-:Y:S02]  /*2e6e0*/  HMMA.16816.F32 R4, R48.reuse, R8, R36 ;  /* 0x000000083004723c */ /* 0x041fe40000001824 */
[----:B------:R0:W-:Y:S04]  /*2e6f0*/  STL.64 [R1+0x3b0], R24 ;  /* 0x0003b01801007387 */ /* 0x0001e80000100a00 */
[----:B------:R1:W-:Y:S04]  /*2e700*/  STL.64 [R1+0x3b8], R26 ;  /* 0x0003b81a01007387 */ /* 0x0003e80000100a00 */
[----:B------:R-:W3:Y:S04]  /*2e710*/  LDL.LU.64 R36, [R1+0xa60] ;  /* 0x000a600001247983 */ /* 0x000ee80000300a00 */
[----:B------:R-:W3:Y:S05]  /*2e720*/  LDL.LU.64 R38, [R1+0xa68] ;  /* 0x000a680001267983 */ /* 0x000eea0000300a00 */
[----:B------:R4:W-:Y:S04]  /*2e730*/  STL.64 [R1+0x710], R4 ;  /* 0x0007100401007387 */ /* 0x0009e80000100a00 */
[----:B------:R0:W-:Y:S04]  /*2e740*/  STL.64 [R1+0x718], R6 ;  /* 0x0007180601007387 */ /* 0x0001e80000100a00 */
[----:B------:R-:W2:Y:S04]  /*2e750*/  LDL.LU.64 R56, [R1+0xa50] ;  /* 0x000a500001387983 */ /* 0x000ea80000300a00 */
[----:B------:R-:W2:Y:S04]  /*2e760*/  LDL.LU.64 R58, [R1+0xa58] ;  /* 0x000a5800013a7983 */ /* 0x000ea80000300a00 */
[----:B------:R-:W2:Y:S04]  /*2e770*/  LDL.LU.64 R28, [R1+0xdc0] ;  /* 0x000dc000011c7983 */ /* 0x000ea80000300a00 */
[----:B------:R-:W2:Y:S04]  /*2e780*/  LDL.LU.64 R30, [R1+0xdc8] ;  /* 0x000dc800011e7983 */ /* 0x000ea80000300a00 */
[----:B0-----:R-:W2:Y:S04]  /*2e790*/  LDL.LU.64 R24, [R1+0xdb0] ;  /* 0x000db00001187983 */ /* 0x001ea80000300a00 */
[----:B-1----:R-:W2:Y:S04]  /*2e7a0*/  LDL.LU.64 R26, [R1+0xdb8] ;  /* 0x000db800011a7983 */ /* 0x002ea80000300a00 */
[----:B------:R-:W2:Y:S04]  /*2e7b0*/  LDL.LU.64 R40, [R1+0xda0] ;  /* 0x000da00001287983 */ /* 0x000ea80000300a00 */
[----:B------:R-:W2:Y:S04]  /*2e7c0*/  LDL.LU.64 R42, [R1+0xda8] ;  /* 0x000da800012a7983 */ /* 0x000ea80000300a00 */
[----:B----4-:R-:W4:Y:S04]  /*2e7d0*/  LDL.LU.64 R4, [R1+0xd90] ;  /* 0x000d900001047983 */ /* 0x010f280000300a00 */
[----:B------:R-:W4:Y:S04]  /*2e7e0*/  LDL.LU.64 R6, [R1+0xd98] ;  /* 0x000d980001067983 */ /* 0x000f280000300a00 */
[----:B------:R-:W-:Y:S04]  /*2e7f0*/  STL.64 [R1+0x3928], R10 ;  /* 0x0039280a01007387 */ /* 0x000fe80000100a00 */
[----:B------:R0:W-:Y:S04]  /*2e800*/  STL.64 [R1+0x3920], R8 ;  /* 0x0039200801007387 */ /* 0x0001e80000100a00 */
[----:B0-----:R-:W4:Y:S04]  /*2e810*/  LDL.LU.64 R8, [R1+0xd80] ;  /* 0x000d800001087983 */ /* 0x001f280000300a00 */
[----:B------:R-:W4:Y:S04]  /*2e820*/  LDL.LU.64 R10, [R1+0xd88] ;  /* 0x000d8800010a7983 */ /* 0x000f280000300a00 */
[----:B------:R-:W4:Y:S04]  /*2e830*/  LDL.LU.64 R44, [R1+0xd60] ;  /* 0x000d6000012c7983 */ /* 0x000f280000300a00 */
[----:B------:R-:W4:Y:S01]  /*2e840*/  LDL.LU.64 R46, [R1+0xd68] ;  /* 0x000d6800012e7983 */ /* 0x000f220000300a00 */
[C---:B---3--:R-:W-:Y:S08]  /*2e850*/  HMMA.16816.F32 R36, R48.reuse, R12, R36 ;  /* 0x0000000c3024723c */ /* 0x048ff00000001824 */
[----:B--2---:R-:W-:Y:S08]  /*2e860*/  HMMA.16816.F32 R48, R48, R16, R56 ;  /* 0x000000103030723c */ /* 0x004ff00000001838 */
[C---:B------:R-:W-:Y:S01]  /*2e870*/  HMMA.16816.F32 R28, R52.reuse, R32, R28 ;  /* 0x00000020341c723c */ /* 0x040fe2000000181c */
[----:B----4-:R-:W-:Y:S04]  /*2e880*/  STL.64 [R1+0x3918], R46 ;  /* 0x0039182e01007387 */ /* 0x010fe80000100a00 */
[----:B------:R0:W-:Y:S04]  /*2e890*/  STL.64 [R1+0x3910], R44 ;  /* 0x0039102c01007387 */ /* 0x0001e80000100a00 */
[----:B0-----:R-:W2:Y:S04]  /*2e8a0*/  LDL.LU.64 R44, [R1+0xd70] ;  /* 0x000d7000012c7983 */ /* 0x001ea80000300a00 */
[----:B------:R-:W2:Y:S04]  /*2e8b0*/  LDL.LU.64 R46, [R1+0xd78] ;  /* 0x000d7800012e7983 */ /* 0x000ea80000300a00 */
[----:B------:R0:W-:Y:S04]  /*2e8c0*/  STL.64 [R1+0xa60], R36 ;  /* 0x000a602401007387 */ /* 0x0001e80000100a00 */
[----:B------:R1:W-:Y:S04]  /*2e8d0*/  STL.64 [R1+0xa68], R38 ;  /* 0x000a682601007387 */ /* 0x0003e80000100a00 */
[----:B0-----:R-:W3:Y:S04]  /*2e8e0*/  LDL.LU.64 R36, [R1+0x10] ;  /* 0x0000100001247983 */ /* 0x001ee80000300a00 */
[----:B-1----:R-:W3:Y:S04]  /*2e8f0*/  LDL.LU.64 R38, [R1+0x18] ;  /* 0x0000180001267983 */ /* 0x002ee80000300a00 */
[----:B------:R-:W4:Y:S04]  /*2e900*/  LDL.LU.64 R56, [R1+0xd50] ;  /* 0x000d500001387983 */ /* 0x000f280000300a00 */
[----:B------:R-:W4:Y:S04]  /*2e910*/  LDL.LU.64 R58, [R1+0xd58] ;  /* 0x000d5800013a7983 */ /* 0x000f280000300a00 */
        /* <DEDUP_REMOVED lines=13> */
[----:B------:R-:W2:Y:S01]  /*2e9f0*/  LDL.LU.64 R24, [R1+0x3940] ;  /* 0x0039400001187983 */ /* 0x000ea20000300a00 */
[C---:B------:R-:W-:Y:S08]  /*2ea00*/  HMMA.16816.F32 R4, R52.reuse, R20, R4 ;  /* 0x000000143404723c */ /* 0x040ff00000001804 */
[----:B--2---:R-:W-:-:S15]  /*2ea10*/  HMMA.16816.F32 R40, R52, R24, R40 ;  /* 0x000000183428723c */ /* 0x004fde0000001828 */
[----:B------:R-:W-:-:S04]  /*2ea20*/  NOP ;  /* 0x0000000000007918 */ /* 0x000fc80000000000 */
        /* <DEDUP_REMOVED lines=20> */
[C---:B--2---:R-:W-:Y:S08]  /*2eb70*/  HMMA.16816.F32 R44, R52.reuse, R12, R44 ;  /* 0x0000000c342c723c */ /* 0x044ff0000000182c */
[----:B---3--:R-:W-:Y:S11]  /*2eb80*/  HMMA.16816.F32 R52, R52, R16, R36 ;  /* 0x000000103434723c */ /* 0x008ff60000001824 */
[----:B------:R0:W-:Y:S04]  /*2eb90*/  STL.64 [R1+0xd60], R44 ;  /* 0x000d602c01007387 */ /* 0x0001e80000100a00 */
[----:B------:R1:W-:Y:S04]  /*2eba0*/  STL.64 [R1+0xd68], R46 ;  /* 0x000d682e01007387 */ /* 0x0003e80000100a00 */
[----:B0-----:R-:W2:Y:S04]  /*2ebb0*/  LDL.LU.64 R44, [R1+0xd10] ;  /* 0x000d1000012c7983 */ /* 0x001ea80000300a00 */
[----:B-1----:R-:W2:Y:S04]  /*2ebc0*/  LDL.LU.64 R46, [R1+0xd18] ;  /* 0x000d1800012e7983 */ /* 0x002ea80000300a00 */
[----:B------:R-:W4:Y:S04]  /*2ebd0*/  LDL.LU.64 R38, [R1+0x3908] ;  /* 0x0039080001267983 */ /* 0x000f280000300a00 */
[----:B------:R-:W4:Y:S04]  /*2ebe0*/  LDL.LU.64 R36, [R1+0x3900] ;  /* 0x0039000001247983 */ /* 0x000f280000300a00 */
[----:B------:R0:W-:Y:S04]  /*2ebf0*/  STL.64 [R1+0x10], R52 ;  /* 0x0000103401007387 */ /* 0x0001e80000100a00 */
[----:B------:R1:W-:Y:S04]  /*2ec00*/  STL.64 [R1+0x18], R54 ;  /* 0x0000183601007387 */ /* 0x0003e80000100a00 */
[----:B0-----:R-:W3:Y:S04]  /*2ec10*/  LDL.LU.64 R52, [R1+0xd40] ;  /* 0x000d400001347983 */ /* 0x001ee80000300a00 */
[----:B-1----:R-:W3:Y:S01]  /*2ec20*/  LDL.LU.64 R54, [R1+0xd48] ;  /* 0x000d480001367983 */ /* 0x002ee20000300a00 */
[C---:B----4-:R-:W-:Y:S08]  /*2ec30*/  HMMA.16816.F32 R56, R36.reuse, R32, R56 ;  /* 0x000000202438723c */ /* 0x050ff00000001838 */
[C---:B---3--:R-:W-:Y:S11]  /*2ec40*/  HMMA.16816.F32 R52, R36.reuse, R28, R52 ;  /* 0x0000001c2434723c */ /* 0x048ff60000001834 */
[----:B------:R0:W-:Y:S04]  /*2ec50*/  STL.64 [R1+0xd50], R56 ;  /* 0x000d503801007387 */ /* 0x0001e80000100a00 */
[----:B------:R-:W-:Y:S01]  /*2ec60*/  STL.64 [R1+0xd58], R58 ;  /* 0x000d583a01007387 */ /* 0x000fe20000100a00 */
[C---:B------:R-:W-:Y:S03]  /*2ec70*/  HMMA.16816.F32 R48, R36.reuse, R24, R48 ;  /* 0x000000182430723c */ /* 0x040fe60000001830 */
[----:B0-----:R-:W3:Y:S04]  /*2ec80*/  LDL.LU R56, [R1+0x38f8] ;  /* 0x0038f80001387983 */ /* 0x001ee80000300800 */
[----:B------:R-:W-:Y:S04]  /*2ec90*/  STL.64 [R1+0x38f0], R30 ;  /* 0x0038f01e01007387 */ /* 0x000fe80000100a00 */
[----:B------:R0:W-:Y:S04]  /*2eca0*/  STL.64 [R1+0x38e8], R28 ;  /* 0x0038e81c01007387 */ /* 0x0001e80000100a00 */
[----:B------:R-:W-:Y:S04]  /*2ecb0*/  STL.64 [R1+0xd40], R52 ;  /* 0x000d403401007387 */ /* 0x000fe80000100a00 */
[----:B------:R-:W-:Y:S01]  /*2ecc0*/  STL.64 [R1+0xd48], R54 ;  /* 0x000d483601007387 */ /* 0x000fe20000100a00 */
[C---:B------:R-:W-:Y:S08]  /*2ecd0*/  HMMA.16816.F32 R40, R36.reuse, R20, R40 ;  /* 0x000000142428723c */ /* 0x040ff00000001828 */
[----:B--2---:R-:W-:Y:S01]  /*2ece0*/  HMMA.16816.F32 R44, R36, R4, R44 ;  /* 0x00000004242c723c */ /* 0x004fe2000000182c */
[----:B------:R-:W-:Y:S04]  /*2ecf0*/  LDSM.16.MT88.4 R52, [R2+UR5+0x200] ;  /* 0x000200050234783b */ /* 0x000fe80008004200 */
[----:B0-----:R-:W2:Y:S04]  /*2ed00*/  LDL.LU.64 R28, [R1+0xd00] ;  /* 0x000d0000011c7983 */ /* 0x001ea80000300a00 */
[----:B------:R-:W2:Y:S04]  /*2ed10*/  LDL.LU.64 R30, [R1+0xd08] ;  /* 0x000d0800011e7983 */ /* 0x000ea80000300a00 */
[----:B------:R-:W-:Y:S04]  /*2ed20*/  STL.64 [R1+0xd30], R48 ;  /* 0x000d303001007387 */ /* 0x000fe80000100a00 */
[----:B------:R-:W-:Y:S04]  /*2ed30*/  STL.64 [R1+0xd38], R50 ;  /* 0x000d383201007387 */ /* 0x000fe80000100a00 */
[----:B------:R-:W-:Y:S04]  /*2ed40*/  STL.64 [R1+0x38e0], R26 ;  /* 0x0038e01a01007387 */ /* 0x000fe80000100a00 */
[----:B------:R0:W-:Y:S04]  /*2ed50*/  STL.64 [R1+0x38d8], R24 ;  /* 0x0038d81801007387 */ /* 0x0001e80000100a00 */
[----:B------:R-:W1:Y:S04]  /*2ed60*/  LDSM.16.MT88.4 R48, [R2+UR5+0x180] ;  /* 0x000180050230783b */ /* 0x000e680008004200 */
[----:B0-----:R-:W4:Y:S04]  /*2ed70*/  LDL.LU.64 R24, [R1+0xcf0] ;  /* 0x000cf00001187983 */ /* 0x001f280000300a00 */
[----:B------:R-:W4:Y:S04]  /*2ed80*/  LDL.LU.64 R26, [R1+0xcf8] ;  /* 0x000cf800011a7983 */ /* 0x000f280000300a00 */
[----:B------:R-:W-:Y:S04]  /*2ed90*/  STL.64 [R1+0xd20], R40 ;  /* 0x000d202801007387 */ /* 0x000fe80000100a00 */
[----:B------:R-:W-:Y:S04]  /*2eda0*/  STL.64 [R1+0xd28], R42 ;  /* 0x000d282a01007387 */ /* 0x000fe80000100a00 */
[----:B------:R-:W-:Y:S04]  /*2edb0*/  STL.64 [R1+0x38d0], R22 ;  /* 0x0038d01601007387 */ /* 0x000fe80000100a00 */
[----:B------:R-:W-:Y:S04]  /*2edc0*/  STL.64 [R1+0x38c8], R20 ;  /* 0x0038c81401007387 */ /* 0x000fe80000100a00 */
[----:B------:R-:W-:Y:S04]  /*2edd0*/  STL [R1+0xd10], R44 ;  /* 0x000d102c01007387 */ /* 0x000fe80000100800 */
[----:B------:R-:W-:Y:S04]  /*2ede0*/  STL.64 [R1+0x38c0], R6 ;  /* 0x0038c00601007387 */ /* 0x000fe80000100a00 */
[----:B------:R2:W-:Y:S01]  /*2edf0*/  STL.64 [R1+0x38b8], R4 ;  /* 0x0038b80401007387 */ /* 0x0005e20000100a00 */
[----:B------:R-:W-:-:S02]  /*2ee00*/  IMAD.MOV.U32 R57, RZ, RZ, R47 ;  /* 0x000000ffff397224 */ /* 0x000fc400078e002f */
[----:B------:R-:W-:Y:S02]  /*2ee10*/  IMAD.MOV.U32 R59, RZ, RZ, R46 ;  /* 0x000000ffff3b7224 */ /* 0x000fe400078e002e */
[----:B------:R-:W-:Y:S01]  /*2ee20*/  IMAD.MOV.U32 R58, RZ, RZ, R45 ;  /* 0x000000ffff3a7224 */ /* 0x000fe200078e002d */
[----:B------:R-:W0:Y:S04]  /*2ee30*/  LDSM.16.MT88.4 R40, [R2+UR5+0x80] ;  /* 0x000080050228783b */ /* 0x000e280008004200 */
[----:B------:R-:W-:Y:S04]  /*2ee40*/  STL [R1+0x3190], R57 ;  /* 0x0031903901007387 */ /* 0x000fe80000100800 */
[----:B------:R-:W-:Y:S04]  /*2ee50*/  STL [R1+0x318c], R59 ;  /* 0x00318c3b01007387 */ /* 0x000fe80000100800 */
[----:B------:R-:W-:Y:S04]  /*2ee60*/  STL [R1+0x3188], R58 ;  /* 0x0031883a01007387 */ /* 0x000fe80000100800 */
[----:B------:R-:W-:Y:S04]  /*2ee70*/  LDSM.16.MT88.4 R44, [R2+UR5+0x100] ;  /* 0x00010005022c783b */ /* 0x000fe80008004200 */
[----:B-1----:R-:W-:Y:S01]  /*2ee80*/  STL.64 [R1+0x3860], R50 ;  /* 0x0038603201007387 */ /* 0x002fe20000100a00 */
[----:B--2---:R-:W-:-:S15]  /*2ee90*/  HMMA.16816.F32 R4, R36, R8, R28 ;  /* 0x000000082404723c */ /* 0x004fde000000181c */
[----:B------:R-:W-:-:S04]  /*2eea0*/  NOP ;  /* 0x0000000000007918 */ /* 0x000fc80000000000 */
[----:B------:R-:W-:Y:S04]  /*2eeb0*/  STL.64 [R1+0xd00], R4 ;  /* 0x000d000401007387 */ /* 0x000fe80000100a00 */
[----:B------:R4:W-:Y:S02]  /*2eec0*/  STL.64 [R1+0xd08], R6 ;  /* 0x000d080601007387 */ /* 0x0009e40000100a00 */
[----:B----4-:R-:W-:Y:S02]  /*2eed0*/  HMMA.16816.F32 R4, R36, R12, R24 ;  /* 0x0000000c2404723c */ /* 0x010fe40000001818 */
[----:B------:R1:W-:-:S15]  /*2eee0*/  STL.64 [R1+0x3858], R48 ;  /* 0x0038583001007387 */ /* 0x0003de0000100a00 */
[----:B------:R-:W-:Y:S02]  /*2eef0*/  NOP ;  /* 0x0000000000007918 */ /* 0x000fe40000000000 */
[----:B------:R2:W-:Y:S04]  /*2ef00*/  STL [R1+0xcf0], R4 ;  /* 0x000cf00401007387 */ /* 0x0005e80000100800 */
[----:B-1----:R-:W4:Y:S04]  /*2ef10*/  LDL.LU.64 R48, [R1+0x9e0] ;  /* 0x0009e00001307983 */ /* 0x002f280000300a00 */
[----:B------:R-:W4:Y:S04]  /*2ef20*/  LDL.LU.64 R50, [R1+0x9e8] ;  /* 0x0009e80001327983 */ /* 0x000f280000300a00 */
[----:B------:R-:W0:Y:S04]  /*2ef30*/  LDL.LU.64 R28, [R1+0x940] ;  /* 0x00094000011c7983 */ /* 0x000e280000300a00 */
[----:B------:R-:W0:Y:S04]  /*2ef40*/  LDL.LU.64 R30, [R1+0x948] ;  /* 0x00094800011e7983 */ /* 0x000e280000300a00 */
[----:B------:R-:W4:Y:S01]  /*2ef50*/  LDL.LU.64 R24, [R1+0x930] ;  /* 0x0009300001187983 */ /* 0x000f220000300a00 */
[----:B------:R-:W-:-:S02]  /*2ef60*/  IMAD.MOV.U32 R59, RZ, RZ, R6 ;  /* 0x000000ffff3b7224 */ /* 0x000fc400078e0006 */
[----:B------:R-:W-:Y:S01]  /*2ef70*/  IMAD.MOV.U32 R58, RZ, RZ, R7 ;  /* 0x000000ffff3a7224 */ /* 0x000fe200078e0007 */
[----:B------:R-:W4:Y:S01]  /*2ef80*/  LDL.LU.64 R26, [R1+0x938] ;  /* 0x00093800011a7983 */ /* 0x000f220000300a00 */
[----:B------:R-:W-:-:S03]  /*2ef90*/  IMAD.MOV.U32 R57, RZ, RZ, R5 ;  /* 0x000000ffff397224 */ /* 0x000fc600078e0005 */
[----:B------:R-:W4:Y:S04]  /*2efa0*/  LDL.LU.64 R20, [R1+0x920] ;  /* 0x0009200001147983 */ /* 0x000f280000300a00 */
[----:B------:R-:W4:Y:S04]  /*2efb0*/  LDL.LU.64 R22, [R1+0x928] ;  /* 0x0009280001167983 */ /* 0x000f280000300a00 */
[----:B--2---:R-:W2:Y:S04]  /*2efc0*/  LDL.LU.64 R4, [R1+0x910] ;  /* 0x0009100001047983 */ /* 0x004ea80000300a00 */
[----:B------:R-:W2:Y:S04]  /*2efd0*/  LDL.LU.64 R6, [R1+0x918] ;  /* 0x0009180001067983 */ /* 0x000ea80000300a00 */
[----:B------:R-:W-:Y:S04]  /*2efe0*/  STL.64 [R1+0x3580], R58 ;  /* 0x0035803a01007387 */ /* 0x000fe80000100a00 */
[----:B---3--:R1:W-:Y:S04]  /*2eff0*/  STL.64 [R1+0x3578], R56 ;  /* 0x0035783801007387 */ /* 0x0083e80000100a00 */
[----:B------:R-:W-:Y:S04]  /*2f000*/  STL.64 [R1+0x3840], R54 ;  /* 0x0038403601007387 */ /* 0x000fe80000100a00 */
[----:B------:R3:W-:Y:S04]  /*2f010*/  STL.64 [R1+0x3838], R52 ;  /* 0x0038383401007387 */ /* 0x0007e80000100a00 */
[----:B-1----:R-:W2:Y:S04]  /*2f020*/  LDL.LU.64 R56, [R1+0x8f0] ;  /* 0x0008f00001387983 */ /* 0x002ea80000300a00 */
[----:B------:R-:W2:Y:S01]  /*2f030*/  LDL.LU.64 R58, [R1+0x8f8] ;  /* 0x0008f800013a7983 */ /* 0x000ea20000300a00 */
[----:B----4-:R-:W-:-:S15]  /*2f040*/  HMMA.16816.F32 R36, R36, R16, R48 ;  /* 0x000000102424723c */ /* 0x010fde0000001830 */
[----:B------:R-:W-:-:S04]  /*2f050*/  NOP ;  /* 0x0000000000007918 */ /* 0x000fc80000000000 */
[----:B------:R-:W-:Y:S04]  /*2f060*/  STL.64 [R1+0x9e0], R36 ;  /* 0x0009e02401007387 */ /* 0x000fe80000100a00 */
[----:B------:R-:W-:Y:S04]  /*2f070*/  STL.64 [R1+0x9e8], R38 ;  /* 0x0009e82601007387 */ /* 0x000fe80000100a00 */
[----:B------:R-:W1:Y:S01]  /*2f080*/  LDSM.16.MT88.4 R36, [R2+UR5+0x280] ;  /* 0x000280050224783b */ /* 0x000e620008004200 */
[C---:B0-----:R-:W-:Y:S03]  /*2f090*/  HMMA.16816.F32 R28, R40.reuse, R32, R28 ;  /* 0x00000020281c723c */ /* 0x041fe6000000181c */
[----:B---3--:R-:W3:Y:S04]  /*2f0a0*/  LDL.LU.64 R52, [R1+0x8e0] ;  /* 0x0008e00001347983 */ /* 0x008ee80000300a00 */
[----:B------:R-:W3:Y:S04]  /*2f0b0*/  LDL.LU.64 R54, [R1+0x8e8] ;  /* 0x0008e80001367983 */ /* 0x000ee80000300a00 */
[----:B------:R-:W4:Y:S04]  /*2f0c0*/  LDL.LU.64 R48, [R1+0x5e0] ;  /* 0x0005e00001307983 */ /* 0x000f280000300a00 */
[----:B------:R-:W4:Y:S04]  /*2f0d0*/  LDL.LU.64 R50, [R1+0x5e8] ;  /* 0x0005e80001327983 */ /* 0x000f280000300a00 */
[----:B-1----:R-:W-:Y:S04]  /*2f0e0*/  STL.64 [R1+0x37d0], R38 ;  /* 0x0037d02601007387 */ /* 0x002fe80000100a00 */
[----:B------:R0:W-:Y:S04]  /*2f0f0*/  STL.64 [R1+0x37c8], R36 ;  /* 0x0037c82401007387 */ /* 0x0001e80000100a00 */
[----:B0-----:R-:W2:Y:S04]  /*2f100*/  LDL.LU.64 R36, [R1+0x900] ;  /* 0x0009000001247983 */ /* 0x001ea80000300a00 */
[----:B------:R-:W2:Y:S04]  /*2f110*/  LDL.LU.64 R38, [R1+0x908] ;  /* 0x0009080001267983 */ /* 0x000ea80000300a00 */
        /* <DEDUP_REMOVED lines=24> */
[C---:B--2---:R-:W-:Y:S02]  /*2f2a0*/  HMMA.16816.F32 R20, R40.reuse, R4, R36 ;  /* 0x000000042814723c */ /* 0x044fe40000001824 */
[----:B------:R-:W-:Y:S04]  /*2f2b0*/  STL.64 [R1+0x38a0], R6 ;  /* 0x0038a00601007387 */ /* 0x000fe80000100a00 */
[----:B------:R0:W-:Y:S02]  /*2f2c0*/  STL.64 [R1+0x3898], R4 ;  /* 0x0038980401007387 */ /* 0x0001e40000100a00 */
[C---:B0-----:R-:W-:Y:S11]  /*2f2d0*/  HMMA.16816.F32 R4, R40.reuse, R8, R56 ;  /* 0x000000082804723c */ /* 0x041ff60000001838 */
[----:B------:R-:W-:Y:S04]  /*2f2e0*/  STL.64 [R1+0x900], R20 ;  /* 0x0009001401007387 */ /* 0x000fe80000100a00 */
[----:B------:R-:W-:Y:S04]  /*2f2f0*/  STL.64 [R1+0x908], R22 ;  /* 0x0009081601007387 */ /* 0x000fe80000100a00 */
[----:B------:R-:W-:Y:S04]  /*2f300*/  STL.64 [R1+0x3890], R10 ;  /* 0x0038900a01007387 */ /* 0x000fe80000100a00 */
[----:B------:R-:W-:Y:S04]  /*2f310*/  STL.64 [R1+0x3888], R8 ;  /* 0x0038880801007387 */ /* 0x000fe80000100a00 */
[----:B------:R-:W-:Y:S04]  /*2f320*/  STL.64 [R1+0x8f0], R4 ;  /* 0x0008f00401007387 */ /* 0x000fe80000100a00 */
[----:B------:R3:W-:Y:S02]  /*2f330*/  STL.64 [R1+0x8f8], R6 ;  /* 0x0008f80601007387 */ /* 0x0007e40000100a00 */
[----:B---3--:R-:W-:Y:S02]  /*2f340*/  HMMA.16816.F32 R4, R40, R12, R52 ;  /* 0x0000000c2804723c */ /* 0x008fe40000001834 */
[----:B------:R-:W-:Y:S04]  /*2f350*/  STL.64 [R1+0x3880], R14 ;  /* 0x0038800e01007387 */ /* 0x000fe80000100a00 */
[----:B------:R-:W-:-:S13]  /*2f360*/  STL.64 [R1+0x3878], R12 ;  /* 0x0038780c01007387 */ /* 0x000fda0000100a00 */
[----:B------:R-:W-:Y:S04]  /*2f370*/  STL.64 [R1+0x8e0], R4 ;  /* 0x0008e00401007387 */ /* 0x000fe80000100a00 */
[----:B------:R4:W-:Y:S02]  /*2f380*/  STL.64 [R1+0x8e8], R6 ;  /* 0x0008e80601007387 */ /* 0x0009e40000100a00 */
[----:B----4-:R-:W-:Y:S02]  /*2f390*/  HMMA.16816.F32 R4, R40, R16, R48 ;  /* 0x000000102804723c */ /* 0x010fe40000001830 */
[----:B------:R-:W2:Y:S04]  /*2f3a0*/  LDL.LU.64 R40, [R1+0x560] ;  /* 0x0005600001287983 */ /* 0x000ea80000300a00 */
[----:B------:R-:W2:-:S13]  /*2f3b0*/  LDL.LU.64 R42, [R1+0x568] ;  /* 0x00056800012a7983 */ /* 0x000e9a0000300a00 */
[----:B------:R0:W-:Y:S04]  /*2f3c0*/  STL.64 [R1+0x5e0], R4 ;  /* 0x0005e00401007387 */ /* 0x0001e80000100a00 */
[----:B------:R1:W-:Y:S04]  /*2f3d0*/  STL.64 [R1+0x5e8], R6 ;  /* 0x0005e80601007387 */ /* 0x0003e80000100a00 */
[----:B------:R-:W3:Y:S04]  /*2f3e0*/  LDL.LU.64 R36, [R1+0x550] ;  /* 0x0005500001247983 */ /* 0x000ee80000300a00 */
[----:B------:R-:W3:Y:S04]  /*2f3f0*/  LDL.LU.64 R38, [R1+0x558] ;  /* 0x0005580001267983 */ /* 0x000ee80000300a00 */
[----:B------:R-:W4:Y:S04]  /*2f400*/  LDL.LU.64 R20, [R1+0x540] ;  /* 0x0005400001147983 */ /* 0x000f280000300a00 */
[----:B------:R-:W4:Y:S04]  /*2f410*/  LDL.LU.64 R22, [R1+0x548] ;  /* 0x0005480001167983 */ /* 0x000f280000300a00 */
[----:B0-----:R-:W4:Y:S04]  /*2f420*/  LDL.LU.64 R4, [R1+0x530] ;  /* 0x0005300001047983 */ /* 0x001f280000300a00 */
[----:B-1----:R-:W4:Y:S04]  /*2f430*/  LDL.LU.64 R6, [R1+0x538] ;  /* 0x0005380001067983 */ /* 0x002f280000300a00 */
[----:B------:R-:W4:Y:S04]  /*2f440*/  LDL.LU.64 R8, [R1+0x520] ;  /* 0x0005200001087983 */ /* 0x000f280000300a00 */
[----:B------:R-:W4:Y:S04]  /*2f450*/  LDL.LU.64 R10, [R1+0x528] ;  /* 0x00052800010a7983 */ /* 0x000f280000300a00 */
[----:B------:R-:W4:Y:S04]  /*2f460*/  LDL.LU.64 R12, [R1+0x510] ;  /* 0x00051000010c7983 */ /* 0x000f280000300a00 */
[----:B------:R-:W4:Y:S04]  /*2f470*/  LDL.LU.64 R14, [R1+0x518] ;  /* 0x00051800010e7983 */ /* 0x000f280000300a00 */
[----:B------:R-:W-:Y:S04]  /*2f480*/  STL.64 [R1+0x3870], R18 ;  /* 0x0038701201007387 */ /* 0x000fe80000100a00 */
[----:B------:R0:W-:Y:S04]  /*2f490*/  STL.64 [R1+0x3868], R16 ;  /* 0x0038681001007387 */ /* 0x0001e80000100a00 */
[----:B0-----:R-:W4:Y:S04]  /*2f4a0*/  LDL.LU.64 R16, [R1+0x500] ;  /* 0x0005000001107983 */ /* 0x001f280000300a00 */
        /* <DEDUP_REMOVED lines=9> */
[C---:B----4-:R-:W-:Y:S03]  /*2f540*/  HMMA.16816.F32 R20, R44.reuse, R24, R20 ;  /* 0x000000182c14723c */ /* 0x050fe60000001814 */
[----:B------:R0:W-:Y:S04]  /*2f550*/  STL.64 [R1+0x560], R40 ;  /* 0x0005602801007387 */ /* 0x0001e80000100a00 */
[----:B------:R1:W-:Y:S04]  /*2f560*/  STL.64 [R1+0x568], R42 ;  /* 0x0005682a01007387 */ /* 0x0003e80000100a00 */
[----:B0-----:R-:W2:Y:S04]  /*2f570*/  LDL.LU.64 R40, [R1+0x190] ;  /* 0x0001900001287983 */ /* 0x001ea80000300a00 */
[----:B-1----:R-:W2:Y:S04]  /*2f580*/  LDL.LU.64 R42, [R1+0x198] ;  /* 0x00019800012a7983 */ /* 0x002ea80000300a00 */
[----:B------:R0:W-:Y:S04]  /*2f590*/  STL.64 [R1+0x550], R36 ;  /* 0x0005502401007387 */ /* 0x0001e80000100a00 */
[----:B------:R1:W-:Y:S04]  /*2f5a0*/  STL.64 [R1+0x558], R38 ;  /* 0x0005582601007387 */ /* 0x0003e80000100a00 */
[----:B0-----:R-:W3:Y:S04]  /*2f5b0*/  LDL.LU.64 R36, [R1+0x4e0] ;  /* 0x0004e00001247983 */ /* 0x001ee80000300a00 */
[----:B-1----:R-:W3:Y:S04]  /*2f5c0*/  LDL.LU.64 R38, [R1+0x4e8] ;  /* 0x0004e80001267983 */ /* 0x002ee80000300a00 */
        /* <DEDUP_REMOVED lines=29> */
[----:B------:R0:W-:Y:S04]  /*2f7a0*/  STL.64 [R1+0x3848], R12 ;  /* 0x0038480c01007387 */ /* 0x0001e80000100a00 */
[----:B0-----:R-:W3:Y:S04]  /*2f7b0*/  LDL.LU.64 R12, [R1+0x1c0] ;  /* 0x0001c000010c7983 */ /* 0x001ee80000300a00 */
[----:B------:R-:W3:Y:S01]  /*2f7c0*/  LDL.LU.64 R14, [R1+0x1c8] ;  /* 0x0001c800010e7983 */ /* 0x000ee20000300a00 */
[----:B--2---:R-:W-:Y:S03]  /*2f7d0*/  HMMA.16816.F32 R44, R44, R16, R48 ;  /* 0x000000102c2c723c */ /* 0x004fe60000001830 */
[----:B------:R-:W3:Y:S04]  /*2f7e0*/  LDL.LU.64 R50, [R1+0x3860] ;  /* 0x0038600001327983 */ /* 0x000ee80000300a00 */
[----:B------:R-:W3:-:S12]  /*2f7f0*/  LDL.LU.64 R48, [R1+0x3858] ;  /* 0x0038580001307983 */ /* 0x000ed80000300a00 */
[----:B------:R-:W-:Y:S04]  /*2f800*/  STL.64 [R1+0x210], R44 ;  /* 0x0002102c01007387 */ /* 0x000fe80000100a00 */
[----:B------:R0:W-:Y:S01]  /*2f810*/  STL.64 [R1+0x218], R46 ;  /* 0x0002182e01007387 */ /* 0x0001e20000100a00 */
[C---:B---3--:R-:W-:Y:S08]  /*2f820*/  HMMA.16816.F32 R12, R48.reuse, R32, R12 ;  /* 0x00000020300c723c */ /* 0x048ff0000000180c */
[C---:B0-----:R-:W-:Y:S11]  /*2f830*/  HMMA.16816.F32 R44, R48.reuse, R28, R56 ;  /* 0x0000001c302c723c */ /* 0x041ff60000001838 */
[----:B------:R-:W-:Y:S04]  /*2f840*/  STL.64 [R1+0x1c0], R12 ;  /* 0x0001c00c01007387 */ /* 0x000fe80000100a00 */
[----:B------:R0:W-:Y:S02]  /*2f850*/  STL.64 [R1+0x1c8], R14 ;  /* 0x0001c80e01007387 */ /* 0x0001e40000100a00 */
[C---:B0-----:R-:W-:Y:S02]  /*2f860*/  HMMA.16816.F32 R12, R48.reuse, R24, R52 ;  /* 0x00000018300c723c */ /* 0x041fe40000001834 */
[----:B------:R-:W-:Y:S04]  /*2f870*/  STL.64 [R1+0x3830], R26 ;  /* 0x0038301a01007387 */ /* 0x000fe80000100a00 */
[----:B------:R-:W-:Y:S04]  /*2f880*/  STL.64 [R1+0x1b0], R44 ;  /* 0x0001b02c01007387 */ /* 0x000fe80000100a00 */
[----:B------:R-:W-:Y:S04]  /*2f890*/  STL.64 [R1+0x1b8], R46 ;  /* 0x0001b82e01007387 */ /* 0x000fe80000100a00 */
[----:B------:R-:W-:Y:S05]  /*2f8a0*/  STL.64 [R1+0x3828], R24 ;  /* 0x0038281801007387 */ /* 0x000fea0000100a00 */
[----:B------:R-:W-:Y:S04]  /*2f8b0*/  STL.64 [R1+0x1a0], R12 ;  /* 0x0001a00c01007387 */ /* 0x000fe80000100a00 */
[----:B------:R0:W-:Y:S04]  /*2f8c0*/  STL.64 [R1+0x1a8], R14 ;  /* 0x0001a80e01007387 */ /* 0x0001e80000100a00 */
[----:B----4-:R-:W-:Y:S04]  /*2f8d0*/  STL.64 [R1+0x3820], R22 ;  /* 0x0038201601007387 */ /* 0x010fe80000100a00 */
[----:B------:R1:W-:Y:S01]  /*2f8e0*/  STL.64 [R1+0x3818], R20 ;  /* 0x0038181401007387 */ /* 0x0003e20000100a00 */
[C---:B0-----:R-:W-:Y:S08]  /*2f8f0*/  HMMA.16816.F32 R12, R48.reuse, R20, R40 ;  /* 0x00000014300c723c */ /* 0x041ff00000001828 */
[C---:B-1----:R-:W-:Y:S11]  /*2f900*/  HMMA.16816.F32 R20, R48.reuse, R4, R36 ;  /* 0x000000043014723c */ /* 0x042ff60000001824 */
[----:B------:R0:W-:Y:S04]  /*2f910*/  STL.64 [R1+0x190], R12 ;  /* 0x0001900c01007387 */ /* 0x0001e80000100a00 */
[----:B------:R1:W-:Y:S04]  /*2f920*/  STL.64 [R1+0x198], R14 ;  /* 0x0001980e01007387 */ /* 0x0003e80000100a00 */
[----:B0-----:R-:W2:Y:S04]  /*2f930*/  LDL.LU.64 R12, [R1+0x8a0] ;  /* 0x0008a000010c7983 */ /* 0x001ea80000300a00 */
[----:B-1----:R-:W2:Y:S04]  /*2f940*/  LDL.LU.64 R14, [R1+0x8a8] ;  /* 0x0008a800010e7983 */ /* 0x002ea80000300a00 */
[----:B------:R0:W-:Y:S04]  /*2f950*/  STL.64 [R1+0x4e0], R20 ;  /* 0x0004e01401007387 */ /* 0x0001e80000100a00 */
[----:B------:R1:W-:Y:S04]  /*2f960*/  STL.64 [R1+0x4e8], R22 ;  /* 0x0004e81601007387 */ /* 0x0003e80000100a00 */
[----:B------:R-:W3:Y:S04]  /*2f970*/  LDL.LU.64 R52, [R1+0xb80] ;  /* 0x000b800001347983 */ /* 0x000ee80000300a00 */
[----:B------:R-:W3:Y:S04]  /*2f980*/  LDL.LU.64 R54, [R1+0xb88] ;  /* 0x000b880001367983 */ /* 0x000ee80000300a00 */
[----:B------:R-:W4:Y:S04]  /*2f990*/  LDL.LU.64 R56, [R1+0xb70] ;  /* 0x000b700001387983 */ /* 0x000f280000300a00 */
[----:B------:R-:W4:Y:S04]  /*2f9a0*/  LDL.LU.64 R58, [R1+0xb78] ;  /* 0x000b7800013a7983 */ /* 0x000f280000300a00 */
[----:B------:R-:W2:Y:S04]  /*2f9b0*/  LDL.LU.64 R40, [R1+0xea0] ;  /* 0x000ea00001287983 */ /* 0x000ea80000300a00 */
[----:B------:R-:W2:Y:S04]  /*2f9c0*/  LDL.LU.64 R42, [R1+0xea8] ;  /* 0x000ea800012a7983 */ /* 0x000ea80000300a00 */
[----:B------:R-:W2:Y:S04]  /*2f9d0*/  LDL.LU.64 R24, [R1+0xe90] ;  /* 0x000e900001187983 */ /* 0x000ea80000300a00 */
[----:B------:R-:W2:Y:S04]  /*2f9e0*/  LDL.LU.64 R26, [R1+0xe98] ;  /* 0x000e9800011a7983 */ /* 0x000ea80000300a00 */
[----:B0-----:R-:W2:Y:S04]  /*2f9f0*/  LDL.LU.64 R20, [R1+0xe80] ;  /* 0x000e800001147983 */ /* 0x001ea80000300a00 */
[----:B-1----:R-:W2:Y:S04]  /*2fa00*/  LDL.LU.64 R22, [R1+0xe88] ;  /* 0x000e880001167983 */ /* 0x002ea80000300a00 */
[----:B------:R-:W-:Y:S04]  /*2fa10*/  STL.64 [R1+0x3810], R6 ;  /* 0x0038100601007387 */ /* 0x000fe80000100a00 */
[----:B------:R0:W-:Y:S04]  /*2fa20*/  STL.64 [R1+0x3808], R4 ;  /* 0x0038080401007387 */ /* 0x0001e80000100a00 */
[----:B0-----:R-:W2:Y:S04]  /*2fa30*/  LDL.LU.64 R4, [R1+0xe70] ;  /* 0x000e700001047983 */ /* 0x001ea80000300a00 */
[----:B------:R-:W2:Y:S04]  /*2fa40*/  LDL.LU.64 R6, [R1+0xe78] ;  /* 0x000e780001067983 */ /* 0x000ea80000300a00 */
[----:B------:R-:W2:Y:S04]  /*2fa50*/  LDL.LU.64 R36, [R1+0xb50] ;  /* 0x000b500001247983 */ /* 0x000ea80000300a00 */
[----:B------:R-:W2:Y:S04]  /*2fa60*/  LDL.LU.64 R38, [R1+0xb58] ;  /* 0x000b580001267983 */ /* 0x000ea80000300a00 */
[----:B--2---:R-:W-:Y:S04]  /*2fa70*/  STL.64 [R1+0x37e0], R38 ;  /* 0x0037e02601007387 */ /* 0x004fe80000100a00 */
[----:B------:R0:W-:Y:S04]  /*2fa80*/  STL.64 [R1+0x37d8], R36 ;  /* 0x0037d82401007387 */ /* 0x0001e80000100a00 */
[----:B0-----:R-:W2:Y:S04]  /*2fa90*/  LDL.LU.64 R36, [R1+0xe40] ;  /* 0x000e400001247983 */ /* 0x001ea80000300a00 */
[----:B------:R-:W2:Y:S01]  /*2faa0*/  LDL.LU.64 R38, [R1+0xe48] ;  /* 0x000e480001267983 */ /* 0x000ea20000300a00 */
[C---:B------:R-:W-:Y:S03]  /*2fab0*/  HMMA.16816.F32 R12, R48.reuse, R8, R12 ;  /* 0x00000008300c723c */ /* 0x040fe6000000180c */
[----:B--2---:R-:W-:Y:S04]  /*2fac0*/  STL.64 [R1+0x37f0], R38 ;  /* 0x0037f02601007387 */ /* 0x004fe80000100a00 */
[----:B------:R0:W-:Y:S04]  /*2fad0*/  STL.64 [R1+0x37e8], R36 ;  /* 0x0037e82401007387 */ /* 0x0001e80000100a00 */
[----:B0-----:R-:W2:Y:S04]  /*2fae0*/  LDL.LU.64 R36, [R1+0xe50] ;  /* 0x000e500001247983 */ /* 0x001ea80000300a00 */
[----:B------:R-:W2:Y:S04]  /*2faf0*/  LDL.LU.64 R38, [R1+0xe58] ;  /* 0x000e580001267983 */ /* 0x000ea80000300a00 */
[----:B--2---:R-:W-:Y:S04]  /*2fb00*/  STL.64 [R1+0x3800], R38 ;  /* 0x0038002601007387 */ /* 0x004fe80000100a00 */
[----:B------:R0:W-:Y:S04]  /*2fb10*/  STL.64 [R1+0x37f8], R36 ;  /* 0x0037f82401007387 */ /* 0x0001e80000100a00 */
[----:B0-----:R-:W2:Y:S04]  /*2fb20*/  LDL.LU.64 R36, [R1+0xe60] ;  /* 0x000e600001247983 */ /* 0x001ea80000300a00 */
[----:B------:R-:W2:Y:S04]  /*2fb30*/  LDL.LU.64 R38, [R1+0xe68] ;  /* 0x000e680001267983 */ /* 0x000ea80000300a00 */
[----:B------:R-:W2:Y:S04]  /*2fb40*/  LDL.LU.64 R44, [R1+0xad0] ;  /* 0x000ad000012c7983 */ /* 0x000ea80000300a00 */
[----:B------:R-:W2:Y:S04]  /*2fb50*/  LDL.LU.64 R46, [R1+0xad8] ;  /* 0x000ad800012e7983 */ /* 0x000ea80000300a00 */
        /* <DEDUP_REMOVED lines=9> */
[----:B------:R-:W3:Y:S01]  /*2fbf0*/  LDL.LU.64 R52, [R1+0x3838] ;  /* 0x0038380001347983 */ /* 0x000ee20000300a00 */
[----:B----4-:R-:W-:Y:S03]  /*2fc00*/  HMMA.16816.F32 R56, R48, R16, R56 ;  /* 0x000000103038723c */ /* 0x010fe60000001838 */
[----:B------:R-:W4:Y:S04]  /*2fc10*/  LDL.LU.64 R48, [R1+0xae0] ;  /* 0x000ae00001307983 */ /* 0x000f280000300a00 */
[----:B------:R-:W4:-:S12]  /*2fc20*/  LDL.LU.64 R50, [R1+0xae8] ;  /* 0x000ae80001327983 */ /* 0x000f180000300a00 */
[----:B------:R0:W-:Y:S04]  /*2fc30*/  STL.64 [R1+0xb70], R56 ;  /* 0x000b703801007387 */ /* 0x0001e80000100a00 */
[----:B------:R1:W-:Y:S04]  /*2fc40*/  STL.64 [R1+0xb78], R58 ;  /* 0x000b783a01007387 */ /* 0x0003e80000100a00 */
[----:B0-----:R-:W2:Y:S04]  /*2fc50*/  LDL.LU.64 R56, [R1+0xac0] ;  /* 0x000ac00001387983 */ /* 0x001ea80000300a00 */
[----:B-1----:R-:W2:Y:S01]  /*2fc60*/  LDL.LU.64 R58, [R1+0xac8] ;  /* 0x000ac800013a7983 */ /* 0x002ea20000300a00 */
[C---:B---3--:R-:W-:Y:S08]  /*2fc70*/  HMMA.16816.F32 R40, R52.reuse, R32, R40 ;  /* 0x000000203428723c */ /* 0x048ff00000001828 */
[C---:B------:R-:W-:Y:S11]  /*2fc80*/  HMMA.16816.F32 R24, R52.reuse, R28, R24 ;  /* 0x0000001c3418723c */ /* 0x040ff60000001818 */
        /* <DEDUP_REMOVED lines=39> */
[----:B------:R-:W4:Y:S04]  /*2ff00*/  LDL.LU.64 R38, [R1+0x37d0] ;  /* 0x0037d00001267983 */ /* 0x000f280000300a00 */
[----:B------:R-:W4:-:S13]  /*2ff10*/  LDL.LU.64 R36, [R1+0x37c8] ;  /* 0x0037c80001247983 */ /* 0x000f1a0000300a00 */
[----:B------:R-:W-:Y:S04]  /*2ff20*/  STL.64 [R1+0xb50], R52 ;  /* 0x000b503401007387 */ /* 0x000fe80000100a00 */
[----:B------:R4:W-:Y:S02]  /*2ff30*/  STL.64 [R1+0xb58], R54 ;  /* 0x000b583601007387 */ /* 0x0009e40000100a00 */
[C---:B----4-:R-:W-:Y:S08]  /*2ff40*/  HMMA.16816.F32 R52, R36.reuse, R32, R48 ;  /* 0x000000202434723c */ /* 0x050ff00000001830 */
[C---:B------:R-:W-:Y:S01]  /*2ff50*/  HMMA.16816.F32 R48, R36.reuse, R28, R44 ;  /* 0x0000001c2430723c */ /* 0x040fe2000000182c */
[----:B------:R-:W2:Y:S10]  /*2ff60*/  LDL.LU.64 R44, [R1+0xab0] ;  /* 0x000ab000012c7983 */ /* 0x000eb40000300a00 */
[----:B------:R-:W-:Y:S04]  /*2ff70*/  STL.64 [R1+0xae0], R52 ;  /* 0x000ae03401007387 */ /* 0x000fe80000100a00 */
[----:B------:R-:W-:Y:S04]  /*2ff80*/  STL.64 [R1+0xae8], R54 ;  /* 0x000ae83601007387 */ /* 0x000fe80000100a00 */
[----:B------:R-:W2:Y:S04]  /*2ff90*/  LDL.LU.64 R46, [R1+0xab8] ;  /* 0x000ab800012e7983 */ /* 0x000ea80000300a00 */
[----:B------:R-:W-:Y:S04]  /*2ffa0*/  STL.64 [R1+0xad0], R48 ;  /* 0x000ad03001007387 */ /* 0x000fe80000100a00 */
[----:B------:R-:W-:Y:S04]  /*2ffb0*/  STL.64 [R1+0xad8], R50 ;  /* 0x000ad83201007387 */ /* 0x000fe80000100a00 */
[----:B------:R-:W-:Y:S04]  /*2ffc0*/  STL.64 [R1+0x37c0], R30 ;  /* 0x0037c01e01007387 */ /* 0x000fe80000100a00 */
[----:B------:R0:W-:Y:S04]  /*2ffd0*/  STL.64 [R1+0x37b8], R28 ;  /* 0x0037b81c01007387 */ /* 0x0001e80000100a00 */
[----:B------:R-:W-:Y:S04]  /*2ffe0*/  STL.64 [R1+0x37b0], R26 ;  /* 0x0037b01a01007387 */ /* 0x000fe80000100a00 */
[----:B------:R3:W-:Y:S01]  /*2fff0*/  STL.64 [R1+0x37a8], R24 ;  /* 0x0037a81801007387 */ /* 0x0007e20000100a00 */
[C---:B0-----:R-:W-:Y:S08]  /*30000*/  HMMA.16816.F32 R28, R36.reuse, R24, R56 ;  /* 0x00000018241c723c */ /* 0x041ff00000001838 */
[----:B---3--:R-:W-:Y:S01]  /*30010*/  HMMA.16816.F32 R24, R36, R20, R40 ;  /* 0x000000142418723c */ /* 0x008fe20000001828 */
[----:B------:R-:W0:Y:S01]  /*30020*/  S2R R0, SR_TID.X ;  /* 0x0000000000007919 */ /* 0x000e220000002100 */
[----:B------:R-:W1:Y:S01]  /*30030*/  S2R R3, SR_TID.X ;  /* 0x0000000000037919 */ /* 0x000e620000002100 */
[----:B------:R-:W-:Y:S08]  /*30040*/  LDSM.16.MT88.4 R40, [R2+UR5+0x300] ;  /* 0x000300050228783b */ /* 0x000ff00008004200 */
[----:B------:R3:W-:Y:S04]  /*30050*/  STL.64 [R1+0xac0], R28 ;  /* 0x000ac01c01007387 */ /* 0x0007e80000100a00 */
[----:B------:R4:W-:Y:S04]  /*30060*/  STL.64 [R1+0xac8], R30 ;  /* 0x000ac81e01007387 */ /* 0x0009e80000100a00 */
[----:B---3--:R-:W3:Y:S04]  /*30070*/  LDL.LU.64 R28, [R1+0xaa0] ;  /* 0x000aa000011c7983 */ /* 0x008ee80000300a00 */
[----:B------:R0:W-:Y:S04]  /*30080*/  STL.64 [R1+0x30], R24 ;  /* 0x0000301801007387 */ /* 0x0001e80000100a00 */
[----:B------:R0:W-:Y:S04]  /*30090*/  STL.64 [R1+0x38], R26 ;  /* 0x0000381a01007387 */ /* 0x0001e80000100a00 */
[----:B----4-:R-:W3:Y:S04]  /*300a0*/  LDL.LU.64 R30, [R1+0xaa8] ;  /* 0x000aa800011e7983 */ /* 0x010ee80000300a00 */
[----:B------:R-:W-:Y:S04]  /*300b0*/  STL.64 [R1+0x37a0], R22 ;  /* 0x0037a01601007387 */ /* 0x000fe80000100a00 */
[----:B------:R4:W-:Y:S04]  /*300c0*/  STL.64 [R1+0x3798], R20 ;  /* 0x0037981401007387 */ /* 0x0009e80000100a00 */
[----:B0-----:R-:W3:Y:S04]  /*300d0*/  LDL.LU.64 R24, [R1+0xa90] ;  /* 0x000a900001187983 */ /* 0x001ee80000300a00 */
[----:B------:R-:W3:Y:S01]  /*300e0*/  LDL.LU.64 R26, [R1+0xa98] ;  /* 0x000a9800011a7983 */ /* 0x000ee20000300a00 */
[----:B------:R-:W-:-:S03]  /*300f0*/  LOP3.LUT R0, R0, 0x7, RZ, 0xc0, !PT ;  /* 0x0000000700007812 */ /* 0x000fc600078ec0ff */
[----:B----4-:R-:W4:Y:S04]  /*30100*/  LDL.LU.64 R20, [R1+0x7a0] ;  /* 0x0007a00001147983 */ /* 0x010f280000300a00 */
[----:B------:R-:W4:Y:S01]  /*30110*/  LDL.LU.64 R22, [R1+0x7a8] ;  /* 0x0007a80001167983 */ /* 0x000f220000300a00 */
[C---:B-1----:R-:W-:Y:S02]  /*30120*/  IMAD.SHL.U32 R60, R3.reuse, 0x2, RZ ;  /* 0x00000002033c7824 */ /* 0x042fe400078e00ff */
[----:B------:R-:W-:Y:S02]  /*30130*/  IMAD R0, R0, 0x410, RZ ;  /* 0x0000041000007824 */ /* 0x000fe400078e02ff */
[----:B------:R-:W-:-:S03]  /*30140*/  IMAD.SHL.U32 R3, R3, 0x200, RZ ;  /* 0x0000020003037824 */ /* 0x000fc600078e00ff */
[----:B------:R-:W-:-:S04]  /*30150*/  LOP3.LUT R0, R0, 0x10, R60, 0x78, !PT ;  /* 0x0000001000007812 */ /* 0x000fc800078e783c */
[----:B------:R-:W-:-:S04]  /*30160*/  LOP3.LUT R0, R0, 0x2000, R3, 0xf8, !PT ;  /* 0x0000200000007812 */ /* 0x000fc800078ef803 */
[----:B------:R-:W-:-:S05]  /*30170*/  LOP3.LUT R0, R0, 0x40, RZ, 0x3c, !PT ;  /* 0x0000004000007812 */ /* 0x000fca00078e3cff */
[----:B------:R-:W-:Y:S04]  /*30180*/  LDSM.16.MT88.4 R48, [R0+UR5] ;  /* 0x000000050030783b */ /* 0x000fe80008004200 */
[----:B------:R-:W-:Y:S01]  /*30190*/  LDSM.16.MT88.4 R52, [R0+UR5+0x80] ;  /* 0x000080050034783b */ /* 0x000fe20008004200 */
[----:B--2---:R-:W-:-:S15]  /*301a0*/  HMMA.16816.F32 R44, R36, R4, R44 ;  /* 0x00000004242c723c */ /* 0x004fde000000182c */
[----:B------:R-:W-:-:S04]  /*301b0*/  NOP ;  /* 0x0000000000007918 */ /* 0x000fc80000000000 */
[----:B------:R-:W-:Y:S04]  /*301c0*/  STL.64 [R1+0xab0], R44 ;  /* 0x000ab02c01007387 */ /* 0x000fe80000100a00 */
[----:B------:R-:W-:Y:S04]  /*301d0*/  STL.64 [R1+0xab8], R46 ;  /* 0x000ab82e01007387 */ /* 0x000fe80000100a00 */
[----:B------:R-:W0:Y:S04]  /*301e0*/  LDSM.16.MT88.4 R44, [R2+UR5+0x380] ;  /* 0x00038005022c783b */ /* 0x000e280008004200 */
[----:B------:R-:W-:Y:S04]  /*301f0*/  STL.64 [R1+0x3790], R6 ;  /* 0x0037900601007387 */ /* 0x000fe80000100a00 */
[----:B------:R3:W-:Y:S02]  /*30200*/  STL.64 [R1+0x3788], R4 ;  /* 0x0037880401007387 */ /* 0x0007e40000100a00 */
[C---:B---3--:R-:W-:Y:S02]  /*30210*/  HMMA.16816.F32 R4, R36.reuse, R8, R28 ;  /* 0x000000082404723c */ /* 0x048fe4000000181c */
[----:B0-----:R-:W-:Y:S04]  /*30220*/  STL.64 [R1+0x3760], R46 ;  /* 0x0037602e01007387 */ /* 0x001fe80000100a00 */
[----:B------:R-:W-:Y:S04]  /*30230*/  STL.64 [R1+0x3758], R44 ;  /* 0x0037582c01007387 */ /* 0x000fe80000100a00 */
[----:B------:R-:W-:Y:S04]  /*30240*/  STL.64 [R1+0x3780], R10 ;  /* 0x0037800a01007387 */ /* 0x000fe80000100a00 */
[----:B------:R-:W-:Y:S05]  /*30250*/  STL.64 [R1+0x3778], R8 ;  /* 0x0037780801007387 */ /* 0x000fea0000100a00 */
        /* <DEDUP_REMOVED lines=9> */
[----:B------:R-:W-:Y:S04]  /*302f0*/  STL.64 [R1+0x3710], R54 ;  /* 0x0037103601007387 */ /* 0x000fe80000100a00 */
[----:B------:R-:W-:Y:S04]  /*30300*/  STL.64 [R1+0x3708], R52 ;  /* 0x0037083401007387 */ /* 0x000fe80000100a00 */
[----:B------:R-:W2:Y:S04]  /*30310*/  LDL.LU.64 R28, [R1+0x700] ;  /* 0x00070000011c7983 */ /* 0x000ea80000300a00 */
[----:B------:R-:W2:Y:S01]  /*30320*/  LDL.LU.64 R30, [R1+0x708] ;  /* 0x00070800011e7983 */ /* 0x000ea20000300a00 */
[----:B----4-:R-:W-:Y:S03]  /*30330*/  HMMA.16816.F32 R4, R36, R16, R20 ;  /* 0x000000102404723c */ /* 0x010fe60000001814 */
[----:B------:R-:W0:-:S15]  /*30340*/  LDSM.16.MT88.4 R36, [R0+UR5+0x100] ;  /* 0x000100050024783b */ /* 0x000e1e0008004200 */
[----:B------:R-:W-:Y:S01]  /*30350*/  NOP ;  /* 0x0000000000007918 */ /* 0x000fe20000000000 */
[----:B------:R1:W-:Y:S04]  /*30360*/  STL.64 [R1+0x7a0], R4 ;  /* 0x0007a00401007387 */ /* 0x0003e80000100a00 */
[----:B------:R3:W-:Y:S04]  /*30370*/  STL.64 [R1+0x7a8], R6 ;  /* 0x0007a80601007387 */ /* 0x0007e80000100a00 */
[----:B------:R-:W4:Y:S04]  /*30380*/  LDL.LU.64 R24, [R1+0x6f0] ;  /* 0x0006f00001187983 */ /* 0x000f280000300a00 */
[----:B------:R-:W4:Y:S04]  /*30390*/  LDL.LU.64 R26, [R1+0x6f8] ;  /* 0x0006f800011a7983 */ /* 0x000f280000300a00 */
[----:B------:R-:W4:Y:S04]  /*303a0*/  LDL.LU.64 R20, [R1+0x6e0] ;  /* 0x0006e00001147983 */ /* 0x000f280000300a00 */
[----:B------:R-:W4:Y:S04]  /*303b0*/  LDL.LU.64 R22, [R1+0x6e8] ;  /* 0x0006e80001167983 */ /* 0x000f280000300a00 */
[----:B-1----:R-:W4:Y:S04]  /*303c0*/  LDL.LU.64 R4, [R1+0x6d0] ;  /* 0x0006d00001047983 */ /* 0x002f280000300a00 */
[----:B---3--:R-:W3:Y:S04]  /*303d0*/  LDL.LU.64 R6, [R1+0x6d8] ;  /* 0x0006d80001067983 */ /* 0x008ee80000300a00 */
[----:B------:R-:W3:Y:S04]  /*303e0*/  LDL.LU.64 R8, [R1+0x6c0] ;  /* 0x0006c00001087983 */ /* 0x000ee80000300a00 */
        /* <DEDUP_REMOVED lines=11> */
[----:B0-----:R-:W-:Y:S04]  /*304a0*/  STL.64 [R1+0x36a0], R38 ;  /* 0x0036a02601007387 */ /* 0x001fe80000100a00 */
[----:B------:R0:W-:Y:S04]  /*304b0*/  STL.64 [R1+0x3698], R36 ;  /* 0x0036982401007387 */ /* 0x0001e80000100a00 */
[----:B0-----:R-:W3:Y:S04]  /*304c0*/  LDL.LU.64 R36, [R1+0x3a0] ;  /* 0x0003a00001247983 */ /* 0x001ee80000300a00 */
[----:B------:R-:W3:Y:S01]  /*304d0*/  LDL.LU.64 R38, [R1+0x3a8] ;  /* 0x0003a80001267983 */ /* 0x000ee20000300a00 */
[----:B--2---:R-:W-:-:S15]  /*304e0*/  HMMA.16816.F32 R28, R40, R32, R28 ;  /* 0x00000020281c723c */ /* 0x004fde000000181c */
[----:B------:R-:W-:-:S04]  /*304f0*/  NOP ;  /* 0x0000000000007918 */ /* 0x000fc80000000000 */
        /* <DEDUP_REMOVED lines=40> */
[----:B------:R-:W-:Y:S03]  /*30780*/  HMMA.16816.F32 R36, R40, R16, R36 ;  /* 0x000000102824723c */ /* 0x000fe60000001824 */
[----:B------:R-:W-:Y:S04]  /*30790*/  STL.64 [R1+0x3750], R18 ;  /* 0x0037501201007387 */ /* 0x000fe80000100a00 */
[----:B------:R-:W-:-:S12]  /*307a0*/  STL.64 [R1+0x3748], R16 ;  /* 0x0037481001007387 */ /* 0x000fd80000100a00 */
[----:B------:R-:W-:Y:S04]  /*307b0*/  STL.64 [R1+0x3a0], R36 ;  /* 0x0003a02401007387 */ /* 0x000fe80000100a00 */
[----:B------:R2:W-:Y:S02]  /*307c0*/  STL.64 [R1+0x3a8], R38 ;  /* 0x0003a82601007387 */ /* 0x0005e40000100a00 */
[C---:B--2---:R-:W-:Y:S08]  /*307d0*/  HMMA.16816.F32 R36, R44.reuse, R32, R56 ;  /* 0x000000202c24723c */ /* 0x044ff00000001838 */
[C---:B------:R-:W-:Y:S01]  /*307e0*/  HMMA.16816.F32 R16, R44.reuse, R28, R52 ;  /* 0x0000001c2c10723c */ /* 0x040fe20000001834 */
[----:B------:R-:W2:Y:S10]  /*307f0*/  LDL.LU.64 R52, [R1+0x2f0] ;  /* 0x0002f00001347983 */ /* 0x000eb40000300a00 */
[----:B------:R-:W-:Y:S04]  /*30800*/  STL.64 [R1+0x320], R36 ;  /* 0x0003202401007387 */ /* 0x000fe80000100a00 */
[----:B------:R-:W-:Y:S04]  /*30810*/  STL.64 [R1+0x328], R38 ;  /* 0x0003282601007387 */ /* 0x000fe80000100a00 */
[----:B------:R-:W2:Y:S04]  /*30820*/  LDL.LU.64 R54, [R1+0x2f8] ;  /* 0x0002f80001367983 */ /* 0x000ea80000300a00 */
[----:B------:R-:W-:Y:S04]  /*30830*/  STL.64 [R1+0x310], R16 ;  /* 0x0003101001007387 */ /* 0x000fe80000100a00 */
[----:B------:R0:W-:Y:S02]  /*30840*/  STL.64 [R1+0x318], R18 ;  /* 0x0003181201007387 */ /* 0x0001e40000100a00 */
[C---:B0-----:R-:W-:Y:S02]  /*30850*/  HMMA.16816.F32 R16, R44.reuse, R24, R48 ;  /* 0x000000182c10723c */ /* 0x041fe40000001830 */
[----:B------:R-:W-:Y:S04]  /*30860*/  STL.64 [R1+0x3730], R30 ;  /* 0x0037301e01007387 */ /* 0x000fe80000100a00 */
[----:B------:R-:W-:Y:S04]  /*30870*/  STL.64 [R1+0x3728], R28 ;  /* 0x0037281c01007387 */ /* 0x000fe80000100a00 */
[----:B------:R-:W3:Y:S04]  /*30880*/  LDL.LU.64 R40, [R1+0x2e0] ;  /* 0x0002e00001287983 */ /* 0x000ee80000300a00 */
[----:B------:R-:W3:Y:S05]  /*30890*/  LDL.LU.64 R42, [R1+0x2e8] ;  /* 0x0002e800012a7983 */ /* 0x000eea0000300a00 */
[----:B------:R0:W-:Y:S04]  /*308a0*/  STL.64 [R1+0x300], R16 ;  /* 0x0003001001007387 */ /* 0x0001e80000100a00 */
[----:B------:R1:W-:Y:S04]  /*308b0*/  STL.64 [R1+0x308], R18 ;  /* 0x0003081201007387 */ /* 0x0003e80000100a00 */
[----:B------:R-:W3:Y:S04]  /*308c0*/  LDL.LU.64 R36, [R1+0x2d0] ;  /* 0x0002d00001247983 */ /* 0x000ee80000300a00 */
[----:B------:R-:W3:Y:S04]  /*308d0*/  LDL.LU.64 R38, [R1+0x2d8] ;  /* 0x0002d80001267983 */ /* 0x000ee80000300a00 */
[----:B0-----:R-:W3:Y:S04]  /*308e0*/  LDL.LU.64 R16, [R1+0x2c0] ;  /* 0x0002c00001107983 */ /* 0x001ee80000300a00 */
[----:B-1----:R-:W3:Y:S04]  /*308f0*/  LDL.LU.64 R18, [R1+0x2c8] ;  /* 0x0002c80001127983 */ /* 0x002ee80000300a00 */
[----:B------:R-:W3:Y:S04]  /*30900*/  LDL.LU.64 R48, [R1+0xd0] ;  /* 0x0000d00001307983 */ /* 0x000ee80000300a00 */
[----:B------:R-:W3:Y:S04]  /*30910*/  LDL.LU.64 R50, [R1+0xd8] ;  /* 0x0000d80001327983 */ /* 0x000ee80000300a00 */
[----:B------:R-:W3:Y:S04]  /*30920*/  LDL.LU.64 R28, [R1+0x2a0] ;  /* 0x0002a000011c7983 */ /* 0x000ee80000300a00 */
[----:B------:R-:W3:Y:S04]  /*30930*/  LDL.LU.64 R30, [R1+0x2a8] ;  /* 0x0002a800011e7983 */ /* 0x000ee80000300a00 */
[----:B----4-:R-:W-:Y:S04]  /*30940*/  STL.64 [R1+0x3720], R26 ;  /* 0x0037201a01007387 */ /* 0x010fe80000100a00 */
[----:B------:R0:W-:Y:S04]  /*30950*/  STL.64 [R1+0x3718], R24 ;  /* 0x0037181801007387 */ /* 0x0001e80000100a00 */
[----:B0-----:R-:W4:Y:S04]  /*30960*/  LDL.LU.64 R24, [R1+0x290] ;  /* 0x0002900001187983 */ /* 0x001f280000300a00 */
[----:B------:R-:W4:Y:S04]  /*30970*/  LDL.LU.64 R26, [R1+0x298] ;  /* 0x00029800011a7983 */ /* 0x000f280000300a00 */
[----:B------:R-:W4:Y:S04]  /*30980*/  LDL.LU.64 R56, [R1+0x270] ;  /* 0x0002700001387983 */ /* 0x000f280000300a00 */
[----:B------:R-:W4:Y:S01]  /*30990*/  LDL.LU.64 R58, [R1+0x278] ;  /* 0x00027800013a7983 */ /* 0x000f220000300a00 */
[C---:B--2---:R-:W-:Y:S08]  /*309a0*/  HMMA.16816.F32 R52, R44.reuse, R20, R52 ;  /* 0x000000142c34723c */ /* 0x044ff00000001834 */
[C---:B---3--:R-:W-:Y:S11]  /*309b0*/  HMMA.16816.F32 R40, R44.reuse, R4, R40 ;  /* 0x000000042c28723c */ /* 0x048ff60000001828 */
[----:B------:R0:W-:Y:S04]  /*309c0*/  STL.64 [R1+0x2f0], R52 ;  /* 0x0002f03401007387 */ /* 0x0001e80000100a00 */
[----:B------:R1:W-:Y:S04]  /*309d0*/  STL.64 [R1+0x2f8], R54 ;  /* 0x0002f83601007387 */ /* 0x0003e80000100a00 */
[----:B0-----:R-:W2:Y:S04]  /*309e0*/  LDL.LU.64 R52, [R1+0x610] ;  /* 0x0006100001347983 */ /* 0x001ea80000300a00 */
[----:B-1----:R-:W2:Y:S01]  /*309f0*/  LDL.LU.64 R54, [R1+0x618] ;  /* 0x0006180001367983 */ /* 0x002ea20000300a00 */
[C---:B------:R-:W-:Y:S08]  /*30a00*/  HMMA.16816.F32 R36, R44.reuse, R8, R36 ;  /* 0x000000082c24723c */ /* 0x040ff00000001824 */
[C---:B------:R-:W-:Y:S01]  /*30a10*/  HMMA.16816.F32 R16, R44.reuse, R12, R16 ;  /* 0x0000000c2c10723c */ /* 0x040fe20000001810 */
[----:B------:R0:W-:Y:S04]  /*30a20*/  STL.64 [R1+0x2e0], R40 ;  /* 0x0002e02801007387 */ /* 0x0001e80000100a00 */
[----:B------:R1:W-:Y:S04]  /*30a30*/  STL.64 [R1+0x2e8], R42 ;  /* 0x0002e82a01007387 */ /* 0x0003e80000100a00 */
[----:B0-----:R-:W3:Y:S04]  /*30a40*/  LDL.LU.64 R40, [R1+0x9d0] ;  /* 0x0009d00001287983 */ /* 0x001ee80000300a00 */
[----:B-1----:R-:W3:Y:S04]  /*30a50*/  LDL.LU.64 R42, [R1+0x9d8] ;  /* 0x0009d800012a7983 */ /* 0x002ee80000300a00 */
        /* <DEDUP_REMOVED lines=26> */
[----:B------:R-:W3:Y:S04]  /*30c00*/  LDL.LU.64 R24, [R1+0x3718] ;  /* 0x0037180001187983 */ /* 0x000ee80000300a00 */
[----:B--2---:R-:W-:Y:S04]  /*30c10*/  STL.64 [R1+0x3700], R30 ;  /* 0x0037001e01007387 */ /* 0x004fe80000100a00 */
[----:B------:R3:W-:Y:S02]  /*30c20*/  STL.64 [R1+0x36f8], R28 ;  /* 0x0036f81c01007387 */ /* 0x0007e40000100a00 */
[----:B---3--:R-:W-:Y:S02]  /*30c30*/  HMMA.16816.F32 R28, R48, R24, R44 ;  /* 0x00000018301c723c */ /* 0x008fe4000000182c */
[----:B----4-:R-:W-:Y:S04]  /*30c40*/  STL.64 [R1+0x36f0], R26 ;  /* 0x0036f01a01007387 */ /* 0x010fe80000100a00 */
[----:B------:R-:W-:-:S13]  /*30c50*/  STL.64 [R1+0x36e8], R24 ;  /* 0x0036e81801007387 */ /* 0x000fda0000100a00 */
[----:B------:R-:W-:Y:S04]  /*30c60*/  STL.64 [R1+0x280], R28 ;  /* 0x0002801c01007387 */ /* 0x000fe80000100a00 */
[----:B------:R0:W-:Y:S02]  /*30c70*/  STL.64 [R1+0x288], R30 ;  /* 0x0002881e01007387 */ /* 0x0001e40000100a00 */
[C---:B0-----:R-:W-:Y:S08]  /*30c80*/  HMMA.16816.F32 R28, R48.reuse, R20, R56 ;  /* 0x00000014301c723c */ /* 0x041ff00000001838 */
[C---:B------:R-:W-:Y:S01]  /*30c90*/  HMMA.16816.F32 R24, R48.reuse, R4, R52 ;  /* 0x000000043018723c */ /* 0x040fe20000001834 */
[----:B------:R-:W-:Y:S10]  /*30ca0*/  STL.64 [R1+0x36e0], R6 ;  /* 0x0036e00601007387 */ /* 0x000ff40000100a00 */
[----:B------:R-:W-:Y:S04]  /*30cb0*/  STL.64 [R1+0x270], R28 ;  /* 0x0002701c01007387 */ /* 0x000fe80000100a00 */
        /* <DEDUP_REMOVED lines=9> */
[----:B------:R-:W2:Y:S04]  /*30d50*/  LDL.LU.64 R52, [R1+0xcd0] ;  /* 0x000cd00001347983 */ /* 0x000ea80000300a00 */
[----:B------:R-:W2:Y:S01]  /*30d60*/  LDL.LU.64 R54, [R1+0xcd8] ;  /* 0x000cd80001367983 */ /* 0x000ea20000300a00 */
[----:B0-----:R-:W-:-:S15]  /*30d70*/  HMMA.16816.F32 R4, R48, R12, R36 ;  /* 0x0000000c3004723c */ /* 0x001fde0000001824 */
[----:B------:R-:W-:-:S04]  /*30d80*/  NOP ;  /* 0x0000000000007918 */ /* 0x000fc80000000000 */
[----:B------:R0:W-:Y:S04]  /*30d90*/  STL.64 [R1+0xce0], R4 ;  /* 0x000ce00401007387 */ /* 0x0001e80000100a00 */
[----:B------:R1:W-:Y:S04]  /*30da0*/  STL.64 [R1+0xce8], R6 ;  /* 0x000ce80601007387 */ /* 0x0003e80000100a00 */
[----:B------:R-:W3:Y:S04]  /*30db0*/  LDL.LU.64 R28, [R1+0xff0] ;  /* 0x000ff000011c7983 */ /* 0x000ee80000300a00 */
[----:B------:R-:W3:Y:S04]  /*30dc0*/  LDL.LU.64 R30, [R1+0xff8] ;  /* 0x000ff800011e7983 */ /* 0x000ee80000300a00 */
[----:B------:R-:W4:Y:S04]  /*30dd0*/  LDL.LU.64 R24, [R1+0xfe0] ;  /* 0x000fe00001187983 */ /* 0x000f280000300a00 */
[----:B------:R-:W4:Y:S04]  /*30de0*/  LDL.LU.64 R26, [R1+0xfe8] ;  /* 0x000fe800011a7983 */ /* 0x000f280000300a00 */
[----:B------:R-:W3:Y:S04]  /*30df0*/  LDL.LU.64 R44, [R1+0xfd0] ;  /* 0x000fd000012c7983 */ /* 0x000ee80000300a00 */
[----:B------:R-:W3:Y:S04]  /*30e00*/  LDL.LU.64 R46, [R1+0xfd8] ;  /* 0x000fd800012e7983 */ /* 0x000ee80000300a00 */
[----:B0-----:R-:W3:Y:S04]  /*30e10*/  LDL.LU.64 R4, [R1+0xfc0] ;  /* 0x000fc00001047983 */ /* 0x001ee80000300a00 */
[----:B-1----:R-:W3:Y:S04]  /*30e20*/  LDL.LU.64 R6, [R1+0xfc8] ;  /* 0x000fc80001067983 */ /* 0x002ee80000300a00 */
[----:B------:R-:W3:Y:S04]  /*30e30*/  LDL.LU.64 R8, [R1+0xfb0] ;  /* 0x000fb00001087983 */ /* 0x000ee80000300a00 */
[----:B------:R-:W3:Y:S04]  /*30e40*/  LDL.LU.64 R10, [R1+0xfb8] ;  /* 0x000fb800010a7983 */ /* 0x000ee80000300a00 */
[----:B------:R-:W-:Y:S04]  /*30e50*/  STL.64 [R1+0x36c0], R14 ;  /* 0x0036c00e01007387 */ /* 0x000fe80000100a00 */
[----:B------:R0:W-:Y:S04]  /*30e60*/  STL.64 [R1+0x36b8], R12 ;  /* 0x0036b80c01007387 */ /* 0x0001e80000100a00 */
[----:B0-----:R-:W3:Y:S04]  /*30e70*/  LDL.LU.64 R12, [R1+0xfa0] ;  /* 0x000fa000010c7983 */ /* 0x001ee80000300a00 */
[----:B------:R-:W3:Y:S04]  /*30e80*/  LDL.LU.64 R14, [R1+0xfa8] ;  /* 0x000fa800010e7983 */ /* 0x000ee80000300a00 */
[----:B------:R-:W3:Y:S04]  /*30e90*/  LDL.LU.64 R36, [R1+0xca0] ;  /* 0x000ca00001247983 */ /* 0x000ee80000300a00 */
[----:B------:R-:W3:Y:S01]  /*30ea0*/  LDL.LU.64 R38, [R1+0xca8] ;  /* 0x000ca80001267983 */ /* 0x000ee20000300a00 */
[----:B--2---:R-:W-:Y:S03]  /*30eb0*/  HMMA.16816.F32 R48, R48, R16, R52 ;  /* 0x000000103030723c */ /* 0x004fe60000001834 */
[----:B---3--:R-:W-:Y:S04]  /*30ec0*/  STL.64 [R1+0x36b0], R38 ;  /* 0x0036b02601007387 */ /* 0x008fe80000100a00 */
[----:B------:R0:W-:Y:S04]  /*30ed0*/  STL.64 [R1+0x36a8], R36 ;  /* 0x0036a82401007387 */ /* 0x0001e80000100a00 */
[----:B0-----:R-:W2:Y:S04]  /*30ee0*/  LDL.LU.64 R36, [R1+0xf90] ;  /* 0x000f900001247983 */ /* 0x001ea80000300a00 */
[----:B------:R-:W2:Y:S04]  /*30ef0*/  LDL.LU.64 R38, [R1+0xf98] ;  /* 0x000f980001267983 */ /* 0x000ea80000300a00 */
[----:B------:R-:W3:Y:S04]  /*30f00*/  LDL.LU.64 R56, [R1+0xc60] ;  /* 0x000c600001387983 */ /* 0x000ee80000300a00 */
[----:B------:R-:W3:Y:S04]  /*30f10*/  LDL.LU.64 R58, [R1+0xc68] ;  /* 0x000c6800013a7983 */ /* 0x000ee80000300a00 */
[----:B------:R-:W2:Y:S04]  /*30f20*/  LDL.LU.64 R40, [R1+0xc50] ;  /* 0x000c500001287983 */ /* 0x000ea80000300a00 */
[----:B------:R-:W2:Y:S04]  /*30f30*/  LDL.LU.64 R42, [R1+0xc58] ;  /* 0x000c5800012a7983 */ /* 0x000ea80000300a00 */
[----:B------:R-:W2:Y:S04]  /*30f40*/  LDL.LU.64 R54, [R1+0x3710] ;  /* 0x0037100001367983 */ /* 0x000ea80000300a00 */
[----:B------:R-:W2:Y:S04]  /*30f50*/  LDL.LU.64 R52, [R1+0x3708] ;  /* 0x0037080001347983 */ /* 0x000ea80000300a00 */
        /* <DEDUP_REMOVED lines=46> */
[----:B------:R-:W3:Y:S04]  /*31240*/  LDL.LU.64 R38, [R1+0x36a0] ;  /* 0x0036a00001267983 */ /* 0x000ee80000300a00 */
[----:B------:R-:W3:-:S13]  /*31250*/  LDL.LU.64 R36, [R1+0x3698] ;  /* 0x0036980001247983 */ /* 0x000eda0000300a00 */
[----:B------:R0:W-:Y:S04]  /*31260*/  STL.64 [R1+0xca0], R52 ;  /* 0x000ca03401007387 */ /* 0x0001e80000100a00 */
[----:B------:R1:W-:Y:S04]  /*31270*/  STL.64 [R1+0xca8], R54 ;  /* 0x000ca83601007387 */ /* 0x0003e80000100a00 */
[----:B0-----:R-:W2:Y:S04]  /*31280*/  LDL.LU.64 R52, [R1+0xc70] ;  /* 0x000c700001347983 */ /* 0x001ea80000300a00 */
[----:B-1----:R-:W2:Y:S01]  /*31290*/  LDL.LU.64 R54, [R1+0xc78] ;  /* 0x000c780001367983 */ /* 0x002ea20000300a00 */
[C---:B---3--:R-:W-:Y:S08]  /*312a0*/  HMMA.16816.F32 R48, R36.reuse, R32, R48 ;  /* 0x000000202430723c */ /* 0x048ff00000001830 */
[C---:B------:R-:W-:Y:S11]  /*312b0*/  HMMA.16816.F32 R56, R36.reuse, R24, R56 ;  /* 0x000000182438723c */ /* 0x040ff60000001838 */
[----:B------:R0:W-:Y:S04]  /*312c0*/  STL.64 [R1+0xc80], R48 ;  /* 0x000c803001007387 */ /* 0x0001e80000100a00 */
[----:B------:R1:W-:Y:S01]  /*312d0*/  STL.64 [R1+0xc88], R50 ;  /* 0x000c883201007387 */ /* 0x0003e20000100a00 */
[C---:B--2---:R-:W-:Y:S03]  /*312e0*/  HMMA.16816.F32 R52, R36.reuse, R28, R52 ;  /* 0x0000001c2434723c */ /* 0x044fe60000001834 */
[----:B0-----:R-:W2:Y:S04]  /*312f0*/  LDL.LU.64 R48, [R1+0xc30] ;  /* 0x000c300001307983 */ /* 0x001ea80000300a00 */
[----:B-1----:R-:W2:Y:S01]  /*31300*/  LDL.LU.64 R50, [R1+0xc38] ;  /* 0x000c380001327983 */ /* 0x002ea20000300a00 */
[C---:B------:R-:W-:Y:S11]  /*31310*/  HMMA.16816.F32 R40, R36.reuse, R20, R40 ;  /* 0x000000142428723c */ /* 0x040ff60000001828 */
[----:B------:R0:W-:Y:S04]  /*31320*/  STL.64 [R1+0xc70], R52 ;  /* 0x000c703401007387 */ /* 0x0001e80000100a00 */
[----:B------:R1:W-:Y:S04]  /*31330*/  STL.64 [R1+0xc78], R54 ;  /* 0x000c783601007387 */ /* 0x0003e80000100a00 */
[----:B0-----:R-:W3:Y:S04]  /*31340*/  LDL.LU.64 R52, [R1+0xc20] ;  /* 0x000c200001347983 */ /* 0x001ee80000300a00 */
[----:B------:R-:W-:Y:S04]  /*31350*/  STL.64 [R1+0xc60], R56 ;  /* 0x000c603801007387 */ /* 0x000fe80000100a00 */
[----:B------:R-:W-:Y:S04]  /*31360*/  STL.64 [R1+0xc68], R58 ;  /* 0x000c683a01007387 */ /* 0x000fe80000100a00 */
[----:B-1----:R-:W3:Y:S04]  /*31370*/  LDL.LU.64 R54, [R1+0xc28] ;  /* 0x000c280001367983 */ /* 0x002ee80000300a00 */
[----:B------:R-:W-:Y:S04]  /*31380*/  STL.64 [R1+0xc50], R40 ;  /* 0x000c502801007387 */ /* 0x000fe80000100a00 */
[----:B------:R-:W-:Y:S04]  /*31390*/  STL.64 [R1+0xc58], R42 ;  /* 0x000c582a01007387 */ /* 0x000fe80000100a00 */
[----:B------:R-:W-:Y:S04]  /*313a0*/  STL.64 [R1+0x3690], R22 ;  /* 0x0036901601007387 */ /* 0x000fe80000100a00 */
[----:B------:R0:W-:Y:S01]  /*313b0*/  STL.64 [R1+0x3688], R20 ;  /* 0x0036881401007387 */ /* 0x0001e20000100a00 */
[C---:B------:R-:W-:Y:S03]  /*313c0*/  HMMA.16816.F32 R44, R36.reuse, R4, R44 ;  /* 0x00000004242c723c */ /* 0x040fe6000000182c */
[----:B------:R-:W-:Y:S04]  /*313d0*/  LDSM.16.MT88.4 R40, [R0+UR5+0x180] ;  /* 0x000180050028783b */ /* 0x000fe80008004200 */
[----:B0-----:R-:W4:Y:S04]  /*313e0*/  LDL.LU.64 R20, [R1+0x8d0] ;  /* 0x0008d00001147983 */ /* 0x001f280000300a00 */
[----:B------:R-:W4:Y:S08]  /*313f0*/  LDL.LU.64 R22, [R1+0x8d8] ;  /* 0x0008d80001167983 */ /* 0x000f300000300a00 */
[----:B------:R-:W-:Y:S04]  /*31400*/  STL.64 [R1+0xc40], R44 ;  /* 0x000c402c01007387 */ /* 0x000fe80000100a00 */
[----:B------:R-:W-:Y:S04]  /*31410*/  STL.64 [R1+0xc48], R46 ;  /* 0x000c482e01007387 */ /* 0x000fe80000100a00 */
[----:B------:R-:W0:Y:S04]  /*31420*/  LDSM.16.MT88.4 R44, [R0+UR5+0x200] ;  /* 0x00020005002c783b */ /* 0x000e280008004200 */
[----:B------:R-:W-:Y:S04]  /*31430*/  STL.64 [R1+0x3680], R6 ;  /* 0x0036800601007387 */ /* 0x000fe80000100a00 */
[----:B------:R2:W-:Y:S04]  /*31440*/  STL.64 [R1+0x3678], R4 ;  /* 0x0036780401007387 */ /* 0x0005e80000100a00 */
[----:B0-----:R-:W-:Y:S04]  /*31450*/  STL.64 [R1+0x3650], R46 ;  /* 0x0036502e01007387 */ /* 0x001fe80000100a00 */
[----:B------:R-:W-:Y:S04]  /*31460*/  STL.64 [R1+0x3648], R44 ;  /* 0x0036482c01007387 */ /* 0x000fe80000100a00 */
[----:B------:R-:W-:Y:S04]  /*31470*/  STL.64 [R1+0x3670], R10 ;  /* 0x0036700a01007387 */ /* 0x000fe80000100a00 */
[----:B------:R-:W-:Y:S01]  /*31480*/  STL.64 [R1+0x3668], R8 ;  /* 0x0036680801007387 */ /* 0x000fe20000100a00 */
[----:B--2---:R-:W-:Y:S03]  /*31490*/  HMMA.16816.F32 R4, R36, R8, R48 ;  /* 0x000000082404723c */ /* 0x004fe60000001830 */
[----:B------:R-:W0:-:S15]  /*314a0*/  LDSM.16.MT88.4 R48, [R0+UR5+0x280] ;  /* 0x000280050030783b */ /* 0x000e1e0008004200 */
[----:B------:R-:W-:Y:S01]  /*314b0*/  NOP ;  /* 0x0000000000007918 */ /* 0x000fe20000000000 */
[----:B------:R-:W-:Y:S04]  /*314c0*/  STL.64 [R1+0xc30], R4 ;  /* 0x000c300401007387 */ /* 0x000fe80000100a00 */
[----:B------:R3:W-:Y:S02]  /*314d0*/  STL.64 [R1+0xc38], R6 ;  /* 0x000c380601007387 */ /* 0x0007e40000100a00 */
[C---:B---3--:R-:W-:Y:S02]  /*314e0*/  HMMA.16816.F32 R4, R36.reuse, R12, R52 ;  /* 0x0000000c2404723c */ /* 0x048fe40000001834 */
[----:B------:R-:W1:Y:S04]  /*314f0*/  LDSM.16.MT88.4 R52, [R0+UR5+0x300] ;  /* 0x000300050034783b */ /* 0x000e680008004200 */
[----:B0-----:R-:W-:Y:S04]  /*31500*/  STL.64 [R1+0x3630], R50 ;  /* 0x0036303201007387 */ /* 0x001fe80000100a00 */
[----:B------:R0:W-:Y:S04]  /*31510*/  STL.64 [R1+0x3628], R48 ;  /* 0x0036283001007387 */ /* 0x0001e80000100a00 */
[----:B0-----:R-:W2:Y:S04]  /*31520*/  LDL.LU.64 R48, [R1+0x890] ;  /* 0x0008900001307983 */ /* 0x001ea80000300a00 */
[----:B------:R-:W2:Y:S04]  /*31530*/  LDL.LU.64 R50, [R1+0x898] ;  /* 0x0008980001327983 */ /* 0x000ea80000300a00 */
[----:B------:R-:W-:Y:S04]  /*31540*/  STL.64 [R1+0xc20], R4 ;  /* 0x000c200401007387 */ /* 0x000fe80000100a00 */
[----:B------:R4:W-:Y:S04]  /*31550*/  STL.64 [R1+0xc28], R6 ;  /* 0x000c280601007387 */ /* 0x0009e80000100a00 */
[----:B------:R-:W3:Y:S04]  /*31560*/  LDL.LU.64 R44, [R1+0x880] ;  /* 0x00088000012c7983 */ /* 0x000ee80000300a00 */
[----:B------:R-:W3:Y:S01]  /*31570*/  LDL.LU.64 R46, [R1+0x888] ;  /* 0x00088800012e7983 */ /* 0x000ee20000300a00 */
[----:B----4-:R-:W-:Y:S03]  /*31580*/  HMMA.16816.F32 R4, R36, R16, R20 ;  /* 0x000000102404723c */ /* 0x010fe60000001814 */
[----:B------:R-:W0:Y:S04]  /*31590*/  LDSM.16.MT88.4 R36, [R0+UR5+0x380] ;  /* 0x000380050024783b */ /* 0x000e280008004200 */
[----:B-1----:R-:W-:Y:S04]  /*315a0*/  STL.64 [R1+0x35e0], R54 ;  /* 0x0035e03601007387 */ /* 0x002fe80000100a00 */
[----:B------:R-:W-:Y:S04]  /*315b0*/  STL.64 [R1+0x35d8], R52 ;  /* 0x0035d83401007387 */ /* 0x000fe80000100a00 */
[----:B------:R-:W-:Y:S04]  /*315c0*/  STL.64 [R1+0x3660], R18 ;  /* 0x0036601201007387 */ /* 0x000fe80000100a00 */
[----:B------:R-:W-:Y:S04]  /*315d0*/  STL.64 [R1+0x3658], R16 ;  /* 0x0036581001007387 */ /* 0x000fe80000100a00 */
[----:B------:R1:W-:Y:S04]  /*315e0*/  STL.64 [R1+0x8d0], R4 ;  /* 0x0008d00401007387 */ /* 0x0003e80000100a00 */
[----:B------:R4:W-:Y:S04]  /*315f0*/  STL.64 [R1+0x8d8], R6 ;  /* 0x0008d80601007387 */ /* 0x0009e80000100a00 */
[----:B------:R-:W3:Y:S04]  /*31600*/  LDL.LU.64 R20, [R1+0x870] ;  /* 0x0008700001147983 */ /* 0x000ee80000300a00 */
[----:B------:R-:W3:Y:S04]  /*31610*/  LDL.LU.64 R22, [R1+0x878] ;  /* 0x0008780001167983 */ /* 0x000ee80000300a00 */
[----:B-1----:R-:W3:Y:S04]  /*31620*/  LDL.LU.64 R4, [R1+0x860] ;  /* 0x0008600001047983 */ /* 0x002ee80000300a00 */
[----:B----4-:R-:W4:Y:S04]  /*31630*/  LDL.LU.64 R6, [R1+0x868] ;  /* 0x0008680001067983 */ /* 0x010f280000300a00 */
[----:B------:R-:W4:Y:S04]  /*31640*/  LDL.LU.64 R8, [R1+0x850] ;  /* 0x0008500001087983 */ /* 0x000f280000300a00 */
[----:B------:R-:W4:Y:S04]  /*31650*/  LDL.LU.64 R10, [R1+0x858] ;  /* 0x00085800010a7983 */ /* 0x000f280000300a00 */
[----:B0-----:R-:W-:Y:S04]  /*31660*/  STL.64 [R1+0x3590], R38 ;  /* 0x0035902601007387 */ /* 0x001fe80000100a00 */
[----:B------:R0:W-:Y:S04]  /*31670*/  STL.64 [R1+0x3588], R36 ;  /* 0x0035882401007387 */ /* 0x0001e80000100a00 */
[----:B0-----:R-:W4:Y:S04]  /*31680*/  LDL.LU.64 R36, [R1+0x840] ;  /* 0x0008400001247983 */ /* 0x001f280000300a00 */
[----:B------:R-:W4:Y:S04]  /*31690*/  LDL.LU.64 R38, [R1+0x848] ;  /* 0x0008480001267983 */ /* 0x000f280000300a00 */
[----:B------:R-:W4:Y:S01]  /*316a0*/  LDL.LU.64 R16, [R1+0x830] ;  /* 0x0008300001107983 */ /* 0x000f220000300a00 */
[C---:B--2---:R-:W-:Y:S08]  /*316b0*/  HMMA.16816.F32 R48, R40.reuse, R32, R48 ;  /* 0x000000202830723c */ /* 0x044ff00000001830 */
[C---:B---3--:R-:W-:Y:S11]  /*316c0*/  HMMA.16816.F32 R44, R40.reuse, R28, R44 ;  /* 0x0000001c282c723c */ /* 0x048ff6000000182c */
[----:B------:R-:W-:Y:S04]  /*316d0*/  STL.64 [R1+0x890], R48 ;  /* 0x0008903001007387 */ /* 0x000fe80000100a00 */
[----:B------:R-:W-:Y:S04]  /*316e0*/  STL.64 [R1+0x898], R50 ;  /* 0x0008983201007387 */ /* 0x000fe80000100a00 */
[----:B------:R-:W2:Y:S04]  /*316f0*/  LDL.LU.64 R18, [R1+0x838] ;  /* 0x0008380001127983 */ /* 0x000ea80000300a00 */
[----:B------:R0:W-:Y:S04]  /*31700*/  STL.64 [R1+0x880], R44 ;  /* 0x0008802c01007387 */ /* 0x0001e80000100a00 */
[----:B------:R1:W-:Y:S04]  /*31710*/  STL.64 [R1+0x888], R46 ;  /* 0x0008882e01007387 */ /* 0x0003e80000100a00 */
[----:B0-----:R-:W3:Y:S04]  /*31720*/  LDL.LU.64 R44, [R1+0x4d0] ;  /* 0x0004d000012c7983 */ /* 0x001ee80000300a00 */
[----:B-1----:R-:W3:Y:S01]  /*31730*/  LDL.LU.64 R46, [R1+0x4d8] ;  /* 0x0004d800012e7983 */ /* 0x002ee20000300a00 */
[C---:B------:R-:W-:Y:S03]  /*31740*/  HMMA.16816.F32 R20, R40.reuse, R24, R20 ;  /* 0x000000182814723c */ /* 0x040fe60000001814 */
[----:B------:R-:W2:Y:S04]  /*31750*/  LDL.LU.64 R48, [R1+0x4b0] ;  /* 0x0004b00001307983 */ /* 0x000ea80000300a00 */
[----:B------:R-:W2:Y:S04]  /*31760*/  LDL.LU.64 R50, [R1+0x4b8] ;  /* 0x0004b80001327983 */ /* 0x000ea80000300a00 */
[----:B------:R-:W2:Y:S04]  /*31770*/  LDL.LU.64 R56, [R1+0x4a0] ;  /* 0x0004a00001387983 */ /* 0x000ea80000300a00 */
[----:B------:R-:W2:Y:S04]  /*31780*/  LDL.LU.64 R58, [R1+0x4a8] ;  /* 0x0004a800013a7983 */ /* 0x000ea80000300a00 */
[----:B------:R-:W2:Y:S04]  /*31790*/  LDL.LU.64 R52, [R1+0x490] ;  /* 0x0004900001347983 */ /* 0x000ea80000300a00 */
        /* <DEDUP_REMOVED lines=27> */
[----:B------:R-:W2:Y:S04]  /*31950*/  LDL.LU.64 R10, [R1+0x478] ;  /* 0x00047800010a7983 */ /* 0x000ea80000300a00 */
[----:B------:R-:W-:Y:S04]  /*31960*/  STL.64 [R1+0x830], R16 ;  /* 0x0008301001007387 */ /* 0x000fe80000100a00 */
[----:B------:R0:W-:Y:S04]  /*31970*/  STL.64 [R1+0x838], R18 ;  /* 0x0008381201007387 */ /* 0x0001e80000100a00 */
[----:B0-----:R-:W2:Y:S04]  /*31980*/  LDL.LU.64 R18, [R1+0x3660] ;  /* 0x0036600001127983 */ /* 0x001ea80000300a00 */
[----:B------:R-:W3:Y:S02]  /*31990*/  LDL.LU.64 R16, [R1+0x3658] ;  /* 0x0036580001107983 */ /* 0x000ee40000300a00 */
[----:B---3--:R-:W-:Y:S02]  /*319a0*/  HMMA.16816.F32 R40, R40, R16, R44 ;  /* 0x000000102828723c */ /* 0x008fe4000000182c */
[----:B------:R-:W3:Y:S04]  /*319b0*/  LDL.LU.64 R46, [R1+0x3650] ;  /* 0x00365000012e7983 */ /* 0x000ee80000300a00 */
[----:B------:R-:W3:-:S13]  /*319c0*/  LDL.LU.64 R44, [R1+0x3648] ;  /* 0x00364800012c7983 */ /* 0x000eda0000300a00 */
[----:B------:R-:W-:Y:S04]  /*319d0*/  STL.64 [R1+0x4d0], R40 ;  /* 0x0004d02801007387 */ /* 0x000fe80000100a00 */
[----:B------:R3:W-:Y:S02]  /*319e0*/  STL.64 [R1+0x4d8], R42 ;  /* 0x0004d82a01007387 */ /* 0x0007e40000100a00 */
[C---:B---3--:R-:W-:Y:S02]  /*319f0*/  HMMA.16816.F32 R40, R44.reuse, R32, R48 ;  /* 0x000000202c28723c */ /* 0x048fe40000001830 */
[----:B------:R-:W3:Y:S06]  /*31a00*/  LDL.LU.64 R48, [R1+0x460] ;  /* 0x0004600001307983 */ /* 0x000eec0000300a00 */
[C---:B------:R-:W-:Y:S01]  /*31a10*/  HMMA.16816.F32 R56, R44.reuse, R28, R56 ;  /* 0x0000001c2c38723c */ /* 0x040fe20000001838 */
[----:B------:R-:W3:Y:S07]  /*31a20*/  LDL.LU.64 R50, [R1+0x468] ;  /* 0x0004680001327983 */ /* 0x000eee0000300a00 */
[C---:B--2---:R-:W-:Y:S08]  /*31a30*/  HMMA.16816.F32 R36, R44.reuse, R20, R36 ;  /* 0x000000142c24723c */ /* 0x044ff00000001824 */
[C---:B------:R-:W-:Y:S01]  /*31a40*/  HMMA.16816.F32 R8, R44.reuse, R4, R8 ;  /* 0x000000042c08723c */ /* 0x040fe20000001808 */
[----:B------:R-:W-:Y:S04]  /*31a50*/  STL.64 [R1+0x4b0], R40 ;  /* 0x0004b02801007387 */ /* 0x000fe80000100a00 */
[----:B------:R0:W-:Y:S03]  /*31a60*/  STL.64 [R1+0x4b8], R42 ;  /* 0x0004b82a01007387 */ /* 0x0001e60000100a00 */
[C---:B0-----:R-:W-:Y:S01]  /*31a70*/  HMMA.16816.F32 R40, R44.reuse, R24, R52 ;  /* 0x000000182c28723c */ /* 0x041fe20000001834 */
[----:B------:R0:W-:Y:S04]  /*31a80*/  STL.64 [R1+0x4a0], R56 ;  /* 0x0004a03801007387 */ /* 0x0001e80000100a00 */
[----:B------:R1:W-:Y:S04]  /*31a90*/  STL.64 [R1+0x4a8], R58 ;  /* 0x0004a83a01007387 */ /* 0x0003e80000100a00 */
[----:B0-----:R-:W2:Y:S04]  /*31aa0*/  LDL.LU.64 R56, [R1+0x180] ;  /* 0x0001800001387983 */ /* 0x001ea80000300a00 */
[----:B-1----:R-:W2:Y:S06]  /*31ab0*/  LDL.LU.64 R58, [R1+0x188] ;  /* 0x00018800013a7983 */ /* 0x002eac0000300a00 */
[----:B------:R0:W-:Y:S04]  /*31ac0*/  STL.64 [R1+0x490], R40 ;  /* 0x0004902801007387 */ /* 0x0001e80000100a00 */
[----:B------:R1:W-:Y:S04]  /*31ad0*/  STL.64 [R1+0x498], R42 ;  /* 0x0004982a01007387 */ /* 0x0003e80000100a00 */
[----:B------:R-:W2:Y:S04]  /*31ae0*/  LDL.LU.64 R52, [R1+0x1080] ;  /* 0x0010800001347983 */ /* 0x000ea80000300a00 */
[----:B------:R-:W2:Y:S04]  /*31af0*/  LDL.LU.64 R54, [R1+0x1088] ;  /* 0x0010880001367983 */ /* 0x000ea80000300a00 */
[----:B0-----:R-:W2:Y:S04]  /*31b00*/  LDL.LU.64 R40, [R1+0x150] ;  /* 0x0001500001287983 */ /* 0x001ea80000300a00 */
[----:B-1----:R-:W2:Y:S04]  /*31b10*/  LDL.LU.64 R42, [R1+0x158] ;  /* 0x00015800012a7983 */ /* 0x002ea80000300a00 */
[----:B------:R0:W-:Y:S04]  /*31b20*/  STL.64 [R1+0x480], R36 ;  /* 0x0004802401007387 */ /* 0x0001e80000100a00 */
[----:B------:R1:W-:Y:S04]  /*31b30*/  STL.64 [R1+0x488], R38 ;  /* 0x0004882601007387 */ /* 0x0003e80000100a00 */
[----:B0-----:R-:W2:Y:S04]  /*31b40*/  LDL.LU.64 R36, [R1+0x140] ;  /* 0x0001400001247983 */ /* 0x001ea80000300a00 */
[----:B-1----:R-:W2:Y:S04]  /*31b50*/  LDL.LU.64 R38, [R1+0x148] ;  /* 0x0001480001267983 */ /* 0x002ea80000300a00 */
[----:B------:R-:W-:Y:S04]  /*31b60*/  STL.64 [R1+0x470], R8 ;  /* 0x0004700801007387 */ /* 0x000fe80000100a00 */
[----:B------:R0:W-:Y:S04]  /*31b70*/  STL.64 [R1+0x478], R10 ;  /* 0x0004780a01007387 */ /* 0x0001e80000100a00 */
[----:B0-----:R-:W2:Y:S04]  /*31b80*/  LDL.LU.64 R10, [R1+0x3640] ;  /* 0x00364000010a7983 */ /* 0x001ea80000300a00 */
[----:B------:R-:W3:Y:S04]  /*31b90*/  LDL.LU.64 R8, [R1+0x3638] ;  /* 0x0036380001087983 */ /* 0x000ee80000300a00 */
[----:B----4-:R-:W-:Y:S04]  /*31ba0*/  STL.64 [R1+0x3620], R6 ;  /* 0x0036200601007387 */ /* 0x010fe80000100a00 */
[----:B------:R0:W-:Y:S04]  /*31bb0*/  STL.64 [R1+0x3618], R4 ;  /* 0x0036180401007387 */ /* 0x0001e80000100a00 */
[----:B0-----:R-:W4:Y:S04]  /*31bc0*/  LDL.LU.64 R4, [R1+0x450] ;  /* 0x0004500001047983 */ /* 0x001f280000300a00 */
[----:B------:R-:W4:Y:S01]  /*31bd0*/  LDL.LU.64 R6, [R1+0x458] ;  /* 0x0004580001067983 */ /* 0x000f220000300a00 */
[----:B---3--:R-:W-:-:S15]  /*31be0*/  HMMA.16816.F32 R48, R44, R8, R48 ;  /* 0x000000082c30723c */ /* 0x008fde0000001830 */
[----:B------:R-:W-:-:S04]  /*31bf0*/  NOP ;  /* 0x0000000000007918 */ /* 0x000fc80000000000 */
[----:B------:R-:W-:Y:S04]  /*31c00*/  STL.64 [R1+0x460], R48 ;  /* 0x0004603001007387 */ /* 0x000fe80000100a00 */
[----:B------:R0:W-:Y:S04]  /*31c10*/  STL.64 [R1+0x468], R50 ;  /* 0x0004683201007387 */ /* 0x0001e80000100a00 */
[----:B0-----:R-:W3:Y:S04]  /*31c20*/  LDL.LU.64 R50, [R1+0x3630] ;  /* 0x0036300001327983 */ /* 0x001ee80000300a00 */
[----:B------:R-:W3:Y:S01]  /*31c30*/  LDL.LU.64 R48, [R1+0x3628] ;  /* 0x0036280001307983 */ /* 0x000ee20000300a00 */
[C---:B----4-:R-:W-:Y:S03]  /*31c40*/  HMMA.16816.F32 R4, R44.reuse, R12, R4 ;  /* 0x0000000c2c04723c */ /* 0x050fe60000001804 */
[----:B--2---:R-:W-:Y:S04]  /*31c50*/  STL.64 [R1+0x3610], R10 ;  /* 0x0036100a01007387 */ /* 0x004fe80000100a00 */
[----:B------:R-:W-:Y:S04]  /*31c60*/  STL.64 [R1+0x3608], R8 ;  /* 0x0036080801007387 */ /* 0x000fe80000100a00 */
[----:B------:R-:W-:Y:S04]  /*31c70*/  STL.64 [R1+0x3600], R14 ;  /* 0x0036000e01007387 */ /* 0x000fe80000100a00 */
[----:B------:R-:W-:Y:S04]  /*31c80*/  STL.64 [R1+0x35f8], R12 ;  /* 0x0035f80c01007387 */ /* 0x000fe80000100a00 */
[----:B------:R-:W-:Y:S04]  /*31c90*/  STL.64 [R1+0x450], R4 ;  /* 0x0004500401007387 */ /* 0x000fe80000100a00 */
[----:B------:R0:W-:Y:S02]  /*31ca0*/  STL.64 [R1+0x458], R6 ;  /* 0x0004580601007387 */ /* 0x0001e40000100a00 */
[----:B0-----:R-:W-:Y:S02]  /*31cb0*/  HMMA.16816.F32 R4, R44, R16, R56 ;  /* 0x000000102c04723c */ /* 0x001fe40000001838 */
[----:B------:R-:W-:Y:S04]  /*31cc0*/  STL.64 [R1+0x35f0], R18 ;  /* 0x0035f01201007387 */ /* 0x000fe80000100a00 */
[----:B------:R-:W-:-:S13]  /*31cd0*/  STL.64 [R1+0x35e8], R16 ;  /* 0x0035e81001007387 */ /* 0x000fda0000100a00 */
[----:B------:R-:W-:Y:S04]  /*31ce0*/  STL.64 [R1+0x180], R4 ;  /* 0x0001800401007387 */ /* 0x000fe80000100a00 */
[----:B------:R0:W-:Y:S04]  /*31cf0*/  STL.64 [R1+0x188], R6 ;  /* 0x0001880601007387 */ /* 0x0001e80000100a00 */
[----:B------:R-:W-:Y:S01]  /*31d00*/  STL.64 [R1+0x35d0], R30 ;  /* 0x0035d01e01007387 */ /* 0x000fe20000100a00 */
[C---:B---3--:R-:W-:Y:S08]  /*31d10*/  HMMA.16816.F32 R8, R48.reuse, R32, R52 ;  /* 0x000000203008723c */ /* 0x048ff00000001834 */
[C---:B0-----:R-:W-:Y:S11]  /*31d20*/  HMMA.16816.F32 R4, R48.reuse, R28, R40 ;  /* 0x0000001c3004723c */ /* 0x041ff60000001828 */
[----:B------:R-:W-:Y:S04]  /*31d30*/  STL.64 [R1+0x160], R8 ;  /* 0x0001600801007387 */ /* 0x000fe80000100a00 */
[----:B------:R0:W-:Y:S02]  /*31d40*/  STL.64 [R1+0x168], R10 ;  /* 0x0001680a01007387 */ /* 0x0001e40000100a00 */
[C---:B0-----:R-:W-:Y:S02]  /*31d50*/  HMMA.16816.F32 R8, R48.reuse, R24, R36 ;  /* 0x000000183008723c */ /* 0x041fe40000001824 */
[----:B------:R-:W-:Y:S04]  /*31d60*/  STL.64 [R1+0x35c8], R28 ;  /* 0x0035c81c01007387 */ /* 0x000fe80000100a00 */
        /* <DEDUP_REMOVED lines=8> */
[----:B------:R-:W4:Y:S04]  /*31df0*/  LDL.LU.64 R12, [R1+0x790] ;  /* 0x00079000010c7983 */ /* 0x000f280000300a00 */
[----:B------:R-:W4:Y:S04]  /*31e00*/  LDL.LU.64 R14, [R1+0x798] ;  /* 0x00079800010e7983 */ /* 0x000f280000300a00 */
        /* <DEDUP_REMOVED lines=81> */
[C---:B------:R-:W-:Y:S08]  /*32320*/  HMMA.16816.F32 R56, R52.reuse, R12, R56 ;  /* 0x0000000c3438723c */ /* 0x040ff00000001838 */
[----:B--2---:R-:W-:-:S15]  /*32330*/  HMMA.16816.F32 R36, R52, R4, R36 ;  /* 0x000000043424723c */ /* 0x004fde0000001824 */
[----:B------:R-:W-:-:S04]  /*32340*/  NOP ;  /* 0x0000000000007918 */ /* 0x000fc80000000000 */
[----:B------:R-:W-:Y:S04]  /*32350*/  STL.64 [R1+0xdf0], R36 ;  /* 0x000df02401007387 */ /* 0x000fe80000100a00 */
[----:B------:R0:W-:Y:S04]  /*32360*/  STL.64 [R1+0xdf8], R38 ;  /* 0x000df82601007387 */ /* 0x0001e80000100a00 */
[----:B0-----:R-:W3:Y:S04]  /*32370*/  LDL.LU.64 R38, [R1+0x3590] ;  /* 0x0035900001267983 */ /* 0x001ee80000300a00 */
[----:B------:R-:W3:Y:S04]  /*32380*/  LDL.LU.64 R36, [R1+0x3588] ;  /* 0x0035880001247983 */ /* 0x000ee80000300a00 */
[----:B------:R0:W-:Y:S04]  /*32390*/  STL.64 [R1+0xde0], R40 ;  /* 0x000de02801007387 */ /* 0x0001e80000100a00 */
[----:B------:R1:W-:Y:S04]  /*323a0*/  STL.64 [R1+0xde8], R42 ;  /* 0x000de82a01007387 */ /* 0x0003e80000100a00 */
[----:B0-----:R-:W2:Y:S04]  /*323b0*/  LDL.LU.64 R40, [R1] ;  /* 0x0000000001287983 */ /* 0x001ea80000300a00 */
[----:B-1----:R-:W2:Y:S04]  /*323c0*/  LDL.LU.64 R42, [R1+0x8] ;  /* 0x00000800012a7983 */ /* 0x002ea80000300a00 */
[----:B------:R-:W-:Y:S04]  /*323d0*/  STL.64 [R1+0xdd0], R56 ;  /* 0x000dd03801007387 */ /* 0x000fe80000100a00 */
[----:B------:R0:W-:Y:S04]  /*323e0*/  STL.64 [R1+0xdd8], R58 ;  /* 0x000dd83a01007387 */ /* 0x0001e80000100a00 */
[----:B0-----:R-:W2:Y:S04]  /*323f0*/  LDL.LU.64 R58, [R1+0x3580] ;  /* 0x00358000013a7983 */ /* 0x001ea80000300a00 */
[----:B------:R-:W4:Y:S01]  /*32400*/  LDL.LU.64 R56, [R1+0x3578] ;  /* 0x0035780001387983 */ /* 0x000f220000300a00 */
[----:B------:R-:W-:Y:S03]  /*32410*/  HMMA.16816.F32 R44, R52, R16, R44 ;  /* 0x00000010342c723c */ /* 0x000fe6000000182c */
        /* <DEDUP_REMOVED lines=8> */
[----:B------:R0:W-:Y:S04]  /*324a0*/  STL.64 [R1+0xa40], R48 ;  /* 0x000a403001007387 */ /* 0x0001e80000100a00 */
[----:B------:R1:W-:Y:S04]  /*324b0*/  STL.64 [R1+0xa48], R50 ;  /* 0x000a483201007387 */ /* 0x0003e80000100a00 */
[----:B0-----:R-:W3:Y:S04]  /*324c0*/  LDL.LU.64 R48, [R1+0xa00] ;  /* 0x000a000001307983 */ /* 0x001ee80000300a00 */
[----:B-1----:R-:W3:Y:S04]  /*324d0*/  LDL.LU.64 R50, [R1+0xa08] ;  /* 0x000a080001327983 */ /* 0x002ee80000300a00 */
[----:B--2---:R-:W-:Y:S01]  /*324e0*/  STL.64 [R1+0x3470], R58 ;  /* 0x0034703a01007387 */ /* 0x004fe20000100a00 */
[----:B----4-:R-:W-:-:S03]  /*324f0*/  LOP3.LUT R0, R56, 0x60, RZ, 0x3c, !PT ;  /* 0x0000006038007812 */ /* 0x010fc600078e3cff */
[----:B------:R0:W-:Y:S04]  /*32500*/  STL.64 [R1+0x3468], R56 ;  /* 0x0034683801007387 */ /* 0x0001e80000100a00 */
[----:B0-----:R-:W2:Y:S04]  /*32510*/  LDL.LU.64 R56, [R1+0xa30] ;  /* 0x000a300001387983 */ /* 0x001ea80000300a00 */
[----:B------:R-:W2:Y:S02]  /*32520*/  LDL.LU.64 R58, [R1+0xa38] ;  /* 0x000a3800013a7983 */ /* 0x000ea40000300a00 */
[----:B--2---:R-:W-:-:S15]  /*32530*/  HMMA.16816.F32 R56, R36, R28, R56 ;  /* 0x0000001c2438723c */ /* 0x004fde0000001838 */
[----:B------:R-:W-:-:S04]  /*32540*/  NOP ;  /* 0x0000000000007918 */ /* 0x000fc80000000000 */
[----:B------:R-:W-:Y:S04]  /*32550*/  STL.64 [R1+0xa30], R56 ;  /* 0x000a303801007387 */ /* 0x000fe80000100a00 */
[----:B------:R0:W-:Y:S02]  /*32560*/  STL.64 [R1+0xa38], R58 ;  /* 0x000a383a01007387 */ /* 0x0001e40000100a00 */
[----:B0-----:R-:W-:Y:S02]  /*32570*/  HMMA.16816.F32 R56, R36, R24, R52 ;  /* 0x000000182438723c */ /* 0x001fe40000001834 */
[----:B------:R-:W2:Y:S04]  /*32580*/  LDL.LU.64 R52, [R1+0x9f0] ;  /* 0x0009f00001347983 */ /* 0x000ea80000300a00 */
[----:B------:R-:W2:-:S13]  /*32590*/  LDL.LU.64 R54, [R1+0x9f8] ;  /* 0x0009f80001367983 */ /* 0x000e9a0000300a00 */
[----:B------:R-:W-:Y:S04]  /*325a0*/  STL.64 [R1+0xa20], R56 ;  /* 0x000a203801007387 */ /* 0x000fe80000100a00 */
[----:B------:R-:W-:Y:S04]  /*325b0*/  STL.64 [R1+0xa28], R58 ;  /* 0x000a283a01007387 */ /* 0x000fe80000100a00 */
[----:B------:R-:W-:Y:S04]  /*325c0*/  STL.64 [R1+0x3570], R26 ;  /* 0x0035701a01007387 */ /* 0x000fe80000100a00 */
[----:B------:R0:W-:Y:S04]  /*325d0*/  STL.64 [R1+0x3568], R24 ;  /* 0x0035681801007387 */ /* 0x0001e80000100a00 */
[----:B------:R-:W-:Y:S04]  /*325e0*/  STL.64 [R1+0x3560], R22 ;  /* 0x0035601601007387 */ /* 0x000fe80000100a00 */
[----:B------:R1:W-:Y:S01]  /*325f0*/  STL.64 [R1+0x3558], R20 ;  /* 0x0035581401007387 */ /* 0x0003e20000100a00 */
[C---:B0-----:R-:W-:Y:S08]  /*32600*/  HMMA.16816.F32 R24, R36.reuse, R20, R40 ;  /* 0x000000142418723c */ /* 0x041ff00000001828 */
[C---:B-1----:R-:W-:Y:S01]  /*32610*/  HMMA.16816.F32 R20, R36.reuse, R4, R44 ;  /* 0x000000042414723c */ /* 0x042fe2000000182c */
[----:B------:R-:W0:Y:S04]  /*32620*/  LDSM.16.MT88.4 R44, [R0+UR5+0x80] ;  /* 0x00008005002c783b */ /* 0x000e280008004200 */
[----:B------:R-:W-:Y:S06]  /*32630*/  LDSM.16.MT88.4 R40, [R0+UR5] ;  /* 0x000000050028783b */ /* 0x000fec0008004200 */
[----:B------:R-:W-:Y:S04]  /*32640*/  STL.64 [R1], R24 ;  /* 0x0000001801007387 */ /* 0x000fe80000100a00 */
[----:B------:R-:W-:Y:S04]  /*32650*/  STL.64 [R1+0x8], R26 ;  /* 0x0000081a01007387 */ /* 0x000fe80000100a00 */
[----:B0-----:R-:W-:Y:S04]  /*32660*/  STL.64 [R1+0x3550], R46 ;  /* 0x0035502e01007387 */ /* 0x001fe80000100a00 */
[----:B------:R-:W-:Y:S04]  /*32670*/  STL.64 [R1+0xa10], R20 ;  /* 0x000a101401007387 */ /* 0x000fe80000100a00 */
[----:B------:R3:W-:Y:S02]  /*32680*/  STL.64 [R1+0xa18], R22 ;  /* 0x000a181601007387 */ /* 0x0007e40000100a00 */
[C---:B---3--:R-:W-:Y:S02]  /*32690*/  HMMA.16816.F32 R20, R36.reuse, R8, R48 ;  /* 0x000000082414723c */ /* 0x048fe40000001830 */
[----:B------:R-:W0:Y:S04]  /*326a0*/  LDSM.16.MT88.4 R48, [R0+UR5+0x100] ;  /* 0x000100050030783b */ /* 0x000e280008004200 */
[----:B------:R1:W-:Y:S04]  /*326b0*/  STL.64 [R1+0x3548], R44 ;  /* 0x0035482c01007387 */ /* 0x0003e80000100a00 */
[----:B-1----:R-:W3:Y:S04]  /*326c0*/  LDL.LU.64 R44, [R1+0x9c0] ;  /* 0x0009c000012c7983 */ /* 0x002ee80000300a00 */
[----:B------:R-:W3:Y:S05]  /*326d0*/  LDL.LU.64 R46, [R1+0x9c8] ;  /* 0x0009c800012e7983 */ /* 0x000eea0000300a00 */
[----:B------:R-:W-:Y:S04]  /*326e0*/  STL.64 [R1+0xa00], R20 ;  /* 0x000a001401007387 */ /* 0x000fe80000100a00 */
[----:B------:R-:W-:Y:S04]  /*326f0*/  STL.64 [R1+0xa08], R22 ;  /* 0x000a081601007387 */ /* 0x000fe80000100a00 */
[----:B0-----:R-:W-:Y:S04]  /*32700*/  STL.64 [R1+0x3520], R50 ;  /* 0x0035203201007387 */ /* 0x001fe80000100a00 */
[----:B------:R0:W-:Y:S04]  /*32710*/  STL.64 [R1+0x3518], R48 ;  /* 0x0035183001007387 */ /* 0x0001e80000100a00 */
[----:B0-----:R-:W4:Y:S04]  /*32720*/  LDL.LU.64 R48, [R1+0x690] ;  /* 0x0006900001307983 */ /* 0x001f280000300a00 */
[----:B------:R-:W4:Y:S04]  /*32730*/  LDL.LU.64 R50, [R1+0x698] ;  /* 0x0006980001327983 */ /* 0x000f280000300a00 */
[----:B------:R-:W3:Y:S04]  /*32740*/  LDL.LU.64 R24, [R1+0x9b0] ;  /* 0x0009b00001187983 */ /* 0x000ee80000300a00 */
[----:B------:R-:W3:Y:S01]  /*32750*/  LDL.LU.64 R26, [R1+0x9b8] ;  /* 0x0009b800011a7983 */ /* 0x000ee20000300a00 */
[----:B--2---:R-:W-:Y:S03]  /*32760*/  HMMA.16816.F32 R20, R36, R12, R52 ;  /* 0x0000000c2414723c */ /* 0x004fe60000001834 */
[----:B------:R-:W0:-:S15]  /*32770*/  LDSM.16.MT88.4 R52, [R0+UR5+0x180] ;  /* 0x000180050034783b */ /* 0x000e1e0008004200 */
[----:B------:R-:W-:Y:S01]  /*32780*/  NOP ;  /* 0x0000000000007918 */ /* 0x000fe20000000000 */
[----:B------:R1:W-:Y:S04]  /*32790*/  STL.64 [R1+0x9f0], R20 ;  /* 0x0009f01401007387 */ /* 0x0003e80000100a00 */
[----:B------:R2:W-:Y:S04]  /*327a0*/  STL.64 [R1+0x9f8], R22 ;  /* 0x0009f81601007387 */ /* 0x0005e80000100a00 */
[----:B-1----:R-:W3:Y:S04]  /*327b0*/  LDL.LU.64 R20, [R1+0x9a0] ;  /* 0x0009a00001147983 */ /* 0x002ee80000300a00 */
[----:B--2---:R-:W2:Y:S04]  /*327c0*/  LDL.LU.64 R22, [R1+0x9a8] ;  /* 0x0009a80001167983 */ /* 0x004ea80000300a00 */
[----:B------:R-:W2:Y:S04]  /*327d0*/  LDL.LU.64 R56, [R1+0x980] ;  /* 0x0009800001387983 */ /* 0x000ea80000300a00 */
[----:B------:R-:W2:Y:S04]  /*327e0*/  LDL.LU.64 R58, [R1+0x988] ;  /* 0x00098800013a7983 */ /* 0x000ea80000300a00 */
[----:B0-----:R-:W-:Y:S04]  /*327f0*/  STL.64 [R1+0x3500], R54 ;  /* 0x0035003601007387 */ /* 0x001fe80000100a00 */
[----:B------:R-:W-:Y:S01]  /*32800*/  STL.64 [R1+0x34f8], R52 ;  /* 0x0034f83401007387 */ /* 0x000fe20000100a00 */
[----:B----4-:R-:W-:Y:S03]  /*32810*/  HMMA.16816.F32 R48, R36, R16, R48 ;  /* 0x000000102430723c */ /* 0x010fe60000001830 */
[----:B------:R-:W0:Y:S05]  /*32820*/  LDSM.16.MT88.4 R36, [R0+UR5+0x200] ;  /* 0x000200050024783b */ /* 0x000e2a0008004200 */
[C---:B---3--:R-:W-:Y:S01]  /*32830*/  HMMA.16816.F32 R24, R40.reuse, R28, R24 ;  /* 0x0000001c2818723c */ /* 0x048fe20000001818 */
[----:B0-----:R-:W-:Y:S10]  /*32840*/  STL.64 [R1+0x34a0], R38 ;  /* 0x0034a02601007387 */ /* 0x001ff40000100a00 */
[----:B------:R-:W-:Y:S04]  /*32850*/  STL.64 [R1+0x690], R48 ;  /* 0x0006903001007387 */ /* 0x000fe80000100a00 */
[----:B------:R0:W-:Y:S02]  /*32860*/  STL.64 [R1+0x698], R50 ;  /* 0x0006983201007387 */ /* 0x0001e40000100a00 */
[C---:B0-----:R-:W-:Y:S02]  /*32870*/  HMMA.16816.F32 R48, R40.reuse, R32, R44 ;  /* 0x000000202830723c */ /* 0x041fe4000000182c */
[----:B------:R0:W-:Y:S04]  /*32880*/  STL.64 [R1+0x3498], R36 ;  /* 0x0034982401007387 */ /* 0x0001e80000100a00 */
[----:B0-----:R-:W3:Y:S04]  /*32890*/  LDL.LU.64 R36, [R1+0x990] ;  /* 0x0009900001247983 */ /* 0x001ee80000300a00 */
[----:B------:R-:W3:Y:S04]  /*328a0*/  LDL.LU.64 R38, [R1+0x998] ;  /* 0x0009980001267983 */ /* 0x000ee80000300a00 */
[----:B------:R-:W4:Y:S04]  /*328b0*/  LDL.LU.64 R44, [R1+0x970] ;  /* 0x00097000012c7983 */ /* 0x000f280000300a00 */
[----:B------:R-:W4:Y:S04]  /*328c0*/  LDL.LU.64 R46, [R1+0x978] ;  /* 0x00097800012e7983 */ /* 0x000f280000300a00 */
[----:B------:R0:W-:Y:S04]  /*328d0*/  STL.64 [R1+0x9c0], R48 ;  /* 0x0009c03001007387 */ /* 0x0001e80000100a00 */
[----:B------:R1:W-:Y:S04]  /*328e0*/  STL.64 [R1+0x9c8], R50 ;  /* 0x0009c83201007387 */ /* 0x0003e80000100a00 */
[----:B------:R-:W2:Y:S04]  /*328f0*/  LDL.LU.64 R52, [R1+0x960] ;  /* 0x0009600001347983 */ /* 0x000ea80000300a00 */
[----:B------:R-:W2:Y:S04]  /*32900*/  LDL.LU.64 R54, [R1+0x968] ;  /* 0x0009680001367983 */ /* 0x000ea80000300a00 */
        /* <DEDUP_REMOVED lines=11> */
[----:B------:R-:W3:Y:S04]  /*329c0*/  LDL.LU.64 R20, [R1+0x3558] ;  /* 0x0035580001147983 */ /* 0x000ee80000300a00 */
[----:B------:R-:W-:Y:S04]  /*329d0*/  STL.64 [R1+0x3540], R26 ;  /* 0x0035401a01007387 */ /* 0x000fe80000100a00 */
[----:B------:R0:W-:Y:S01]  /*329e0*/  STL.64 [R1+0x3538], R24 ;  /* 0x0035381801007387 */ /* 0x0001e20000100a00 */
[C---:B----4-:R-:W-:Y:S08]  /*329f0*/  HMMA.16816.F32 R44, R40.reuse, R8, R44 ;  /* 0x00000008282c723c */ /* 0x050ff0000000182c */
[C---:B0-----:R-:W-:Y:S01]  /*32a00*/  HMMA.16816.F32 R24, R40.reuse, R4, R56 ;  /* 0x000000042818723c */ /* 0x041fe20000001838 */
[----:B------:R-:W4:Y:S07]  /*32a10*/  LDL.LU.64 R56, [R1+0x5d0] ;  /* 0x0005d00001387983 */ /* 0x000f2e0000300a00 */
[----:B---3--:R-:W-:-:S15]  /*32a20*/  HMMA.16816.F32 R36, R40, R20, R36 ;  /* 0x000000142824723c */ /* 0x008fde0000001824 */
[----:B------:R-:W-:-:S04]  /*32a30*/  NOP ;  /* 0x0000000000007918 */ /* 0x000fc80000000000 */
[----:B------:R-:W-:Y:S04]  /*32a40*/  STL.64 [R1+0x990], R36 ;  /* 0x0009902401007387 */ /* 0x000fe80000100a00 */
[----:B------:R-:W-:Y:S04]  /*32a50*/  STL.64 [R1+0x998], R38 ;  /* 0x0009982601007387 */ /* 0x000fe80000100a00 */
[----:B------:R-:W4:Y:S04]  /*32a60*/  LDL.LU.64 R58, [R1+0x5d8] ;  /* 0x0005d800013a7983 */ /* 0x000f280000300a00 */
[----:B------:R0:W-:Y:S04]  /*32a70*/  STL.64 [R1+0x980], R24 ;  /* 0x0009801801007387 */ /* 0x0001e80000100a00 */
[----:B------:R1:W-:Y:S04]  /*32a80*/  STL.64 [R1+0x988], R26 ;  /* 0x0009881a01007387 */ /* 0x0003e80000100a00 */
[----:B0-----:R-:W3:Y:S04]  /*32a90*/  LDL.LU.64 R24, [R1+0x5c0] ;  /* 0x0005c00001187983 */ /* 0x001ee80000300a00 */
[----:B-1----:R-:W3:Y:S04]  /*32aa0*/  LDL.LU.64 R26, [R1+0x5c8] ;  /* 0x0005c800011a7983 */ /* 0x002ee80000300a00 */
[----:B------:R-:W2:Y:S04]  /*32ab0*/  LDL.LU.64 R36, [R1+0x5a0] ;  /* 0x0005a00001247983 */ /* 0x000ea80000300a00 */
[----:B------:R-:W2:Y:S04]  /*32ac0*/  LDL.LU.64 R38, [R1+0x5a8] ;  /* 0x0005a80001267983 */ /* 0x000ea80000300a00 */
[----:B------:R-:W-:Y:S04]  /*32ad0*/  STL.64 [R1+0x970], R44 ;  /* 0x0009702c01007387 */ /* 0x000fe80000100a00 */
[----:B------:R0:W-:Y:S04]  /*32ae0*/  STL.64 [R1+0x978], R46 ;  /* 0x0009782e01007387 */ /* 0x0001e80000100a00 */
[----:B0-----:R-:W4:Y:S04]  /*32af0*/  LDL.LU.64 R46, [R1+0x3550] ;  /* 0x00355000012e7983 */ /* 0x001f280000300a00 */
[----:B------:R-:W4:Y:S01]  /*32b00*/  LDL.LU.64 R44, [R1+0x3548] ;  /* 0x00354800012c7983 */ /* 0x000f220000300a00 */
[C---:B------:R-:W-:Y:S03]  /*32b10*/  HMMA.16816.F32 R52, R40.reuse, R12, R52 ;  /* 0x0000000c2834723c */ /* 0x040fe60000001834 */
[----:B------:R-:W-:Y:S04]  /*32b20*/  STL.64 [R1+0x3530], R10 ;  /* 0x0035300a01007387 */ /* 0x000fe80000100a00 */
[----:B------:R0:W-:Y:S02]  /*32b30*/  STL.64 [R1+0x3528], R8 ;  /* 0x0035280801007387 */ /* 0x0001e40000100a00 */
[----:B0-----:R-:W-:Y:S02]  /*32b40*/  HMMA.16816.F32 R8, R40, R16, R48 ;  /* 0x000000102808723c */ /* 0x001fe40000001830 */
[----:B------:R-:W2:Y:S08]  /*32b50*/  LDL.LU.64 R40, [R1+0x5b0] ;  /* 0x0005b00001287983 */ /* 0x000eb00000300a00 */
[----:B------:R-:W-:Y:S04]  /*32b60*/  STL.64 [R1+0x960], R52 ;  /* 0x0009603401007387 */ /* 0x000fe80000100a00 */
[----:B------:R-:W-:Y:S04]  /*32b70*/  STL.64 [R1+0x968], R54 ;  /* 0x0009683601007387 */ /* 0x000fe80000100a00 */
[----:B------:R-:W2:Y:S04]  /*32b80*/  LDL.LU.64 R42, [R1+0x5b8] ;  /* 0x0005b800012a7983 */ /* 0x000ea80000300a00 */
[----:B------:R0:W-:Y:S04]  /*32b90*/  STL.64 [R1+0x600], R8 ;  /* 0x0006000801007387 */ /* 0x0001e80000100a00 */
[----:B------:R1:W-:Y:S04]  /*32ba0*/  STL.64 [R1+0x608], R10 ;  /* 0x0006080a01007387 */ /* 0x0003e80000100a00 */
[----:B0-----:R-:W2:Y:S04]  /*32bb0*/  LDL.LU.64 R8, [R1+0x590] ;  /* 0x0005900001087983 */ /* 0x001ea80000300a00 */
[----:B-1----:R-:W2:Y:S04]  /*32bc0*/  LDL.LU.64 R10, [R1+0x598] ;  /* 0x00059800010a7983 */ /* 0x002ea80000300a00 */
[----:B------:R-:W2:Y:S04]  /*32bd0*/  LDL.LU.64 R48, [R1+0x580] ;  /* 0x0005800001307983 */ /* 0x000ea80000300a00 */
[----:B------:R-:W2:Y:S04]  /*32be0*/  LDL.LU.64 R50, [R1+0x588] ;  /* 0x0005880001327983 */ /* 0x000ea80000300a00 */
[----:B------:R-:W2:Y:S04]  /*32bf0*/  LDL.LU.64 R52, [R1+0x570] ;  /* 0x0005700001347983 */ /* 0x000ea80000300a00 */
[----:B------:R-:W2:Y:S01]  /*32c00*/  LDL.LU.64 R54, [R1+0x578] ;  /* 0x0005780001367983 */ /* 0x000ea20000300a00 */
[C---:B----4-:R-:W-:Y:S08]  /*32c10*/  HMMA.16816.F32 R56, R44.reuse, R32, R56 ;  /* 0x000000202c38723c */ /* 0x050ff00000001838 */
[C---:B---3--:R-:W-:Y:S11]  /*32c20*/  HMMA.16816.F32 R24, R44.reuse, R28, R24 ;  /* 0x0000001c2c18723c */ /* 0x048ff60000001818 */
[----:B------:R0:W-:Y:S04]  /*32c30*/  STL.64 [R1+0x5d0], R56 ;  /* 0x0005d03801007387 */ /* 0x0001e80000100a00 */
[----:B------:R1:W-:Y:S04]  /*32c40*/  STL.64 [R1+0x5d8], R58 ;  /* 0x0005d83a01007387 */ /* 0x0003e80000100a00 */
[----:B0-----:R-:W3:Y:S04]  /*32c50*/  LDL.LU.64 R56, [R1+0x220] ;  /* 0x0002200001387983 */ /* 0x001ee80000300a00 */
[----:B-1----:R-:W3:Y:S04]  /*32c60*/  LDL.LU.64 R58, [R1+0x228] ;  /* 0x00022800013a7983 */ /* 0x002ee80000300a00 */
[----:B------:R-:W-:Y:S04]  /*32c70*/  STL.64 [R1+0x5c0], R24 ;  /* 0x0005c01801007387 */ /* 0x000fe80000100a00 */
[----:B------:R0:W-:Y:S04]  /*32c80*/  STL.64 [R1+0x5c8], R26 ;  /* 0x0005c81a01007387 */ /* 0x0001e80000100a00 */
[----:B0-----:R-:W4:Y:S04]  /*32c90*/  LDL.LU.64 R26, [R1+0x3540] ;  /* 0x00354000011a7983 */ /* 0x001f280000300a00 */
[----:B------:R-:W3:Y:S01]  /*32ca0*/  LDL.LU.64 R24, [R1+0x3538] ;  /* 0x0035380001187983 */ /* 0x000ee20000300a00 */
[C---:B--2---:R-:W-:Y:S08]  /*32cb0*/  HMMA.16816.F32 R36, R44.reuse, R20, R36 ;  /* 0x000000142c24723c */ /* 0x044ff00000001824 */
[C---:B------:R-:W-:Y:S08]  /*32cc0*/  HMMA.16816.F32 R8, R44.reuse, R4, R8 ;  /* 0x000000042c08723c */ /* 0x040ff00000001808 */
[----:B---3--:R-:W-:-:S15]  /*32cd0*/  HMMA.16816.F32 R40, R44, R24, R40 ;  /* 0x000000182c28723c */ /* 0x008fde0000001828 */
[----:B------:R-:W-:-:S04]  /*32ce0*/  NOP ;  /* 0x0000000000007918 */ /* 0x000fc80000000000 */
        /* <DEDUP_REMOVED lines=23> */
[----:B------:R-:W-:Y:S11]  /*32e60*/  HMMA.16816.F32 R56, R44, R16, R56 ;  /* 0x000000102c38723c */ /* 0x000ff60000001838 */
[----:B------:R0:W-:Y:S04]  /*32e70*/  STL.64 [R1+0x570], R52 ;  /* 0x0005703401007387 */ /* 0x0001e80000100a00 */
[----:B------:R1:W-:Y:S04]  /*32e80*/  STL.64 [R1+0x578], R54 ;  /* 0x0005783601007387 */ /* 0x0003e80000100a00 */
[----:B0-----:R-:W4:Y:S04]  /*32e90*/  LDL.LU.64 R52, [R1+0x1d0] ;  /* 0x0001d00001347983 */ /* 0x001f280000300a00 */
[----:B-1----:R-:W4:Y:S04]  /*32ea0*/  LDL.LU.64 R54, [R1+0x1d8] ;  /* 0x0001d80001367983 */ /* 0x002f280000300a00 */
[----:B------:R-:W4:Y:S04]  /*32eb0*/  LDL.LU.64 R44, [R1+0x8c0] ;  /* 0x0008c000012c7983 */ /* 0x000f280000300a00 */
[----:B------:R-:W4:Y:S04]  /*32ec0*/  LDL.LU.64 R46, [R1+0x8c8] ;  /* 0x0008c800012e7983 */ /* 0x000f280000300a00 */
[----:B------:R0:W-:Y:S04]  /*32ed0*/  STL.64 [R1+0x220], R56 ;  /* 0x0002203801007387 */ /* 0x0001e80000100a00 */
[----:B------:R1:W-:Y:S04]  /*32ee0*/  STL.64 [R1+0x228], R58 ;  /* 0x0002283a01007387 */ /* 0x0003e80000100a00 */
[----:B0-----:R-:W4:Y:S04]  /*32ef0*/  LDL.LU.64 R56, [R1+0xc10] ;  /* 0x000c100001387983 */ /* 0x001f280000300a00 */
[----:B-1----:R-:W4:Y:S01]  /*32f00*/  LDL.LU.64 R58, [R1+0xc18] ;  /* 0x000c1800013a7983 */ /* 0x002f220000300a00 */
[C---:B--2---:R-:W-:Y:S08]  /*32f10*/  HMMA.16816.F32 R40, R48.reuse, R32, R40 ;  /* 0x000000203028723c */ /* 0x044ff00000001828 */
[C---:B---3--:R-:W-:Y:S08]  /*32f20*/  HMMA.16816.F32 R36, R48.reuse, R28, R36 ;  /* 0x0000001c3024723c */ /* 0x048ff00000001824 */
[C---:B------:R-:W-:Y:S03]  /*32f30*/  HMMA.16816.F32 R20, R48.reuse, R24, R20 ;  /* 0x000000183014723c */ /* 0x040fe60000001814 */
        /* <DEDUP_REMOVED lines=12> */
[----:B----4-:R-:W-:Y:S04]  /*33000*/  STL.64 [R1+0x34f0], R26 ;  /* 0x0034f01a01007387 */ /* 0x010fe80000100a00 */
[----:B------:R0:W-:Y:S04]  /*33010*/  STL.64 [R1+0x34e8], R24 ;  /* 0x0034e81801007387 */ /* 0x0001e80000100a00 */
[----:B0-----:R-:W4:Y:S04]  /*33020*/  LDL.LU.64 R24, [R1+0x4f0] ;  /* 0x0004f00001187983 */ /* 0x001f280000300a00 */
[----:B------:R-:W4:Y:S01]  /*33030*/  LDL.LU.64 R26, [R1+0x4f8] ;  /* 0x0004f800011a7983 */ /* 0x000f220000300a00 */
        /* <DEDUP_REMOVED lines=8> */
[C---:B----4-:R-:W-:Y:S02]  /*330c0*/  HMMA.16816.F32 R20, R48.reuse, R4, R24 ;  /* 0x000000043014723c */ /* 0x050fe40000001818 */
[----:B------:R-:W-:Y:S04]  /*330d0*/  STL.64 [R1+0x34d0], R6 ;  /* 0x0034d00601007387 */ /* 0x000fe80000100a00 */
[----:B------:R0:W-:Y:S02]  /*330e0*/  STL.64 [R1+0x34c8], R4 ;  /* 0x0034c80401007387 */ /* 0x0001e40000100a00 */
[C---:B0-----:R-:W-:Y:S11]  /*330f0*/  HMMA.16816.F32 R4, R48.reuse, R12, R56 ;  /* 0x0000000c3004723c */ /* 0x041ff60000001838 */
[----:B------:R-:W-:Y:S04]  /*33100*/  STL.64 [R1+0x4f0], R20 ;  /* 0x0004f01401007387 */ /* 0x000fe80000100a00 */
[----:B------:R0:W-:Y:S02]  /*33110*/  STL.64 [R1+0x4f8], R22 ;  /* 0x0004f81601007387 */ /* 0x0001e40000100a00 */
[----:B0-----:R-:W-:Y:S02]  /*33120*/  HMMA.16816.F32 R20, R48, R8, R44 ;  /* 0x000000083014723c */ /* 0x001fe4000000182c */
[----:B------:R-:W-:-:S15]  /*33130*/  STL.64 [R1+0x34c0], R14 ;  /* 0x0034c00e01007387 */ /* 0x000fde0000100a00 */
[----:B------:R-:W-:Y:S02]  /*33140*/  NOP ;  /* 0x0000000000007918 */ /* 0x000fe40000000000 */
        /* <DEDUP_REMOVED lines=20> */
[----:B------:R-:W2:Y:S04]  /*33290*/  LDL.LU.64 R48, [R1+0xed0] ;  /* 0x000ed00001307983 */ /* 0x000ea80000300a00 */
        /* <DEDUP_REMOVED lines=80> */
[----:B0-----:R-:W2:Y:S04]  /*337a0*/  LDL.LU.64 R58, [R1+0x3470] ;  /* 0x00347000013a7983 */ /* 0x001ea80000300a00 */
[----:B------:R-:W2:Y:S04]  /*337b0*/  LDL.LU.64 R56, [R1+0x3468] ;  /* 0x0034680001387983 */ /* 0x000ea80000300a00 */
[----:B------:R-:W-:Y:S04]  /*337c0*/  STL.64 [R1+0x40], R40 ;  /* 0x0000402801007387 */ /* 0x000fe80000100a00 */
[----:B------:R-:W-:Y:S04]  /*337d0*/  STL.64 [R1+0x48], R42 ;  /* 0x0000482a01007387 */ /* 0x000fe80000100a00 */
[----:B----4-:R-:W-:Y:S04]  /*337e0*/  STL.64 [R1+0x3460], R6 ;  /* 0x0034600601007387 */ /* 0x010fe80000100a00 */
[----:B------:R0:W-:Y:S04]  /*337f0*/  STL.64 [R1+0x3458], R4 ;  /* 0x0034580401007387 */ /* 0x0001e80000100a00 */
[----:B------:R-:W-:Y:S04]  /*33800*/  STL.64 [R1+0xb10], R44 ;  /* 0x000b102c01007387 */ /* 0x000fe80000100a00 */
[----:B------:R-:W-:Y:S04]  /*33810*/  STL.64 [R1+0xb18], R46 ;  /* 0x000b182e01007387 */ /* 0x000fe80000100a00 */
[----:B------:R-:W1:Y:S04]  /*33820*/  LDSM.16.MT88.4 R44, [R0+UR5+0x300] ;  /* 0x00030005002c783b */ /* 0x000e680008004200 */
[----:B------:R-:W-:Y:S01]  /*33830*/  LDSM.16.MT88.4 R40, [R0+UR5+0x280] ;  /* 0x000280050028783b */ /* 0x000fe20008004200 */
[C---:B0-----:R-:W-:Y:S03]  /*33840*/  HMMA.16816.F32 R4, R36.reuse, R8, R48 ;  /* 0x000000082404723c */ /* 0x041fe60000001830 */
[----:B------:R-:W0:Y:S04]  /*33850*/  LDSM.16.MT88.4 R48, [R0+UR5+0x380] ;  /* 0x000380050030783b */ /* 0x000e280008004200 */
[----:B-1----:R-:W-:Y:S04]  /*33860*/  STL.64 [R1+0x3430], R46 ;  /* 0x0034302e01007387 */ /* 0x002fe80000100a00 */
[----:B------:R-:W-:Y:S04]  /*33870*/  STL.64 [R1+0x3428], R44 ;  /* 0x0034282c01007387 */ /* 0x000fe80000100a00 */
[----:B0-----:R-:W-:Y:S04]  /*33880*/  STL.64 [R1+0x33d0], R50 ;  /* 0x0033d03201007387 */ /* 0x001fe80000100a00 */
[----:B------:R-:W-:Y:S04]  /*33890*/  STL.64 [R1+0xb00], R4 ;  /* 0x000b000401007387 */ /* 0x000fe80000100a00 */
[----:B------:R3:W-:Y:S02]  /*338a0*/  STL.64 [R1+0xb08], R6 ;  /* 0x000b080601007387 */ /* 0x0007e40000100a00 */
[C---:B---3--:R-:W-:Y:S02]  /*338b0*/  HMMA.16816.F32 R4, R36.reuse, R12, R52 ;  /* 0x0000000c2404723c */ /* 0x048fe40000001834 */
[----:B------:R0:W-:Y:S04]  /*338c0*/  STL.64 [R1+0x33c8], R48 ;  /* 0x0033c83001007387 */ /* 0x0001e80000100a00 */
[----:B0-----:R-:W3:Y:S04]  /*338d0*/  LDL.LU.64 R48, [R1+0x780] ;  /* 0x0007800001307983 */ /* 0x001ee80000300a00 */
[----:B------:R-:W3:Y:S09]  /*338e0*/  LDL.LU.64 R50, [R1+0x788] ;  /* 0x0007880001327983 */ /* 0x000ef20000300a00 */
[----:B------:R0:W-:Y:S04]  /*338f0*/  STL.64 [R1+0xaf0], R4 ;  /* 0x000af00401007387 */ /* 0x0001e80000100a00 */
[----:B------:R1:W-:Y:S04]  /*33900*/  STL.64 [R1+0xaf8], R6 ;  /* 0x000af80601007387 */ /* 0x0003e80000100a00 */
[----:B------:R-:W4:Y:S04]  /*33910*/  LDL.LU.64 R44, [R1+0x770] ;  /* 0x00077000012c7983 */ /* 0x000f280000300a00 */
[----:B------:R-:W4:Y:S04]  /*33920*/  LDL.LU.64 R46, [R1+0x778] ;  /* 0x00077800012e7983 */ /* 0x000f280000300a00 */
[----:B0-----:R-:W3:Y:S04]  /*33930*/  LDL.LU.64 R4, [R1+0x760] ;  /* 0x0007600001047983 */ /* 0x001ee80000300a00 */
[----:B-1----:R-:W3:Y:S04]  /*33940*/  LDL.LU.64 R6, [R1+0x768] ;  /* 0x0007680001067983 */ /* 0x002ee80000300a00 */
[----:B------:R-:W-:Y:S04]  /*33950*/  STL.64 [R1+0x3450], R14 ;  /* 0x0034500e01007387 */ /* 0x000fe80000100a00 */
[----:B------:R0:W-:Y:S04]  /*33960*/  STL.64 [R1+0x3448], R12 ;  /* 0x0034480c01007387 */ /* 0x0001e80000100a00 */
[----:B0-----:R-:W3:Y:S04]  /*33970*/  LDL.LU.64 R12, [R1+0x7b0] ;  /* 0x0007b000010c7983 */ /* 0x001ee80000300a00 */
[----:B------:R-:W3:Y:S04]  /*33980*/  LDL.LU.64 R14, [R1+0x7b8] ;  /* 0x0007b800010e7983 */ /* 0x000ee80000300a00 */
[----:B--2---:R-:W0:Y:S04]  /*33990*/  LDSM.16.MT88.4 R52, [R56+UR5+0x4000] ;  /* 0x004000053834783b */ /* 0x004e280008004200 */
[----:B0-----:R-:W-:Y:S04]  /*339a0*/  STL.64 [R1+0x33c0], R54 ;  /* 0x0033c03601007387 */ /* 0x001fe80000100a00 */
[----:B------:R-:W-:Y:S04]  /*339b0*/  STL.64 [R1+0x33b8], R52 ;  /* 0x0033b83401007387 */ /* 0x000fe80000100a00 */
[----:B------:R-:W-:Y:S04]  /*339c0*/  STL.64 [R1+0x3440], R18 ;  /* 0x0034401201007387 */ /* 0x000fe80000100a00 */
[----:B------:R0:W-:Y:S01]  /*339d0*/  STL.64 [R1+0x3438], R16 ;  /* 0x0034381001007387 */ /* 0x0001e20000100a00 */
[----:B---3--:R-:W-:Y:S03]  /*339e0*/  HMMA.16816.F32 R12, R36, R16, R12 ;  /* 0x00000010240c723c */ /* 0x008fe6000000180c */
[----:B------:R-:W1:Y:S05]  /*339f0*/  LDSM.16.MT88.4 R36, [R56+UR5+0x4080] ;  /* 0x004080053824783b */ /* 0x000e6a0008004200 */
[C---:B0-----:R-:W-:Y:S11]  /*33a00*/  HMMA.16816.F32 R16, R40.reuse, R32, R48 ;  /* 0x000000202810723c */ /* 0x041ff60000001830 */
[----:B------:R-:W-:Y:S04]  /*33a10*/  STL.64 [R1+0x7b0], R12 ;  /* 0x0007b00c01007387 */ /* 0x000fe80000100a00 */
[----:B------:R4:W-:Y:S02]  /*33a20*/  STL.64 [R1+0x7b8], R14 ;  /* 0x0007b80e01007387 */ /* 0x0009e40000100a00 */
[C---:B----4-:R-:W-:Y:S02]  /*33a30*/  HMMA.16816.F32 R12, R40.reuse, R28, R44 ;  /* 0x0000001c280c723c */ /* 0x050fe4000000182c */
[----:B-1----:R-:W-:Y:S04]  /*33a40*/  STL.64 [R1+0x3358], R38 ;  /* 0x0033582601007387 */ /* 0x002fe80000100a00 */
[----:B------:R-:W-:Y:S04]  /*33a50*/  STL.64 [R1+0x3350], R36 ;  /* 0x0033502401007387 */ /* 0x000fe80000100a00 */
[----:B------:R-:W-:Y:S04]  /*33a60*/  STL.64 [R1+0x3328], R58 ;  /* 0x0033283a01007387 */ /* 0x000fe80000100a00 */
[----:B------:R-:W-:Y:S04]  /*33a70*/  STL.64 [R1+0x3320], R56 ;  /* 0x0033203801007387 */ /* 0x000fe80000100a00 */
[----:B------:R-:W-:Y:S04]  /*33a80*/  STL.64 [R1+0x3420], R30 ;  /* 0x0034201e01007387 */ /* 0x000fe80000100a00 */
[----:B------:R-:W-:Y:S04]  /*33a90*/  STL.64 [R1+0x780], R16 ;  /* 0x0007801001007387 */ /* 0x000fe80000100a00 */
[----:B------:R-:W-:Y:S04]  /*33aa0*/  STL.64 [R1+0x788], R18 ;  /* 0x0007881201007387 */ /* 0x000fe80000100a00 */
[----:B------:R-:W-:Y:S04]  /*33ab0*/  STL.64 [R1+0x3418], R28 ;  /* 0x0034181c01007387 */ /* 0x000fe80000100a00 */
[----:B------:R-:W-:Y:S04]  /*33ac0*/  STL.64 [R1+0x770], R12 ;  /* 0x0007700c01007387 */ /* 0x000fe80000100a00 */
[----:B------:R0:W-:Y:S02]  /*33ad0*/  STL.64 [R1+0x778], R14 ;  /* 0x0007780e01007387 */ /* 0x0001e40000100a00 */
[----:B0-----:R-:W-:Y:S02]  /*33ae0*/  HMMA.16816.F32 R12, R40, R24, R4 ;  /* 0x00000018280c723c */ /* 0x001fe40000001804 */
[----:B------:R-:W2:Y:S04]  /*33af0*/  LDL.LU.64 R4, [R1+0x750] ;  /* 0x0007500001047983 */ /* 0x000ea80000300a00 */
[----:B------:R-:W2:-:S13]  /*33b00*/  LDL.LU.64 R6, [R1+0x758] ;  /* 0x0007580001067983 */ /* 0x000e9a0000300a00 */
        /* <DEDUP_REMOVED lines=38> */
[----:B------:R-:W3:Y:S01]  /*33d70*/  LDL.LU.64 R4, [R1+0x3458] ;  /* 0x0034580001047983 */ /* 0x000ee20000300a00 */
[C---:B----4-:R-:W-:Y:S08]  /*33d80*/  HMMA.16816.F32 R12, R40.reuse, R8, R12 ;  /* 0x00000008280c723c */ /* 0x050ff0000000180c */
        /* <DEDUP_REMOVED lines=54> */
[C---:B--2---:R-:W-:Y:S08]  /*340f0*/  HMMA.16816.F32 R48, R44.reuse, R8, R48 ;  /* 0x000000082c30723c */ /* 0x044ff00000001830 */
[----:B------:R-:W-:Y:S11]  /*34100*/  HMMA.16816.F32 R44, R44, R16, R52 ;  /* 0x000000102c2c723c */ /* 0x000ff60000001834 */
[----:B------:R-:W-:Y:S04]  /*34110*/  STL.64 [R1+0x340], R48 ;  /* 0x0003403001007387 */ /* 0x000fe80000100a00 */
[----:B------:R0:W-:Y:S04]  /*34120*/  STL.64 [R1+0x348], R50 ;  /* 0x0003483201007387 */ /* 0x0001e80000100a00 */
[----:B0-----:R-:W3:Y:S04]  /*34130*/  LDL.LU.64 R50, [R1+0x33d0] ;  /* 0x0033d00001327983 */ /* 0x001ee80000300a00 */
[----:B------:R-:W3:Y:S04]  /*34140*/  LDL.LU.64 R48, [R1+0x33c8] ;  /* 0x0033c80001307983 */ /* 0x000ee80000300a00 */
[----:B------:R-:W2:Y:S04]  /*34150*/  LDL.LU.64 R52, [R1+0xa0] ;  /* 0x0000a00001347983 */ /* 0x000ea80000300a00 */
[----:B------:R0:W-:Y:S04]  /*34160*/  STL.64 [R1+0x330], R56 ;  /* 0x0003303801007387 */ /* 0x0001e80000100a00 */
[----:B------:R1:W-:Y:S04]  /*34170*/  STL.64 [R1+0x338], R58 ;  /* 0x0003383a01007387 */ /* 0x0003e80000100a00 */
[----:B------:R-:W2:Y:S04]  /*34180*/  LDL.LU.64 R54, [R1+0xa8] ;  /* 0x0000a80001367983 */ /* 0x000ea80000300a00 */
[----:B------:R1:W-:Y:S04]  /*34190*/  STL.64 [R1+0xe0], R44 ;  /* 0x0000e02c01007387 */ /* 0x0003e80000100a00 */
[----:B------:R2:W-:Y:S04]  /*341a0*/  STL.64 [R1+0xe8], R46 ;  /* 0x0000e82e01007387 */ /* 0x0005e80000100a00 */
[----:B0-----:R-:W4:Y:S04]  /*341b0*/  LDL.LU.64 R56, [R1+0x90] ;  /* 0x0000900001387983 */ /* 0x001f280000300a00 */
[----:B-1----:R-:W4:Y:S01]  /*341c0*/  LDL.LU.64 R58, [R1+0x98] ;  /* 0x00009800013a7983 */ /* 0x002f220000300a00 */
[C---:B---3--:R-:W-:Y:S08]  /*341d0*/  HMMA.16816.F32 R40, R48.reuse, R32, R40 ;  /* 0x000000203028723c */ /* 0x048ff00000001828 */
[C---:B------:R-:W-:Y:S08]  /*341e0*/  HMMA.16816.F32 R36, R48.reuse, R28, R36 ;  /* 0x0000001c3024723c */ /* 0x040ff00000001824 */
[C---:B--2---:R-:W-:Y:S03]  /*341f0*/  HMMA.16816.F32 R52, R48.reuse, R24, R52 ;  /* 0x000000183034723c */ /* 0x044fe60000001834 */
[----:B------:R0:W-:Y:S04]  /*34200*/  STL.64 [R1+0xc0], R40 ;  /* 0x0000c02801007387 */ /* 0x0001e80000100a00 */
[----:B------:R1:W-:Y:S04]  /*34210*/  STL.64 [R1+0xc8], R42 ;  /* 0x0000c82a01007387 */ /* 0x0003e80000100a00 */
[----:B------:R2:W-:Y:S04]  /*34220*/  STL [R1+0xb0], R36 ;  /* 0x0000b02401007387 */ /* 0x0005e80000100800 */
[----:B------:R-:W3:Y:S04]  /*34230*/  LDL.LU.64 R44, [R1+0x80] ;  /* 0x00008000012c7983 */ /* 0x000ee80000300a00 */
[----:B------:R-:W3:Y:S01]  /*34240*/  LDL.LU.64 R46, [R1+0x88] ;  /* 0x00008800012e7983 */ /* 0x000ee20000300a00 */
[----:B----4-:R-:W-:Y:S03]  /*34250*/  HMMA.16816.F32 R56, R48, R20, R56 ;  /* 0x000000143038723c */ /* 0x010fe60000001838 */
[----:B0-----:R-:W4:Y:S04]  /*34260*/  LDL.LU.64 R40, [R1+0x70] ;  /* 0x0000700001287983 */ /* 0x001f280000300a00 */
[----:B-1----:R-:W4:Y:S01]  /*34270*/  LDL.LU.64 R42, [R1+0x78] ;  /* 0x00007800012a7983 */ /* 0x002f220000300a00 */
[----:B------:R-:W-:-:S02]  /*34280*/  IMAD.MOV.U32 R33, RZ, RZ, R39 ;  /* 0x000000ffff217224 */ /* 0x000fc400078e0027 */
[----:B------:R-:W-:Y:S02]  /*34290*/  IMAD.MOV.U32 R3, RZ, RZ, R38 ;  /* 0x000000ffff037224 */ /* 0x000fe400078e0026 */
[----:B------:R-:W-:Y:S02]  /*342a0*/  IMAD.MOV.U32 R0, RZ, RZ, R37 ;  /* 0x000000ffff007224 */ /* 0x000fe400078e0025 */
[----:B--2---:R-:W2:Y:S04]  /*342b0*/  LDL.LU.64 R36, [R1+0x60] ;  /* 0x0000600001247983 */ /* 0x004ea80000300a00 */
[----:B------:R-:W2:Y:S04]  /*342c0*/  LDL.LU.64 R38, [R1+0x68] ;  /* 0x0000680001267983 */ /* 0x000ea80000300a00 */
[----:B------:R-:W-:Y:S04]  /*342d0*/  STL [R1+0x2ad8], R33 ;  /* 0x002ad82101007387 */ /* 0x000fe80000100800 */
[----:B------:R-:W-:Y:S04]  /*342e0*/  STL [R1+0x2a44], R3 ;  /* 0x002a440301007387 */ /* 0x000fe80000100800 */
[----:B------:R-:W-:Y:S04]  /*342f0*/  STL [R1+0x2a40], R0 ;  /* 0x002a400001007387 */ /* 0x000fe80000100800 */
[----:B------:R-:W-:Y:S04]  /*34300*/  STL.64 [R1+0xa0], R52 ;  /* 0x0000a03401007387 */ /* 0x000fe80000100a00 */
[----:B------:R0:W-:Y:S04]  /*34310*/  STL.64 [R1+0xa8], R54 ;  /* 0x0000a83601007387 */ /* 0x0001e80000100a00 */
[----:B0-----:R-:W3:Y:S04]  /*34320*/  LDL.LU.64 R54, [R1+0x33c0] ;  /* 0x0033c00001367983 */ /* 0x001ee80000300a00 */
[----:B------:R-:W3:Y:S04]  /*34330*/  LDL.LU.64 R52, [R1+0x33b8] ;  /* 0x0033b80001347983 */ /* 0x000ee80000300a00 */
[----:B------:R0:W-:Y:S04]  /*34340*/  STL.64 [R1+0x3390], R26 ;  /* 0x0033901a01007387 */ /* 0x0001e80000100a00 */
[----:B------:R-:W-:Y:S04]  /*34350*/  STL.64 [R1+0x90], R56 ;  /* 0x0000903801007387 */ /* 0x000fe80000100a00 */
[----:B------:R-:W-:Y:S04]  /*34360*/  STL [R1+0x98], R58 ;  /* 0x0000983a01007387 */ /* 0x000fe80000100800 */
[----:B------:R-:W3:Y:S04]  /*34370*/  LDL.LU.64 R24, [R1+0x50] ;  /* 0x0000500001187983 */ /* 0x000ee80000300a00 */
[----:B0-----:R-:W3:Y:S01]  /*34380*/  LDL.LU.64 R26, [R1+0x58] ;  /* 0x00005800011a7983 */ /* 0x001ee20000300a00 */
[C---:B----4-:R-:W-:Y:S08]  /*34390*/  HMMA.16816.F32 R40, R48.reuse, R8, R40 ;  /* 0x000000083028723c */ /* 0x050ff00000001828 */
[C---:B--2---:R-:W-:Y:S08]  /*343a0*/  HMMA.16816.F32 R36, R48.reuse, R12, R36 ;  /* 0x0000000c3024723c */ /* 0x044ff00000001824 */
[----:B---3--:R-:W-:Y:S03]  /*343b0*/  HMMA.16816.F32 R44, R48, R4, R44 ;  /* 0x00000004302c723c */ /* 0x008fe6000000182c */
[----:B------:R-:W-:Y:S04]  /*343c0*/  STL.64 [R1+0x70], R40 ;  /* 0x0000702801007387 */ /* 0x000fe80000100a00 */
[----:B------:R-:W-:Y:S04]  /*343d0*/  STL [R1+0x78], R42 ;  /* 0x0000782a01007387 */ /* 0x000fe80000100800 */
[----:B------:R0:W-:Y:S01]  /*343e0*/  STL.64 [R1+0x3370], R10 ;  /* 0x0033700a01007387 */ /* 0x0001e20000100a00 */
[----:B------:R-:W-:-:S02]  /*343f0*/  IMAD.MOV.U32 R5, RZ, RZ, R38 ;  /* 0x000000ffff057224 */ /* 0x000fc400078e0026 */
[----:B------:R-:W-:Y:S01]  /*34400*/  IMAD.MOV.U32 R4, RZ, RZ, R39 ;  /* 0x000000ffff047224 */ /* 0x000fe200078e0027 */
[----:B0-----:R-:W-:Y:S01]  /*34410*/  HMMA.16816.F32 R8, R48, R16, R24 ;  /* 0x000000103008723c */ /* 0x001fe20000001818 */
[----:B------:R-:W-:Y:S04]  /*34420*/  STL.64 [R1+0x3380], R6 ;  /* 0x0033800601007387 */ /* 0x000fe80000100a00 */
[----:B------:R-:W-:Y:S04]  /*34430*/  STL.64 [R1+0x3378], R4 ;  /* 0x0033780401007387 */ /* 0x000fe80000100a00 */
[----:B------:R0:W-:Y:S10]  /*34440*/  STL.64 [R1+0x3368], R14 ;  /* 0x0033680e01007387 */ /* 0x0001f40000100a00 */
[----:B------:R1:W-:Y:S04]  /*34450*/  STL [R1+0x50], R8 ;  /* 0x0000500801007387 */ /* 0x0003e80000100800 */
[----:B------:R2:W-:Y:S04]  /*34460*/  STL.64 [R1+0x3360], R18 ;  /* 0x0033601201007387 */ /* 0x0005e80000100a00 */
[----:B------:R-:W3:Y:S01]  /*34470*/  LDL.LU R56, [R1+0x240] ;  /* 0x0002400001387983 */ /* 0x000ee20000300800 */
[----:B------:R-:W-:-:S02]  /*34480*/  IMAD.MOV.U32 R57, RZ, RZ, R30 ;  /* 0x000000ffff397224 */ /* 0x000fc400078e001e */
[----:B------:R-:W-:Y:S01]  /*34490*/  IMAD.MOV.U32 R33, RZ, RZ, R59 ;  /* 0x000000ffff217224 */ /* 0x000fe200078e003b */
[----:B------:R-:W4:Y:S01]  /*344a0*/  LDL.LU R30, [R1+0x33b0] ;  /* 0x0033b000011e7983 */ /* 0x000f220000300800 */
[----:B------:R-:W-:-:S03]  /*344b0*/  IMAD.MOV.U32 R58, RZ, RZ, R35 ;  /* 0x000000ffff3a7224 */ /* 0x000fc600078e0023 */
[----:B------:R-:W4:Y:S01]  /*344c0*/  LDL.LU R35, [R1+0x33ac] ;  /* 0x0033ac0001237983 */ /* 0x000f220000300800 */
[----:B------:R-:W-:Y:S02]  /*344d0*/  IMAD.MOV.U32 R59, RZ, RZ, R34 ;  /* 0x000000ffff3b7224 */ /* 0x000fe400078e0022 */
[----:B------:R-:W-:Y:S01]  /*344e0*/  IMAD.MOV.U32 R60, RZ, RZ, R36 ;  /* 0x000000ffff3c7224 */ /* 0x000fe200078e0024 */
[----:B------:R-:W4:Y:S01]  /*344f0*/  LDL.LU R34, [R1+0x33a8] ;  /* 0x0033a80001227983 */ /* 0x000f220000300800 */
[----:B------:R-:W-:-:S03]  /*34500*/  IMAD.MOV.U32 R61, RZ, RZ, R37 ;  /* 0x000000ffff3d7224 */ /* 0x000fc600078e0025 */
[----:B------:R-:W4:Y:S04]  /*34510*/  LDL.LU R36, [R1+0x2b0] ;  /* 0x0002b00001247983 */ /* 0x000f280000300800 */
[----:B------:R-:W4:Y:S04]  /*34520*/  LDL.LU R37, [R1+0x2b4] ;  /* 0x0002b40001257983 */ /* 0x000f280000300800 */
[----:B------:R-:W4:Y:S04]  /*34530*/  LDL.LU R38, [R1+0x2b8] ;  /* 0x0002b80001267983 */ /* 0x000f280000300800 */
[----:B------:R-:W4:Y:S04]  /*34540*/  LDL.LU R39, [R1+0x2bc] ;  /* 0x0002bc0001277983 */ /* 0x000f280000300800 */
[----:B------:R-:W4:Y:S04]  /*34550*/  LDL.LU R12, [R1+0x630] ;  /* 0x00063000010c7983 */ /* 0x000f280000300800 */
[----:B------:R-:W4:Y:S04]  /*34560*/  LDL.LU R13, [R1+0x634] ;  /* 0x00063400010d7983 */ /* 0x000f280000300800 */
[----:B0-----:R-:W4:Y:S01]  /*34570*/  LDL.LU R14, [R1+0x638] ;  /* 0x00063800010e7983 */ /* 0x001f220000300800 */
[----:B------:R-:W-:-:S03]  /*34580*/  IMAD.MOV.U32 R3, RZ, RZ, R44 ;  /* 0x000000ffff037224 */ /* 0x000fc600078e002c */
[----:B------:R-:W4:Y:S01]  /*34590*/  LDL.LU R15, [R1+0x63c] ;  /* 0x00063c00010f7983 */ /* 0x000f220000300800 */
[----:B------:R-:W-:-:S03]  /*345a0*/  IMAD.MOV.U32 R0, RZ, RZ, R45 ;  /* 0x000000ffff007224 */ /* 0x000fc600078e002d */
[----:B------:R-:W4:Y:S01]  /*345b0*/  LDL.LU R44, [R1+0x670] ;  /* 0x00067000012c7983 */ /* 0x000f220000300800 */
[----:B------:R-:W-:-:S03]  /*345c0*/  IMAD.MOV.U32 R21, RZ, RZ, R46 ;  /* 0x000000ffff157224 */ /* 0x000fc600078e002e */
[----:B------:R-:W4:Y:S01]  /*345d0*/  LDL.LU R45, [R1+0x674] ;  /* 0x00067400012d7983 */ /* 0x000f220000300800 */
[----:B------:R-:W-:-:S03]  /*345e0*/  IMAD.MOV.U32 R20, RZ, RZ, R47 ;  /* 0x000000ffff147224 */ /* 0x000fc600078e002f */
[----:B------:R-:W4:Y:S04]  /*345f0*/  LDL.LU R46, [R1+0x678] ;  /* 0x00067800012e7983 */ /* 0x000f280000300800 */
[----:B------:R-:W4:Y:S04]  /*34600*/  LDL.LU R47, [R1+0x67c] ;  /* 0x00067c00012f7983 */ /* 0x000f280000300800 */
[----:B------:R-:W4:Y:S04]  /*34610*/  LDL.LU R24, [R1+0x680] ;  /* 0x0006800001187983 */ /* 0x000f280000300800 */
[----:B------:R-:W4:Y:S04]  /*34620*/  LDL.LU R25, [R1+0x684] ;  /* 0x0006840001197983 */ /* 0x000f280000300800 */
[----:B------:R-:W4:Y:S04]  /*34630*/  LDL.LU R26, [R1+0x688] ;  /* 0x00068800011a7983 */ /* 0x000f280000300800 */
[----:B------:R-:W4:Y:S01]  /*34640*/  LDL.LU R27, [R1+0x68c] ;  /* 0x00068c00011b7983 */ /* 0x000f220000300800 */
[----:B------:R-:W-:-:S03]  /*34650*/  IMAD.MOV.U32 R2, RZ, RZ, R9 ;  /* 0x000000ffff027224 */ /* 0x000fc600078e0009 */
[----:B-1----:R-:W4:Y:S01]  /*34660*/  LDL.LU R8, [R1+0x640] ;  /* 0x0006400001087983 */ /* 0x002f220000300800 */
[----:B------:R-:W-:-:S03]  /*34670*/  IMAD.MOV.U32 R29, RZ, RZ, R10 ;  /* 0x000000ffff1d7224 */ /* 0x000fc600078e000a */
[----:B------:R-:W4:Y:S01]  /*34680*/  LDL.LU R9, [R1+0x644] ;  /* 0x0006440001097983 */ /* 0x000f220000300800 */
[----:B------:R-:W-:-:S03]  /*34690*/  IMAD.MOV.U32 R28, RZ, RZ, R11 ;  /* 0x000000ffff1c7224 */ /* 0x000fc600078e000b */
[----:B------:R-:W4:Y:S04]  /*346a0*/  LDL.LU R10, [R1+0x648] ;  /* 0x00064800010a7983 */ /* 0x000f280000300800 */
[----:B------:R-:W4:Y:S04]  /*346b0*/  LDL.LU R11, [R1+0x64c] ;  /* 0x00064c00010b7983 */ /* 0x000f280000300800 */
[----:B------:R-:W4:Y:S04]  /*346c0*/  LDL.LU R40, [R1+0x660] ;  /* 0x0006600001287983 */ /* 0x000f280000300800 */
        /* <DEDUP_REMOVED lines=10> */
[----:B--2---:R-:W2:Y:S04]  /*34770*/  LDL.LU R18, [R1+0x628] ;  /* 0x0006280001127983 */ /* 0x004ea80000300800 */
[----:B------:R-:W2:Y:S04]  /*34780*/  LDL.LU R19, [R1+0x62c] ;  /* 0x00062c0001137983 */ /* 0x000ea80000300800 */
[----:B------:R-:W-:Y:S04]  /*34790*/  STL.64 [R1+0x3338], R58 ;  /* 0x0033383a01007387 */ /* 0x000fe80000100a00 */
[----:B---3--:R0:W-:Y:S04]  /*347a0*/  STL.64 [R1+0x3330], R56 ;  /* 0x0033303801007387 */ /* 0x0081e80000100a00 */
[----:B0-----:R-:W3:Y:S04]  /*347b0*/  LDL.LU R56, [R1+0x250] ;  /* 0x0002500001387983 */ /* 0x001ee80000300800 */
[----:B------:R-:W3:Y:S04]  /*347c0*/  LDL.LU R57, [R1+0x254] ;  /* 0x0002540001397983 */ /* 0x000ee80000300800 */
[----:B------:R-:W2:Y:S04]  /*347d0*/  LDL.LU R58, [R1+0x258] ;  /* 0x00025800013a7983 */ /* 0x000ea80000300800 */
[----:B------:R-:W2:Y:S01]  /*347e0*/  LDL.LU R59, [R1+0x25c] ;  /* 0x00025c00013b7983 */ /* 0x000ea20000300800 */
[----:B------:R-:W-:-:S03]  /*347f0*/  IMAD.MOV.U32 R48, RZ, RZ, R31 ;  /* 0x000000ffff307224 */ /* 0x000fc600078e001f */
[----:B--2---:R4:W-:Y:S04]  /*34800*/  STL.64 [R1+0x3348], R58 ;  /* 0x0033483a01007387 */ /* 0x0049e80000100a00 */
[----:B---3--:R0:W-:Y:S01]  /*34810*/  STL.64 [R1+0x3340], R56 ;  /* 0x0033403801007387 */ /* 0x0081e20000100a00 */
[----:B----4-:R-:W-:-:S03]  /*34820*/  IMAD.MOV.U32 R58, RZ, RZ, R35 ;  /* 0x000000ffff3a7224 */ /* 0x010fc600078e0023 */
[----:B0-----:R-:W2:Y:S01]  /*34830*/  LDL.LU R56, [R1+0x260] ;  /* 0x0002600001387983 */ /* 0x001ea20000300800 */
[----:B------:R-:W-:-:S03]  /*34840*/  IMAD.MOV.U32 R57, RZ, RZ, R34 ;  /* 0x000000ffff397224 */ /* 0x000fc600078e0022 */
[----:B------:R-:W3:Y:S04]  /*34850*/  LDL.LU R34, [R1+0x33a4] ;  /* 0x0033a40001227983 */ /* 0x000ee80000300800 */
[----:B------:R-:W3:Y:S01]  /*34860*/  LDL.LU R35, [R1+0x33a0] ;  /* 0x0033a00001237983 */ /* 0x000ee20000300800 */
[----:B------:R-:W-:-:S03]  /*34870*/  IMAD.MOV.U32 R59, RZ, RZ, R30 ;  /* 0x000000ffff3b7224 */ /* 0x000fc600078e001e */
[----:B------:R-:W4:Y:S04]  /*34880*/  LDL.LU R30, [R1+0x339c] ;  /* 0x00339c00011e7983 */ /* 0x000f280000300800 */
[----:B------:R-:W4:Y:S04]  /*34890*/  LDL.LU R31, [R1+0x3398] ;  /* 0x00339800011f7983 */ /* 0x000f280000300800 */
[----:B------:R-:W2:Y:S04]  /*348a0*/  LDL.LU R49, [R1+0x5f4] ;  /* 0x0005f40001317983 */ /* 0x000ea80000300800 */
[----:B------:R-:W2:Y:S04]  /*348b0*/  LDL.LU R50, [R1+0x5f8] ;  /* 0x0005f80001327983 */ /* 0x000ea80000300800 */
[----:B------:R-:W2:Y:S01]  /*348c0*/  LDL.LU R51, [R1+0x5fc] ;  /* 0x0005fc0001337983 */ /* 0x000ea20000300800 */
[C---:B---3--:R-:W-:Y:S08]  /*348d0*/  HMMA.16816.F32 R24, R52.reuse, R34, R24 ;  /* 0x000000223418723c */ /* 0x048ff00000001818 */
[----:B----4-:R-:W-:Y:S11]  /*348e0*/  HMMA.16816.F32 R44, R52, R30, R44 ;  /* 0x0000001e342c723c */ /* 0x010ff6000000182c */
[----:B------:R-:W-:Y:S04]  /*348f0*/  STL.64 [R1+0x680], R24 ;  /* 0x0006801801007387 */ /* 0x000fe80000100a00 */
[----:B------:R0:W-:Y:S04]  /*34900*/  STL.64 [R1+0x688], R26 ;  /* 0x0006881a01007387 */ /* 0x0001e80000100a00 */
[----:B0-----:R-:W3:Y:S04]  /*34910*/  LDL.LU.64 R26, [R1+0x3390] ;  /* 0x00339000011a7983 */ /* 0x001ee80000300a00 */
[----:B------:R0:W-:Y:S04]  /*34920*/  STL.64 [R1+0x670], R44 ;  /* 0x0006702c01007387 */ /* 0x0001e80000100a00 */
[----:B------:R1:W-:Y:S04]  /*34930*/  STL.64 [R1+0x678], R46 ;  /* 0x0006782e01007387 */ /* 0x0003e80000100a00 */
[----:B0-----:R-:W4:Y:S04]  /*34940*/  LDL.LU R44, [R1+0x950] ;  /* 0x00095000012c7983 */ /* 0x001f280000300800 */
[----:B------:R-:W4:Y:S01]  /*34950*/  LDL.LU R45, [R1+0x954] ;  /* 0x00095400012d7983 */ /* 0x000f220000300800 */
[----:B-1----:R-:W-:-:S02]  /*34960*/  IMAD.MOV.U32 R46, RZ, RZ, R22 ;  /* 0x000000ffff2e7224 */ /* 0x002fc400078e0016 */
[----:B------:R-:W-:Y:S01]  /*34970*/  IMAD.MOV.U32 R47, RZ, RZ, R23 ;  /* 0x000000ffff2f7224 */ /* 0x000fe200078e0017 */
[----:B------:R-:W2:Y:S04]  /*34980*/  LDL.LU R22, [R1+0x338c] ;  /* 0x00338c0001167983 */ /* 0x000ea80000300800 */
[----:B------:R-:W2:Y:S01]  /*34990*/  LDL.LU R23, [R1+0x3388] ;  /* 0x0033880001177983 */ /* 0x000ea20000300800 */
[C---:B---3--:R-:W-:Y:S08]  /*349a0*/  HMMA.16816.F32 R40, R52.reuse, R26, R40 ;  /* 0x0000001a3428723c */ /* 0x048ff00000001828 */
[C---:B--2---:R-:W-:Y:S11]  /*349b0*/  HMMA.16816.F32 R4, R52.reuse, R22, R4 ;  /* 0x000000163404723c */ /* 0x044ff60000001804 */
[----:B------:R0:W-:Y:S04]  /*349c0*/  STL.64 [R1+0x660], R40 ;  /* 0x0006602801007387 */ /* 0x0001e80000100a00 */
[----:B------:R1:W-:Y:S04]  /*349d0*/  STL.64 [R1+0x668], R42 ;  /* 0x0006682a01007387 */ /* 0x0003e80000100a00 */
[----:B0-----:R-:W2:Y:S04]  /*349e0*/  LDL.LU R40, [R1+0xcc0] ;  /* 0x000cc00001287983 */ /* 0x001ea80000300800 */
[----:B------:R-:W2:Y:S04]  /*349f0*/  LDL.LU R41, [R1+0xcc4] ;  /* 0x000cc40001297983 */ /* 0x000ea80000300800 */
[----:B-1----:R-:W2:Y:S04]  /*34a00*/  LDL.LU R42, [R1+0xcc8] ;  /* 0x000cc800012a7983 */ /* 0x002ea80000300800 */
[----:B------:R-:W2:Y:S04]  /*34a10*/  LDL.LU R43, [R1+0xccc] ;  /* 0x000ccc00012b7983 */ /* 0x000ea80000300800 */
[----:B------:R-:W-:Y:S04]  /*34a20*/  STL.64 [R1+0x650], R4 ;  /* 0x0006500401007387 */ /* 0x000fe80000100a00 */
[----:B------:R0:W-:Y:S04]  /*34a30*/  STL.64 [R1+0x658], R6 ;  /* 0x0006580601007387 */ /* 0x0001e80000100a00 */
[----:B0-----:R-:W3:Y:S04]  /*34a40*/  LDL.LU.64 R6, [R1+0x3380] ;  /* 0x0033800001067983 */ /* 0x001ee80000300a00 */
[----:B------:R-:W2:Y:S01]  /*34a50*/  LDL.LU.64 R4, [R1+0x3378] ;  /* 0x0033780001047983 */ /* 0x000ea20000300a00 */
[----:B---3--:R-:W-:-:S15]  /*34a60*/  HMMA.16816.F32 R8, R52, R6, R8 ;  /* 0x000000063408723c */ /* 0x008fde0000001808 */
[----:B------:R-:W-:-:S04]  /*34a70*/  NOP ;  /* 0x0000000000007918 */ /* 0x000fc80000000000 */
[----:B------:R-:W-:Y:S04]  /*34a80*/  STL.64 [R1+0x640], R8 ;  /* 0x0006400801007387 */ /* 0x000fe80000100a00 */
[----:B------:R0:W-:Y:S04]  /*34a90*/  STL.64 [R1+0x648], R10 ;  /* 0x0006480a01007387 */ /* 0x0001e80000100a00 */
[----:B0-----:R-:W3:Y:S02]  /*34aa0*/  LDL.LU.64 R10, [R1+0x3370] ;  /* 0x00337000010a7983 */ /* 0x001ee40000300a00 */
        /* <DEDUP_REMOVED lines=10> */
[----:B---3--:R-:W-:Y:S02]  /*34b50*/  HMMA.16816.F32 R52, R52, R18, R36 ;  /* 0x000000123434723c */ /* 0x008fe40000001824 */
[----:B------:R-:W3:Y:S04]  /*34b60*/  LDL.LU.64 R38, [R1+0x3358] ;  /* 0x0033580001267983 */ /* 0x000ee80000300a00 */
[----:B------:R-:W3:-:S13]  /*34b70*/  LDL.LU.64 R36, [R1+0x3350] ;  /* 0x0033500001247983 */ /* 0x000eda0000300a00 */
[----:B------:R0:W-:Y:S04]  /*34b80*/  STL.64 [R1+0x2b0], R52 ;  /* 0x0002b03401007387 */ /* 0x0001e80000100a00 */
[----:B------:R1:W-:Y:S04]  /*34b90*/  STL.64 [R1+0x2b8], R54 ;  /* 0x0002b83601007387 */ /* 0x0003e80000100a00 */
[----:B0-----:R-:W2:Y:S04]  /*34ba0*/  LDL.LU R52, [R1+0x230] ;  /* 0x0002300001347983 */ /* 0x001ea80000300800 */
[----:B------:R-:W2:Y:S04]  /*34bb0*/  LDL.LU R53, [R1+0x234] ;  /* 0x0002340001357983 */ /* 0x000ea80000300800 */
[----:B-1----:R-:W2:Y:S04]  /*34bc0*/  LDL.LU R54, [R1+0x238] ;  /* 0x0002380001367983 */ /* 0x002ea80000300800 */
[----:B------:R-:W2:Y:S01]  /*34bd0*/  LDL.LU R55, [R1+0x23c] ;  /* 0x00023c0001377983 */ /* 0x000ea20000300800 */
[----:B---3--:R-:W-:-:S15]  /*34be0*/  HMMA.16816.F32 R56, R36, R34, R56 ;  /* 0x000000222438723c */ /* 0x008fde0000001838 */
[----:B------:R-:W-:-:S04]  /*34bf0*/  NOP ;  /* 0x0000000000007918 */ /* 0x000fc80000000000 */
[----:B------:R-:W-:Y:S04]  /*34c00*/  STL.64 [R1+0x260], R56 ;  /* 0x0002603801007387 */ /* 0x000fe80000100a00 */
[----:B------:R0:W-:Y:S04]  /*34c10*/  STL.64 [R1+0x268], R58 ;  /* 0x0002683a01007387 */ /* 0x0001e80000100a00 */
[----:B0-----:R-:W3:Y:S04]  /*34c20*/  LDL.LU.64 R58, [R1+0x3348] ;  /* 0x00334800013a7983 */ /* 0x001ee80000300a00 */
[----:B------:R-:W3:Y:S02]  /*34c30*/  LDL.LU.64 R56, [R1+0x3340] ;  /* 0x0033400001387983 */ /* 0x000ee40000300a00 */
[----:B---3--:R-:W-:-:S15]  /*34c40*/  HMMA.16816.F32 R56, R36, R30, R56 ;  /* 0x0000001e2438723c */ /* 0x008fde0000001838 */
[----:B------:R-:W-:-:S04]  /*34c50*/  NOP ;  /* 0x0000000000007918 */ /* 0x000fc80000000000 */
[----:B------:R-:W-:Y:S04]  /*34c60*/  STL.64 [R1+0x250], R56 ;  /* 0x0002503801007387 */ /* 0x000fe80000100a00 */
[----:B------:R0:W-:Y:S04]  /*34c70*/  STL.64 [R1+0x258], R58 ;  /* 0x0002583a01007387 */ /* 0x0001e80000100a00 */
[----:B0-----:R-:W3:Y:S04]  /*34c80*/  LDL.LU.64 R58, [R1+0x3338] ;  /* 0x00333800013a7983 */ /* 0x001ee80000300a00 */
[----:B------:R-:W3:Y:S04]  /*34c90*/  LDL.LU.64 R56, [R1+0x3330] ;  /* 0x0033300001387983 */ /* 0x000ee80000300a00 */
[----:B------:R-:W-:Y:S04]  /*34ca0*/  STL.64 [R1+0x3318], R30 ;  /* 0x0033181e01007387 */ /* 0x000fe80000100a00 */
[----:B------:R0:W-:Y:S04]  /*34cb0*/  STL.64 [R1+0x3310], R28 ;  /* 0x0033101c01007387 */ /* 0x0001e80000100a00 */
[----:B0-----:R-:W2:Y:S04]  /*34cc0*/  LDL.LU R28, [R1+0xcb0] ;  /* 0x000cb000011c7983 */ /* 0x001ea80000300800 */
[----:B------:R-:W2:Y:S04]  /*34cd0*/  LDL.LU R29, [R1+0xcb4] ;  /* 0x000cb400011d7983 */ /* 0x000ea80000300800 */
[----:B------:R-:W2:Y:S04]  /*34ce0*/  LDL.LU R30, [R1+0xcb8] ;  /* 0x000cb800011e7983 */ /* 0x000ea80000300800 */
[----:B------:R-:W2:Y:S01]  /*34cf0*/  LDL.LU R31, [R1+0xcbc] ;  /* 0x000cbc00011f7983 */ /* 0x000ea20000300800 */
[----:B---3--:R-:W-:-:S15]  /*34d00*/  HMMA.16816.F32 R56, R36, R26, R56 ;  /* 0x0000001a2438723c */ /* 0x008fde0000001838 */
[----:B------:R-:W-:-:S04]  /*34d10*/  NOP ;  /* 0x0000000000007918 */ /* 0x000fc80000000000 */
[----:B------:R-:W-:Y:S04]  /*34d20*/  STL.64 [R1+0x240], R56 ;  /* 0x0002403801007387 */ /* 0x000fe80000100a00 */
[----:B------:R0:W-:Y:S04]  /*34d30*/  STL.64 [R1+0x248], R58 ;  /* 0x0002483a01007387 */ /* 0x0001e80000100a00 */
[----:B0-----:R-:W3:Y:S04]  /*34d40*/  LDL.LU.64 R58, [R1+0x3328] ;  /* 0x00332800013a7983 */ /* 0x001ee80000300a00 */
[----:B------:R-:W3:Y:S04]  /*34d50*/  LDL.LU.64 R56, [R1+0x3320] ;  /* 0x0033200001387983 */ /* 0x000ee80000300a00 */
[----:B------:R2:W-:Y:S04]  /*34d60*/  STL.64 [R1+0x3308], R26 ;  /* 0x0033081a01007387 */ /* 0x0005e80000100a00 */
[----:B------:R-:W-:Y:S04]  /*34d70*/  STL.64 [R1+0x3300], R22 ;  /* 0x0033001601007387 */ /* 0x000fe80000100a00 */
[----:B------:R0:W-:Y:S01]  /*34d80*/  STL.64 [R1+0x32f8], R20 ;  /* 0x0032f81401007387 */ /* 0x0001e20000100a00 */
[C---:B--2---:R-:W-:Y:S08]  /*34d90*/  HMMA.16816.F32 R24, R36.reuse, R22, R52 ;  /* 0x000000162418723c */ /* 0x044ff00000001834 */
[C---:B0-----:R-:W-:Y:S11]  /*34da0*/  HMMA.16816.F32 R20, R36.reuse, R6, R48 ;  /* 0x000000062414723c */ /* 0x041ff60000001830 */
[----:B------:R-:W-:Y:S04]  /*34db0*/  STL.64 [R1+0x230], R24 ;  /* 0x0002301801007387 */ /* 0x000fe80000100a00 */
[----:B------:R-:W-:Y:S04]  /*34dc0*/  STL.64 [R1+0x238], R26 ;  /* 0x0002381a01007387 */ /* 0x000fe80000100a00 */
[----:B------:R-:W-:Y:S04]  /*34dd0*/  STL.64 [R1+0x32f0], R6 ;  /* 0x0032f00601007387 */ /* 0x000fe80000100a00 */
[----:B------:R4:W-:Y:S02]  /*34de0*/  STL.64 [R1+0x32e8], R4 ;  /* 0x0032e80401007387 */ /* 0x0009e40000100a00 */
[C---:B----4-:R-:W-:Y:S02]  /*34df0*/  HMMA.16816.F32 R4, R36.reuse, R10, R44 ;  /* 0x0000000a2404723c */ /* 0x050fe4000000182c */
[----:B------:R-:W-:Y:S04]  /*34e00*/  STL.64 [R1+0x5f0], R20 ;  /* 0x0005f01401007387 */ /* 0x000fe80000100a00 */
[----:B------:R-:W-:Y:S04]  /*34e10*/  STL.64 [R1+0x5f8], R22 ;  /* 0x0005f81601007387 */ /* 0x000fe80000100a00 */
[----:B---3--:R-:W0:Y:S04]  /*34e20*/  LDSM.16.MT88.4 R48, [R56+UR5+0x4180] ;  /* 0x004180053830783b */ /* 0x008e280008004200 */
[----:B------:R-:W1:Y:S04]  /*34e30*/  LDSM.16.MT88.4 R44, [R56+UR5+0x4200] ;  /* 0x00420005382c783b */ /* 0x000e680008004200 */
[----:B------:R-:W-:Y:S04]  /*34e40*/  LDSM.16.MT88.4 R52, [R56+UR5+0x4100] ;  /* 0x004100053834783b */ /* 0x000fe80008004200 */
[----:B0-----:R-:W-:Y:S04]  /*34e50*/  STL.64 [R1+0x32c8], R50 ;  /* 0x0032c83201007387 */ /* 0x001fe80000100a00 */
[----:B------:R-:W-:Y:S04]  /*34e60*/  STL.64 [R1+0x32c0], R48 ;  /* 0x0032c03001007387 */ /* 0x000fe80000100a00 */
[----:B------:R-:W-:Y:S04]  /*34e70*/  STL.64 [R1+0x32e0], R10 ;  /* 0x0032e00a01007387 */ /* 0x000fe80000100a00 */
[----:B------:R-:W-:Y:S04]  /*34e80*/  STL.64 [R1+0x950], R4 ;  /* 0x0009500401007387 */ /* 0x000fe80000100a00 */
[----:B------:R0:W-:Y:S02]  /*34e90*/  STL.64 [R1+0x958], R6 ;  /* 0x0009580601007387 */ /* 0x0001e40000100a00 */
[C---:B0-----:R-:W-:Y:S02]  /*34ea0*/  HMMA.16816.F32 R4, R36.reuse, R14, R40 ;  /* 0x0000000e2404723c */ /* 0x041fe40000001828 */
[----:B------:R-:W0:Y:S04]  /*34eb0*/  LDSM.16.MT88.4 R40, [R56+UR5+0x4280] ;  /* 0x004280053828783b */ /* 0x000e280008004200 */
[----:B-1----:R-:W-:Y:S04]  /*34ec0*/  STL.64 [R1+0x3248], R46 ;  /* 0x0032482e01007387 */ /* 0x002fe80000100a00 */
[----:B------:R-:W-:Y:S04]  /*34ed0*/  STL.64 [R1+0x3240], R44 ;  /* 0x0032402c01007387 */ /* 0x000fe80000100a00 */
[----:B------:R-:W-:Y:S05]  /*34ee0*/  STL.64 [R1+0x32d8], R14 ;  /* 0x0032d80e01007387 */ /* 0x000fea0000100a00 */
[----:B------:R-:W-:Y:S04]  /*34ef0*/  STL.64 [R1+0xcc0], R4 ;  /* 0x000cc00401007387 */ /* 0x000fe80000100a00 */
[----:B------:R1:W-:Y:S02]  /*34f00*/  STL.64 [R1+0xcc8], R6 ;  /* 0x000cc80601007387 */ /* 0x0003e40000100a00 */
[----:B-1----:R-:W-:Y:S02]  /*34f10*/  HMMA.16816.F32 R4, R36, R18, R28 ;  /* 0x000000122404723c */ /* 0x002fe4000000181c */
[----:B------:R-:W1:Y:S04]  /*34f20*/  LDSM.16.MT88.4 R36, [R56+UR5+0x4300] ;  /* 0x004300053824783b */ /* 0x000e680008004200 */
[----:B0-----:R-:W-:Y:S04]  /*34f30*/  STL.64 [R1+0x3218], R42 ;  /* 0x0032182a01007387 */ /* 0x001fe80000100a00 */
[----:B------:R0:W-:Y:S04]  /*34f40*/  STL.64 [R1+0x3210], R40 ;  /* 0x0032102801007387 */ /* 0x0001e80000100a00 */
[----:B------:R-:W-:Y:S04]  /*34f50*/  STL.64 [R1+0x32d0], R18 ;  /* 0x0032d01201007387 */ /* 0x000fe80000100a00 */
[----:B0-----:R-:W2:Y:S04]  /*34f60*/  LDL.LU R40, [R1+0x7c0] ;  /* 0x0007c00001287983 */ /* 0x001ea80000300800 */
[----:B------:R-:W-:Y:S04]  /*34f70*/  STL.64 [R1+0xcb0], R4 ;  /* 0x000cb00401007387 */ /* 0x000fe80000100a00 */
[----:B------:R-:W-:Y:S04]  /*34f80*/  STL.64 [R1+0xcb8], R6 ;  /* 0x000cb80601007387 */ /* 0x000fe80000100a00 */
[----:B------:R-:W2:Y:S04]  /*34f90*/  LDL.LU R41, [R1+0x7c4] ;  /* 0x0007c40001297983 */ /* 0x000ea80000300800 */
[----:B------:R-:W3:Y:S04]  /*34fa0*/  LDL.LU R42, [R1+0x7c8] ;  /* 0x0007c800012a7983 */ /* 0x000ee80000300800 */
[----:B------:R-:W3:Y:S04]  /*34fb0*/  LDL.LU R43, [R1+0x7cc] ;  /* 0x0007cc00012b7983 */ /* 0x000ee80000300800 */
[----:B---3--:R-:W-:Y:S04]  /*34fc0*/  STL.64 [R1+0x3228], R42 ;  /* 0x0032282a01007387 */ /* 0x008fe80000100a00 */
[----:B--2---:R-:W-:Y:S04]  /*34fd0*/  STL.64 [R1+0x3220], R40 ;  /* 0x0032202801007387 */ /* 0x004fe80000100a00 */
[----:B-1----:R-:W-:Y:S04]  /*34fe0*/  STL.64 [R1+0x31c0], R38 ;  /* 0x0031c02601007387 */ /* 0x002fe80000100a00 */
[----:B------:R0:W-:Y:S04]  /*34ff0*/  STL.64 [R1+0x31b8], R36 ;  /* 0x0031b82401007387 */ /* 0x0001e80000100a00 */
[----:B0-----:R-:W2:Y:S04]  /*35000*/  LDL.LU R36, [R1+0x7d0] ;  /* 0x0007d00001247983 */ /* 0x001ea80000300800 */
[----:B------:R-:W2:Y:S04]  /*35010*/  LDL.LU R37, [R1+0x7d4] ;  /* 0x0007d40001257983 */ /* 0x000ea80000300800 */
[----:B------:R-:W3:Y:S04]  /*35020*/  LDL.LU R38, [R1+0x7d8] ;  /* 0x0007d80001267983 */ /* 0x000ee80000300800 */
[----:B------:R-:W3:Y:S04]  /*35030*/  LDL.LU R39, [R1+0x7dc] ;  /* 0x0007dc0001277983 */ /* 0x000ee80000300800 */
[----:B------:R-:W4:Y:S04]  /*35040*/  LDL.LU R44, [R1+0x8b0] ;  /* 0x0008b000012c7983 */ /* 0x000f280000300800 */
[----:B------:R-:W4:Y:S04]  /*35050*/  LDL.LU R45, [R1+0x8b4] ;  /* 0x0008b400012d7983 */ /* 0x000f280000300800 */
[----:B------:R-:W2:Y:S04]  /*35060*/  LDL.LU R46, [R1+0x8b8] ;  /* 0x0008b800012e7983 */ /* 0x000ea80000300800 */
[----:B------:R-:W2:Y:S04]  /*35070*/  LDL.LU R47, [R1+0x8bc] ;  /* 0x0008bc00012f7983 */ /* 0x000ea80000300800 */
[----:B--2---:R-:W-:Y:S04]  /*35080*/  STL.64 [R1+0x3258], R46 ;  /* 0x0032582e01007387 */ /* 0x004fe80000100a00 */
[----:B----4-:R0:W-:Y:S04]  /*35090*/  STL.64 [R1+0x3250], R44 ;  /* 0x0032502c01007387 */ /* 0x0101e80000100a00 */
[----:B0-----:R-:W2:Y:S04]  /*350a0*/  LDL.LU R44, [R1+0xb90] ;  /* 0x000b9000012c7983 */ /* 0x001ea80000300800 */
[----:B------:R-:W2:Y:S04]  /*350b0*/  LDL.LU R45, [R1+0xb94] ;  /* 0x000b9400012d7983 */ /* 0x000ea80000300800 */
[----:B------:R-:W4:Y:S04]  /*350c0*/  LDL.LU R46, [R1+0xb98] ;  /* 0x000b9800012e7983 */ /* 0x000f280000300800 */
[----:B------:R-:W4:Y:S04]  /*350d0*/  LDL.LU R47, [R1+0xb9c] ;  /* 0x000b9c00012f7983 */ /* 0x000f280000300800 */
[----:B----4-:R-:W-:Y:S04]  /*350e0*/  STL.64 [R1+0x3268], R46 ;  /* 0x0032682e01007387 */ /* 0x010fe80000100a00 */
[----:B--2---:R0:W-:Y:S04]  /*350f0*/  STL.64 [R1+0x3260], R44 ;  /* 0x0032602c01007387 */ /* 0x0041e80000100a00 */
        /* <DEDUP_REMOVED lines=54> */
[----:B----4-:R-:W-:Y:S04]  /*35460*/  STL.64 [R1+0x32a8], R46 ;  /* 0x0032a82e01007387 */ /* 0x010fe80000100a00 */
[----:B--2---:R0:W-:Y:S04]  /*35470*/  STL.64 [R1+0x32a0], R44 ;  /* 0x0032a02c01007387 */ /* 0x0041e80000100a00 */
[----:B0-----:R-:W2:Y:S04]  /*35480*/  LDL.LU R44, [R1+0xbe0] ;  /* 0x000be000012c7983 */ /* 0x001ea80000300800 */
[----:B------:R-:W2:Y:S04]  /*35490*/  LDL.LU R45, [R1+0xbe4] ;  /* 0x000be400012d7983 */ /* 0x000ea80000300800 */
[----:B------:R-:W4:Y:S04]  /*354a0*/  LDL.LU R46, [R1+0xbe8] ;  /* 0x000be800012e7983 */ /* 0x000f280000300800 */
[----:B------:R-:W4:Y:S01]  /*354b0*/  LDL.LU R47, [R1+0xbec] ;  /* 0x000bec00012f7983 */ /* 0x000f220000300800 */
[C---:B---3--:R-:W-:Y:S03]  /*354c0*/  HMMA.16816.F32 R28, R52.reuse, R34, R28 ;  /* 0x00000022341c723c */ /* 0x048fe6000000181c */
[----:B----4-:R-:W-:Y:S04]  /*354d0*/  STL.64 [R1+0x32b8], R46 ;  /* 0x0032b82e01007387 */ /* 0x010fe80000100a00 */
[----:B--2---:R0:W-:Y:S04]  /*354e0*/  STL.64 [R1+0x32b0], R44 ;  /* 0x0032b02c01007387 */ /* 0x0041e80000100a00 */
[----:B0-----:R-:W2:Y:S04]  /*354f0*/  LDL.LU R44, [R1+0xbf0] ;  /* 0x000bf000012c7983 */ /* 0x001ea80000300800 */
[----:B------:R-:W2:Y:S04]  /*35500*/  LDL.LU R45, [R1+0xbf4] ;  /* 0x000bf400012d7983 */ /* 0x000ea80000300800 */
[----:B------:R-:W2:Y:S04]  /*35510*/  LDL.LU R46, [R1+0xbf8] ;  /* 0x000bf800012e7983 */ /* 0x000ea80000300800 */
[----:B------:R-:W2:Y:S04]  /*35520*/  LDL.LU R47, [R1+0xbfc] ;  /* 0x000bfc00012f7983 */ /* 0x000ea80000300800 */
[----:B------:R-:W-:Y:S04]  /*35530*/  STL.64 [R1+0x3238], R38 ;  /* 0x0032382601007387 */ /* 0x000fe80000100a00 */
[----:B------:R0:W-:Y:S04]  /*35540*/  STL.64 [R1+0x3230], R36 ;  /* 0x0032302401007387 */ /* 0x0001e80000100a00 */
[----:B------:R-:W3:Y:S04]  /*35550*/  LDL.LU R40, [R1+0x810] ;  /* 0x0008100001287983 */ /* 0x000ee80000300800 */
[----:B------:R-:W3:Y:S04]  /*35560*/  LDL.LU R41, [R1+0x814] ;  /* 0x0008140001297983 */ /* 0x000ee80000300800 */
[----:B------:R-:W3:Y:S04]  /*35570*/  LDL.LU R42, [R1+0x818] ;  /* 0x00081800012a7983 */ /* 0x000ee80000300800 */
[----:B------:R-:W3:Y:S04]  /*35580*/  LDL.LU R43, [R1+0x81c] ;  /* 0x00081c00012b7983 */ /* 0x000ee80000300800 */
[----:B0-----:R-:W4:Y:S04]  /*35590*/  LDL.LU R36, [R1+0x820] ;  /* 0x0008200001247983 */ /* 0x001f280000300800 */
[----:B------:R-:W4:Y:S04]  /*355a0*/  LDL.LU R37, [R1+0x824] ;  /* 0x0008240001257983 */ /* 0x000f280000300800 */
[----:B------:R-:W4:Y:S04]  /*355b0*/  LDL.LU R38, [R1+0x828] ;  /* 0x0008280001267983 */ /* 0x000f280000300800 */
[----:B------:R-:W4:Y:S04]  /*355c0*/  LDL.LU R39, [R1+0x82c] ;  /* 0x00082c0001277983 */ /* 0x000f280000300800 */
[----:B------:R-:W-:Y:S04]  /*355d0*/  STL.64 [R1+0x31a0], R58 ;  /* 0x0031a03a01007387 */ /* 0x000fe80000100a00 */
[----:B------:R0:W-:Y:S04]  /*355e0*/  STL.64 [R1+0x3198], R56 ;  /* 0x0031983801007387 */ /* 0x0001e80000100a00 */
[----:B0-----:R-:W2:Y:S04]  /*355f0*/  LDL.LU R56, [R1+0x7e0] ;  /* 0x0007e00001387983 */ /* 0x001ea80000300800 */
[----:B------:R-:W2:Y:S04]  /*35600*/  LDL.LU R57, [R1+0x7e4] ;  /* 0x0007e40001397983 */ /* 0x000ea80000300800 */
[----:B------:R-:W2:Y:S04]  /*35610*/  LDL.LU R58, [R1+0x7e8] ;  /* 0x0007e800013a7983 */ /* 0x000ea80000300800 */
[----:B------:R-:W2:Y:S04]  /*35620*/  LDL.LU R59, [R1+0x7ec] ;  /* 0x0007ec00013b7983 */ /* 0x000ea80000300800 */
[----:B------:R-:W-:Y:S04]  /*35630*/  STL.64 [R1+0xf80], R28 ;  /* 0x000f801c01007387 */ /* 0x000fe80000100a00 */
[----:B------:R0:W-:Y:S04]  /*35640*/  STL.64 [R1+0xf88], R30 ;  /* 0x000f881e01007387 */ /* 0x0001e80000100a00 */
[----:B0-----:R-:W2:Y:S04]  /*35650*/  LDL.LU.64 R30, [R1+0x3318] ;  /* 0x00331800011e7983 */ /* 0x001ea80000300a00 */
[----:B------:R-:W3:Y:S01]  /*35660*/  LDL.LU.64 R28, [R1+0x3310] ;  /* 0x00331000011c7983 */ /* 0x000ee20000300a00 */
[----:B--2---:R-:W-:-:S15]  /*35670*/  HMMA.16816.F32 R24, R52, R30, R24 ;  /* 0x0000001e3418723c */ /* 0x004fde0000001818 */
[----:B------:R-:W-:-:S04]  /*35680*/  NOP ;  /* 0x0000000000007918 */ /* 0x000fc80000000000 */
[----:B------:R-:W-:Y:S04]  /*35690*/  STL.64 [R1+0xf70], R24 ;  /* 0x000f701801007387 */ /* 0x000fe80000100a00 */
[----:B------:R0:W-:Y:S04]  /*356a0*/  STL.64 [R1+0xf78], R26 ;  /* 0x000f781a01007387 */ /* 0x0001e80000100a00 */
[----:B0-----:R-:W2:Y:S02]  /*356b0*/  LDL.LU.64 R26, [R1+0x3308] ;  /* 0x00330800011a7983 */ /* 0x001ea40000300a00 */
[----:B--2---:R-:W-:-:S15]  /*356c0*/  HMMA.16816.F32 R20, R52, R26, R20 ;  /* 0x0000001a3414723c */ /* 0x004fde0000001814 */
[----:B------:R-:W-:-:S04]  /*356d0*/  NOP ;  /* 0x0000000000007918 */ /* 0x000fc80000000000 */
        /* <DEDUP_REMOVED lines=25> */
[----:B--2---:R-:W-:Y:S02]  /*35870*/  HMMA.16816.F32 R52, R52, R18, R48 ;  /* 0x000000123434723c */ /* 0x004fe40000001830 */
[----:B------:R-:W2:Y:S04]  /*35880*/  LDL.LU.64 R50, [R1+0x32c8] ;  /* 0x0032c80001327983 */ /* 0x000ea80000300a00 */
[----:B------:R-:W2:-:S13]  /*35890*/  LDL.LU.64 R48, [R1+0x32c0] ;  /* 0x0032c00001307983 */ /* 0x000e9a0000300a00 */
[----:B------:R0:W-:Y:S04]  /*358a0*/  STL.64 [R1+0xc90], R52 ;  /* 0x000c903401007387 */ /* 0x0001e80000100a00 */
[----:B------:R1:W-:Y:S04]  /*358b0*/  STL.64 [R1+0xc98], R54 ;  /* 0x000c983601007387 */ /* 0x0003e80000100a00 */
[----:B0-----:R-:W3:Y:S04]  /*358c0*/  LDL.LU R52, [R1+0x7f0] ;  /* 0x0007f00001347983 */ /* 0x001ee80000300800 */
[----:B------:R-:W3:Y:S04]  /*358d0*/  LDL.LU R53, [R1+0x7f4] ;  /* 0x0007f40001357983 */ /* 0x000ee80000300800 */
[----:B-1----:R-:W3:Y:S04]  /*358e0*/  LDL.LU R54, [R1+0x7f8] ;  /* 0x0007f80001367983 */ /* 0x002ee80000300800 */
[----:B------:R-:W3:Y:S01]  /*358f0*/  LDL.LU R55, [R1+0x7fc] ;  /* 0x0007fc0001377983 */ /* 0x000ee20000300800 */
        /* <DEDUP_REMOVED lines=45> */
[----:B------:R0:W-:Y:S04]  /*35bd0*/  STL.64 [R1+0x8b0], R48 ;  /* 0x0008b03001007387 */ /* 0x0001e80000100a00 */
[----:B------:R1:W-:Y:S04]  /*35be0*/  STL.64 [R1+0x8b8], R50 ;  /* 0x0008b83201007387 */ /* 0x0003e80000100a00 */
[----:B0-----:R-:W2:Y:S04]  /*35bf0*/  LDL.LU R48, [R1+0x800] ;  /* 0x0008000001307983 */ /* 0x001ea80000300800 */
[----:B------:R-:W2:Y:S04]  /*35c00*/  LDL.LU R49, [R1+0x804] ;  /* 0x0008040001317983 */ /* 0x000ea80000300800 */
[----:B-1----:R-:W2:Y:S04]  /*35c10*/  LDL.LU R50, [R1+0x808] ;  /* 0x0008080001327983 */ /* 0x002ea80000300800 */
[----:B------:R-:W2:Y:S01]  /*35c20*/  LDL.LU R51, [R1+0x80c] ;  /* 0x00080c0001337983 */ /* 0x000ea20000300800 */
[C---:B----4-:R-:W-:Y:S08]  /*35c30*/  HMMA.16816.F32 R36, R44.reuse, R34, R36 ;  /* 0x000000222c24723c */ /* 0x050ff00000001824 */
[C---:B---3--:R-:W-:Y:S11]  /*35c40*/  HMMA.16816.F32 R40, R44.reuse, R30, R40 ;  /* 0x0000001e2c28723c */ /* 0x048ff60000001828 */
[----:B------:R-:W-:Y:S04]  /*35c50*/  STL.64 [R1+0x820], R36 ;  /* 0x0008202401007387 */ /* 0x000fe80000100a00 */
[----:B------:R0:W-:Y:S04]  /*35c60*/  STL.64 [R1+0x828], R38 ;  /* 0x0008282601007387 */ /* 0x0001e80000100a00 */
[----:B0-----:R-:W3:Y:S04]  /*35c70*/  LDL.LU.64 R38, [R1+0x3238] ;  /* 0x0032380001267983 */ /* 0x001ee80000300a00 */
[----:B------:R-:W3:Y:S04]  /*35c80*/  LDL.LU.64 R36, [R1+0x3230] ;  /* 0x0032300001247983 */ /* 0x000ee80000300a00 */
[----:B------:R-:W-:Y:S04]  /*35c90*/  STL.64 [R1+0x810], R40 ;  /* 0x0008102801007387 */ /* 0x000fe80000100a00 */
[----:B------:R0:W-:Y:S04]  /*35ca0*/  STL.64 [R1+0x818], R42 ;  /* 0x0008182a01007387 */ /* 0x0001e80000100a00 */
[----:B0-----:R-:W4:Y:S04]  /*35cb0*/  LDL.LU.64 R42, [R1+0x3228] ;  /* 0x00322800012a7983 */ /* 0x001f280000300a00 */
[----:B------:R-:W4:Y:S01]  /*35cc0*/  LDL.LU.64 R40, [R1+0x3220] ;  /* 0x0032200001287983 */ /* 0x000f220000300a00 */
[C---:B--2---:R-:W-:Y:S03]  /*35cd0*/  HMMA.16816.F32 R48, R44.reuse, R26, R48 ;  /* 0x0000001a2c30723c */ /* 0x044fe60000001830 */
[----:B------:R0:W-:Y:S05]  /*35ce0*/  STL.64 [R1+0x3208], R26 ;  /* 0x0032081a01007387 */ /* 0x0001ea0000100a00 */
[C---:B0-----:R-:W-:Y:S11]  /*35cf0*/  HMMA.16816.F32 R24, R44.reuse, R22, R52 ;  /* 0x000000162c18723c */ /* 0x041ff60000001834 */
[----:B------:R-:W-:Y:S04]  /*35d00*/  STL.64 [R1+0x800], R48 ;  /* 0x0008003001007387 */ /* 0x000fe80000100a00 */
        /* <DEDUP_REMOVED lines=10> */
[----:B------:R-:W-:Y:S01]  /*35db0*/  STL.64 [R1+0x31e0], R10 ;  /* 0x0031e00a01007387 */ /* 0x000fe20000100a00 */
[C---:B---3--:R-:W-:Y:S08]  /*35dc0*/  HMMA.16816.F32 R20, R44.reuse, R10, R36 ;  /* 0x0000000a2c14723c */ /* 0x048ff00000001824 */
[C---:B----4-:R-:W-:Y:S11]  /*35dd0*/  HMMA.16816.F32 R4, R44.reuse, R14, R40 ;  /* 0x0000000e2c04723c */ /* 0x050ff60000001828 */
[----:B------:R-:W-:Y:S04]  /*35de0*/  STL.64 [R1+0x7d0], R20 ;  /* 0x0007d01401007387 */ /* 0x000fe80000100a00 */
[----:B------:R-:W-:Y:S04]  /*35df0*/  STL.64 [R1+0x7d8], R22 ;  /* 0x0007d81601007387 */ /* 0x000fe80000100a00 */
[----:B------:R0:W-:Y:S04]  /*35e00*/  STL.64 [R1+0x31d8], R14 ;  /* 0x0031d80e01007387 */ /* 0x0001e80000100a00 */
[----:B------:R-:W2:Y:S04]  /*35e10*/  LDL.LU R36, [R1+0x170] ;  /* 0x0001700001247983 */ /* 0x000ea80000300800 */
[----:B------:R1:W-:Y:S04]  /*35e20*/  STL.64 [R1+0x7c0], R4 ;  /* 0x0007c00401007387 */ /* 0x0003e80000100a00 */
[----:B------:R3:W-:Y:S04]  /*35e30*/  STL.64 [R1+0x7c8], R6 ;  /* 0x0007c80601007387 */ /* 0x0007e80000100a00 */
[----:B------:R-:W2:Y:S04]  /*35e40*/  LDL.LU R37, [R1+0x174] ;  /* 0x0001740001257983 */ /* 0x000ea80000300800 */
[----:B------:R-:W4:Y:S04]  /*35e50*/  LDL.LU R38, [R1+0x178] ;  /* 0x0001780001267983 */ /* 0x000f280000300800 */
[----:B------:R-:W4:Y:S04]  /*35e60*/  LDL.LU R39, [R1+0x17c] ;  /* 0x00017c0001277983 */ /* 0x000f280000300800 */
[----:B------:R-:W2:Y:S04]  /*35e70*/  LDL.LU R12, [R1+0x3f0] ;  /* 0x0003f000010c7983 */ /* 0x000ea80000300800 */
[----:B------:R-:W2:Y:S04]  /*35e80*/  LDL.LU R13, [R1+0x3f4] ;  /* 0x0003f400010d7983 */ /* 0x000ea80000300800 */
[----:B0-----:R-:W2:Y:S04]  /*35e90*/  LDL.LU R14, [R1+0x3f8] ;  /* 0x0003f800010e7983 */ /* 0x001ea80000300800 */
[----:B------:R-:W2:Y:S04]  /*35ea0*/  LDL.LU R15, [R1+0x3fc] ;  /* 0x0003fc00010f7983 */ /* 0x000ea80000300800 */
[----:B------:R-:W2:Y:S04]  /*35eb0*/  LDL.LU R8, [R1+0x400] ;  /* 0x0004000001087983 */ /* 0x000ea80000300800 */
[----:B------:R-:W2:Y:S04]  /*35ec0*/  LDL.LU R9, [R1+0x404] ;  /* 0x0004040001097983 */ /* 0x000ea80000300800 */
[----:B------:R-:W2:Y:S04]  /*35ed0*/  LDL.LU R10, [R1+0x408] ;  /* 0x00040800010a7983 */ /* 0x000ea80000300800 */
[----:B------:R-:W2:Y:S04]  /*35ee0*/  LDL.LU R11, [R1+0x40c] ;  /* 0x00040c00010b7983 */ /* 0x000ea80000300800 */
[----:B-1----:R-:W2:Y:S04]  /*35ef0*/  LDL.LU R4, [R1+0x410] ;  /* 0x0004100001047983 */ /* 0x002ea80000300800 */
[----:B------:R-:W2:Y:S04]  /*35f00*/  LDL.LU R5, [R1+0x414] ;  /* 0x0004140001057983 */ /* 0x000ea80000300800 */
[----:B---3--:R-:W3:Y:S04]  /*35f10*/  LDL.LU R6, [R1+0x418] ;  /* 0x0004180001067983 */ /* 0x008ee80000300800 */
        /* <DEDUP_REMOVED lines=17> */
[----:B------:R-:W2:Y:S04]  /*36030*/  LDL.LU R38, [R1+0x3e8] ;  /* 0x0003e80001267983 */ /* 0x000ea80000300800 */
[----:B------:R-:W2:Y:S04]  /*36040*/  LDL.LU R39, [R1+0x3ec] ;  /* 0x0003ec0001277983 */ /* 0x000ea80000300800 */
[----:B------:R-:W4:Y:S04]  /*36050*/  LDL.LU R56, [R1+0x110] ;  /* 0x0001100001387983 */ /* 0x000f280000300800 */
[----:B------:R-:W4:Y:S04]  /*36060*/  LDL.LU R57, [R1+0x114] ;  /* 0x0001140001397983 */ /* 0x000f280000300800 */
[----:B------:R-:W2:Y:S04]  /*36070*/  LDL.LU R58, [R1+0x118] ;  /* 0x00011800013a7983 */ /* 0x000ea80000300800 */
[----:B------:R-:W2:Y:S01]  /*36080*/  LDL.LU R59, [R1+0x11c] ;  /* 0x00011c00013b7983 */ /* 0x000ea20000300800 */
[----:B---3--:R-:W-:Y:S03]  /*36090*/  HMMA.16816.F32 R44, R44, R18, R40 ;  /* 0x000000122c2c723c */ /* 0x008fe60000001828 */
[----:B--2---:R-:W-:Y:S04]  /*360a0*/  STL.64 [R1+0x31b0], R58 ;  /* 0x0031b03a01007387 */ /* 0x004fe80000100a00 */
[----:B----4-:R0:W-:Y:S04]  /*360b0*/  STL.64 [R1+0x31a8], R56 ;  /* 0x0031a83801007387 */ /* 0x0101e80000100a00 */
[----:B0-----:R-:W2:Y:S04]  /*360c0*/  LDL.LU R56, [R1+0x120] ;  /* 0x0001200001387983 */ /* 0x001ea80000300800 */
[----:B------:R-:W2:Y:S04]  /*360d0*/  LDL.LU R57, [R1+0x124] ;  /* 0x0001240001397983 */ /* 0x000ea80000300800 */
[----:B------:R-:W2:Y:S04]  /*360e0*/  LDL.LU R58, [R1+0x128] ;  /* 0x00012800013a7983 */ /* 0x000ea80000300800 */
[----:B------:R-:W2:Y:S04]  /*360f0*/  LDL.LU R59, [R1+0x12c] ;  /* 0x00012c00013b7983 */ /* 0x000ea80000300800 */
[----:B------:R-:W3:Y:S04]  /*36100*/  LDL.LU R52, [R1+0xf0] ;  /* 0x0000f00001347983 */ /* 0x000ee80000300800 */
[----:B------:R-:W3:Y:S04]  /*36110*/  LDL.LU R53, [R1+0xf4] ;  /* 0x0000f40001357983 */ /* 0x000ee80000300800 */
[----:B------:R-:W3:Y:S04]  /*36120*/  LDL.LU R54, [R1+0xf8] ;  /* 0x0000f80001367983 */ /* 0x000ee80000300800 */
[----:B------:R-:W3:Y:S04]  /*36130*/  LDL.LU R55, [R1+0xfc] ;  /* 0x0000fc0001377983 */ /* 0x000ee80000300800 */
[----:B------:R-:W4:Y:S04]  /*36140*/  LDL.LU R48, [R1+0x3b0] ;  /* 0x0003b00001307983 */ /* 0x000f280000300800 */
[----:B------:R-:W4:Y:S04]  /*36150*/  LDL.LU R49, [R1+0x3b4] ;  /* 0x0003b40001317983 */ /* 0x000f280000300800 */
[----:B------:R-:W4:Y:S04]  /*36160*/  LDL.LU R50, [R1+0x3b8] ;  /* 0x0003b80001327983 */ /* 0x000f280000300800 */
[----:B------:R-:W4:Y:S04]  /*36170*/  LDL.LU R51, [R1+0x3bc] ;  /* 0x0003bc0001337983 */ /* 0x000f280000300800 */
[----:B------:R-:W2:Y:S04]  /*36180*/  LDL.LU.64 R42, [R1+0x3218] ;  /* 0x00321800012a7983 */ /* 0x000ea80000300a00 */
[----:B------:R-:W2:Y:S04]  /*36190*/  LDL.LU.64 R40, [R1+0x3210] ;  /* 0x0032100001287983 */ /* 0x000ea80000300a00 */
[----:B------:R0:W-:Y:S04]  /*361a0*/  STL.64 [R1+0x4c0], R44 ;  /* 0x0004c02c01007387 */ /* 0x0001e80000100a00 */
[----:B------:R1:W-:Y:S04]  /*361b0*/  STL.64 [R1+0x4c8], R46 ;  /* 0x0004c82e01007387 */ /* 0x0003e80000100a00 */
[----:B0-----:R-:W3:Y:S04]  /*361c0*/  LDL.LU R44, [R1+0x440] ;  /* 0x00044000012c7983 */ /* 0x001ee80000300800 */
[----:B------:R-:W3:Y:S04]  /*361d0*/  LDL.LU R45, [R1+0x444] ;  /* 0x00044400012d7983 */ /* 0x000ee80000300800 */
[----:B-1----:R-:W3:Y:S04]  /*361e0*/  LDL.LU R46, [R1+0x448] ;  /* 0x00044800012e7983 */ /* 0x002ee80000300800 */
[----:B------:R-:W3:Y:S01]  /*361f0*/  LDL.LU R47, [R1+0x44c] ;  /* 0x00044c00012f7983 */ /* 0x000ee20000300800 */
[C---:B--2---:R-:W-:Y:S08]  /*36200*/  HMMA.16816.F32 R24, R40.reuse, R30, R24 ;  /* 0x0000001e2818723c */ /* 0x044ff00000001818 */
[----:B---3--:R-:W-:-:S15]  /*36210*/  HMMA.16816.F32 R44, R40, R34, R44 ;  /* 0x00000022282c723c */ /* 0x008fde000000182c */
[----:B------:R-:W-:-:S04]  /*36220*/  NOP ;  /* 0x0000000000007918 */ /* 0x000fc80000000000 */
        /* <DEDUP_REMOVED lines=8> */
[----:B0-----:R-:W3:Y:S02]  /*362b0*/  LDL.LU.64 R26, [R1+0x3208] ;  /* 0x00320800011a7983 */ /* 0x001ee40000300a00 */
[----:B---3--:R-:W-:-:S15]  /*362c0*/  HMMA.16816.F32 R20, R40, R26, R20 ;  /* 0x0000001a2814723c */ /* 0x008fde0000001814 */
[----:B------:R-:W-:-:S04]  /*362d0*/  NOP ;  /* 0x0000000000007918 */ /* 0x000fc80000000000 */
        /* <DEDUP_REMOVED lines=25> */
[----:B------:R-:W3:Y:S02]  /*36470*/  LDL.LU.64 R36, [R1+0x31c8] ;  /* 0x0031c80001247983 */ /* 0x000ee40000300a00 */
        /* <DEDUP_REMOVED lines=29> */
[----:B------:R0:W-:Y:S01]  /*36650*/  STL.64 [R1+0x3158], R26 ;  /* 0x0031581a01007387 */ /* 0x0001e20000100a00 */
[C---:B--2---:R-:W-:Y:S08]  /*36660*/  HMMA.16816.F32 R28, R36.reuse, R26, R32 ;  /* 0x0000001a241c723c */ /* 0x044ff00000001820 */
[C---:B0-----:R-:W-:Y:S11]  /*36670*/  HMMA.16816.F32 R24, R36.reuse, R22, R52 ;  /* 0x000000162418723c */ /* 0x041ff60000001834 */
[----:B------:R-:W-:Y:S04]  /*36680*/  STL.64 [R1+0x100], R28 ;  /* 0x0001001c01007387 */ /* 0x000fe80000100a00 */
[----:B------:R-:W-:Y:S04]  /*36690*/  STL.64 [R1+0x108], R30 ;  /* 0x0001081e01007387 */ /* 0x000fe80000100a00 */
[----:B------:R-:W-:Y:S04]  /*366a0*/  STL.64 [R1+0x3150], R22 ;  /* 0x0031501601007387 */ /* 0x000fe80000100a00 */
[----:B------:R4:W-:Y:S04]  /*366b0*/  STL.64 [R1+0x3148], R20 ;  /* 0x0031481401007387 */ /* 0x0009e80000100a00 */
[----:B------:R-:W-:Y:S04]  /*366c0*/  STL.64 [R1+0xf0], R24 ;  /* 0x0000f01801007387 */ /* 0x000fe80000100a00 */
[----:B------:R-:W-:Y:S04]  /*366d0*/  STL.64 [R1+0xf8], R26 ;  /* 0x0000f81a01007387 */ /* 0x000fe80000100a00 */
[----:B------:R-:W-:Y:S04]  /*366e0*/  STL.64 [R1+0x3140], R6 ;  /* 0x0031400601007387 */ /* 0x000fe80000100a00 */
[----:B------:R0:W-:Y:S01]  /*366f0*/  STL.64 [R1+0x3138], R4 ;  /* 0x0031380401007387 */ /* 0x0001e20000100a00 */
[C---:B----4-:R-:W-:Y:S08]  /*36700*/  HMMA.16816.F32 R20, R36.reuse, R6, R48 ;  /* 0x000000062414723c */ /* 0x050ff00000001830 */
[----:B0-----:R-:W-:Y:S11]  /*36710*/  HMMA.16816.F32 R4, R36, R10, R44 ;  /* 0x0000000a2404723c */ /* 0x001ff6000000182c */
[----:B------:R-:W-:Y:S04]  /*36720*/  STL.64 [R1+0x3b0], R20 ;  /* 0x0003b01401007387 */ /* 0x000fe80000100a00 */
[----:B------:R-:W-:Y:S01]  /*36730*/  STL.64 [R1+0x3b8], R22 ;  /* 0x0003b81601007387 */ /* 0x000fe20000100a00 */
[----:B---3--:R-:W-:-:S03]  /*36740*/  LOP3.LUT R13, R56, 0x20, RZ, 0x3c, !PT ;  /* 0x00000020380d7812 */ /* 0x008fc600078e3cff */
[----:B------:R-:W-:Y:S04]  /*36750*/  LDSM.16.MT88.4 R52, [R56+UR5+0x4380] ;  /* 0x004380053834783b */ /* 0x000fe80008004200 */
[----:B------:R-:W0:Y:S04]  /*36760*/  LDSM.16.MT88.4 R48, [R13+UR5+0x4000] ;  /* 0x004000050d30783b */ /* 0x000e280008004200 */
[----:B------:R-:W1:Y:S04]  /*36770*/  LDSM.16.MT88.4 R44, [R13+UR5+0x4080] ;  /* 0x004080050d2c783b */ /* 0x000e680008004200 */
[----:B0-----:R-:W-:Y:S04]  /*36780*/  STL.64 [R1+0x3108], R50 ;  /* 0x0031083201007387 */ /* 0x001fe80000100a00 */
[----:B------:R-:W-:Y:S04]  /*36790*/  STL.64 [R1+0x3100], R48 ;  /* 0x0031003001007387 */ /* 0x000fe80000100a00 */
[----:B------:R-:W-:Y:S04]  /*367a0*/  STL.64 [R1+0x3130], R10 ;  /* 0x0031300a01007387 */ /* 0x000fe80000100a00 */
[----:B------:R-:W-:Y:S04]  /*367b0*/  STL.64 [R1+0x710], R4 ;  /* 0x0007100401007387 */ /* 0x000fe80000100a00 */
[----:B------:R-:W-:Y:S04]  /*367c0*/  STL.64 [R1+0x718], R6 ;  /* 0x0007180601007387 */ /* 0x000fe80000100a00 */
[----:B-1----:R-:W-:Y:S04]  /*367d0*/  STL.64 [R1+0x30d8], R46 ;  /* 0x0030d82e01007387 */ /* 0x002fe80000100a00 */
[----:B------:R0:W-:Y:S04]  /*367e0*/  STL.64 [R1+0x30d0], R44 ;  /* 0x0030d02c01007387 */ /* 0x0001e80000100a00 */
[----:B0-----:R-:W2:Y:S01]  /*367f0*/  LDL.LU R44, [R1+0xcf0] ;  /* 0x000cf000012c7983 */ /* 0x001ea20000300800 */
[----:B------:R-:W-:Y:S01]  /*36800*/  HMMA.16816.F32 R4, R36, R14, R40 ;  /* 0x0000000e2404723c */ /* 0x000fe20000001828 */
[----:B------:R-:W-:-:S02]  /*36810*/  IMAD.MOV.U32 R46, RZ, RZ, R59 ;  /* 0x000000ffff2e7224 */ /* 0x000fc400078e003b */
[----:B------:R-:W-:Y:S02]  /*36820*/  IMAD.MOV.U32 R47, RZ, RZ, R58 ;  /* 0x000000ffff2f7224 */ /* 0x000fe400078e003a */
[----:B------:R-:W-:Y:S01]  /*36830*/  IMAD.MOV.U32 R45, RZ, RZ, R57 ;  /* 0x000000ffff2d7224 */ /* 0x000fe200078e0039 */
[----:B------:R-:W0:-:S13]  /*36840*/  LDSM.16.MT88.4 R40, [R13+UR5+0x4100] ;  /* 0x004100050d28783b */ /* 0x000e1a0008004200 */
[----:B------:R-:W-:Y:S04]  /*36850*/  STL.64 [R1+0xa60], R4 ;  /* 0x000a600401007387 */ /* 0x000fe80000100a00 */
[----:B------:R-:W-:Y:S04]  /*36860*/  STL.64 [R1+0xa68], R6 ;  /* 0x000a680601007387 */ /* 0x000fe80000100a00 */
[----:B------:R-:W3:Y:S04]  /*36870*/  LDL.LU R57, [R1+0x3190] ;  /* 0x0031900001397983 */ /* 0x000ee80000300800 */
[----:B------:R-:W4:Y:S04]  /*36880*/  LDL.LU R59, [R1+0x318c] ;  /* 0x00318c00013b7983 */ /* 0x000f280000300800 */
[----:B------:R-:W3:Y:S04]  /*36890*/  LDL.LU R58, [R1+0x3188] ;  /* 0x00318800013a7983 */ /* 0x000ee80000300800 */
[----:B------:R-:W-:Y:S04]  /*368a0*/  STL.64 [R1+0x30e8], R46 ;  /* 0x0030e82e01007387 */ /* 0x000fe80000100a00 */
[----:B--2---:R1:W-:Y:S04]  /*368b0*/  STL.64 [R1+0x30e0], R44 ;  /* 0x0030e02c01007387 */ /* 0x0043e80000100a00 */
[----:B-1----:R-:W2:Y:S04]  /*368c0*/  LDL.LU R44, [R1+0xd40] ;  /* 0x000d4000012c7983 */ /* 0x002ea80000300800 */
[----:B------:R-:W2:Y:S04]  /*368d0*/  LDL.LU R45, [R1+0xd44] ;  /* 0x000d4400012d7983 */ /* 0x000ea80000300800 */
[----:B------:R-:W2:Y:S04]  /*368e0*/  LDL.LU R46, [R1+0xd48] ;  /* 0x000d4800012e7983 */ /* 0x000ea80000300800 */
[----:B------:R-:W2:Y:S04]  /*368f0*/  LDL.LU R47, [R1+0xd4c] ;  /* 0x000d4c00012f7983 */ /* 0x000ea80000300800 */
[----:B------:R-:W2:Y:S04]  /*36900*/  LDL.LU R48, [R1+0x10] ;  /* 0x0000100001307983 */ /* 0x000ea80000300800 */
[----:B------:R-:W2:Y:S04]  /*36910*/  LDL.LU R49, [R1+0x14] ;  /* 0x0000140001317983 */ /* 0x000ea80000300800 */
[----:B------:R-:W2:Y:S04]  /*36920*/  LDL.LU R50, [R1+0x18] ;  /* 0x0000180001327983 */ /* 0x000ea80000300800 */
[----:B------:R-:W2:Y:S04]  /*36930*/  LDL.LU R51, [R1+0x1c] ;  /* 0x00001c0001337983 */ /* 0x000ea80000300800 */
[----:B--2---:R-:W-:Y:S04]  /*36940*/  STL.64 [R1+0x3118], R50 ;  /* 0x0031183201007387 */ /* 0x004fe80000100a00 */
[----:B------:R1:W-:Y:S04]  /*36950*/  STL.64 [R1+0x3110], R48 ;  /* 0x0031103001007387 */ /* 0x0003e80000100a00 */
[----:B-1----:R-:W2:Y:S04]  /*36960*/  LDL.LU R48, [R1+0xd60] ;  /* 0x000d600001307983 */ /* 0x002ea80000300800 */
        /* <DEDUP_REMOVED lines=33> */
[----:B------:R-:W-:Y:S04]  /*36b80*/  STL.64 [R1+0x30f8], R46 ;  /* 0x0030f82e01007387 */ /* 0x000fe80000100a00 */
[----:B------:R1:W-:Y:S04]  /*36b90*/  STL.64 [R1+0x30f0], R44 ;  /* 0x0030f02c01007387 */ /* 0x0003e80000100a00 */
[----:B-1----:R-:W3:Y:S04]  /*36ba0*/  LDL.LU R44, [R1+0xd50] ;  /* 0x000d5000012c7983 */ /* 0x002ee80000300800 */
[----:B------:R-:W3:Y:S04]  /*36bb0*/  LDL.LU R45, [R1+0xd54] ;  /* 0x000d5400012d7983 */ /* 0x000ee80000300800 */
[----:B------:R-:W3:Y:S04]  /*36bc0*/  LDL.LU R46, [R1+0xd58] ;  /* 0x000d5800012e7983 */ /* 0x000ee80000300800 */
[----:B------:R-:W3:Y:S04]  /*36bd0*/  LDL.LU R47, [R1+0xd5c] ;  /* 0x000d5c00012f7983 */ /* 0x000ee80000300800 */
[----:B0-----:R-:W-:Y:S04]  /*36be0*/  STL.64 [R1+0x3088], R42 ;  /* 0x0030882a01007387 */ /* 0x001fe80000100a00 */
[----:B------:R0:W-:Y:S04]  /*36bf0*/  STL.64 [R1+0x3080], R40 ;  /* 0x0030802801007387 */ /* 0x0001e80000100a00 */
[----:B0-----:R-:W3:Y:S04]  /*36c00*/  LDL.LU R40, [R1+0xd00] ;  /* 0x000d000001287983 */ /* 0x001ee80000300800 */
[----:B------:R-:W3:Y:S04]  /*36c10*/  LDL.LU R41, [R1+0xd04] ;  /* 0x000d040001297983 */ /* 0x000ee80000300800 */
[----:B------:R-:W3:Y:S04]  /*36c20*/  LDL.LU R42, [R1+0xd08] ;  /* 0x000d0800012a7983 */ /* 0x000ee80000300800 */
[----:B------:R-:W3:Y:S01]  /*36c30*/  LDL.LU R43, [R1+0xd0c] ;  /* 0x000d0c00012b7983 */ /* 0x000ee20000300800 */
[----:B--2---:R-:W-:Y:S03]  /*36c40*/  HMMA.16816.F32 R36, R36, R18, R32 ;  /* 0x000000122424723c */ /* 0x004fe60000001820 */
[----:B------:R-:W2:Y:S04]  /*36c50*/  LDL.LU.64 R34, [R1+0x3180] ;  /* 0x0031800001227983 */ /* 0x000ea80000300a00 */
[----:B------:R-:W2:-:S12]  /*36c60*/  LDL.LU.64 R32, [R1+0x3178] ;  /* 0x0031780001207983 */ /* 0x000e980000300a00 */
[----:B------:R-:W-:Y:S04]  /*36c70*/  STL.64 [R1+0xa50], R36 ;  /* 0x000a502401007387 */ /* 0x000fe80000100a00 */
[----:B------:R-:W-:Y:S04]  /*36c80*/  STL.64 [R1+0xa58], R38 ;  /* 0x000a582601007387 */ /* 0x000fe80000100a00 */
[----:B------:R-:W0:Y:S04]  /*36c90*/  LDSM.16.MT88.4 R36, [R13+UR5+0x4180] ;  /* 0x004180050d24783b */ /* 0x000e280008004200 */
[----:B0-----:R4:W-:Y:S04]  /*36ca0*/  STL.64 [R1+0x3018], R38 ;  /* 0x0030182601007387 */ /* 0x0019e80000100a00 */
[----:B------:R0:W-:Y:S01]  /*36cb0*/  STL.64 [R1+0x3010], R36 ;  /* 0x0030102401007387 */ /* 0x0001e20000100a00 */
[----:B----4-:R-:W-:-:S03]  /*36cc0*/  IMAD.MOV.U32 R38, RZ, RZ, R59 ;  /* 0x000000ffff267224 */ /* 0x010fc600078e003b */
[----:B0-----:R-:W4:Y:S01]  /*36cd0*/  LDL.LU R36, [R1+0xd10] ;  /* 0x000d100001247983 */ /* 0x001f220000300800 */
[----:B---3--:R-:W-:-:S03]  /*36ce0*/  IMAD.MOV.U32 R37, RZ, RZ, R58 ;  /* 0x000000ffff257224 */ /* 0x008fc600078e003a */
[----:B------:R-:W3:Y:S04]  /*36cf0*/  LDL.LU R58, [R1+0x3174] ;  /* 0x00317400013a7983 */ /* 0x000ee80000300800 */
[----:B------:R-:W3:Y:S01]  /*36d00*/  LDL.LU R59, [R1+0x3170] ;  /* 0x00317000013b7983 */ /* 0x000ee20000300800 */
        /* <DEDUP_REMOVED lines=10> */
[----:B0-----:R-:W2:Y:S01]  /*36db0*/  LDL.LU.64 R26, [R1+0x3158] ;  /* 0x00315800011a7983 */ /* 0x001ea20000300a00 */
[----:B------:R-:W-:Y:S01]  /*36dc0*/  IMAD.MOV.U32 R39, RZ, RZ, R57 ;  /* 0x000000ffff277224 */ /* 0x000fe200078e0039 */
[----:B--2---:R-:W-:-:S15]  /*36dd0*/  HMMA.16816.F32 R20, R52, R26, R20 ;  /* 0x0000001a3414723c */ /* 0x004fde0000001814 */
[----:B------:R-:W-:-:S04]  /*36de0*/  NOP ;  /* 0x0000000000007918 */ /* 0x000fc80000000000 */
[----:B------:R-:W-:Y:S04]  /*36df0*/  STL.64 [R1+0xda0], R20 ;  /* 0x000da01401007387 */ /* 0x000fe80000100a00 */
[----:B------:R0:W-:Y:S01]  /*36e00*/  STL.64 [R1+0xda8], R22 ;  /* 0x000da81601007387 */ /* 0x0001e20000100a00 */
[----:B------:R-:W-:-:S03]  /*36e10*/  IMAD.MOV.U32 R57, RZ, RZ, R22 ;  /* 0x000000ffff397224 */ /* 0x000fc600078e0016 */
[----:B0-----:R-:W2:Y:S04]  /*36e20*/  LDL.LU.64 R22, [R1+0x3150] ;  /* 0x0031500001167983 */ /* 0x001ea80000300a00 */
[----:B------:R-:W4:Y:S04]  /*36e30*/  LDL.LU.64 R20, [R1+0x3148] ;  /* 0x0031480001147983 */ /* 0x000f280000300a00 */
[----:B------:R0:W-:Y:S04]  /*36e40*/  STL.64 [R1+0x29a0], R56 ;  /* 0x0029a03801007387 */ /* 0x0001e80000100a00 */
[----:B---3--:R1:W-:Y:S04]  /*36e50*/  STL.64 [R1+0x29b0], R58 ;  /* 0x0029b03a01007387 */ /* 0x0083e80000100a00 */
        /* <DEDUP_REMOVED lines=50> */
[C---:B---3--:R-:W-:Y:S02]  /*37180*/  HMMA.16816.F32 R28, R48.reuse, R26, R52 ;  /* 0x0000001a301c723c */ /* 0x048fe40000001834 */
[----:B------:R0:W-:Y:S06]  /*37190*/  STL.64 [R1+0x30b8], R26 ;  /* 0x0030b81a01007387 */ /* 0x0001ec0000100a00 */
[C---:B0-----:R-:W-:Y:S11]  /*371a0*/  HMMA.16816.F32 R24, R48.reuse, R22, R56 ;  /* 0x000000163018723c */ /* 0x041ff60000001838 */
[----:B------:R-:W-:Y:S04]  /*371b0*/  STL.64 [R1+0xd30], R28 ;  /* 0x000d301c01007387 */ /* 0x000fe80000100a00 */
[----:B------:R-:W-:Y:S04]  /*371c0*/  STL.64 [R1+0xd38], R30 ;  /* 0x000d381e01007387 */ /* 0x000fe80000100a00 */
[----:B------:R-:W-:Y:S04]  /*371d0*/  STL.64 [R1+0x30b0], R22 ;  /* 0x0030b01601007387 */ /* 0x000fe80000100a00 */
[----:B----4-:R0:W-:Y:S02]  /*371e0*/  STL.64 [R1+0x30a8], R20 ;  /* 0x0030a81401007387 */ /* 0x0101e40000100a00 */
[C---:B0-----:R-:W-:Y:S02]  /*371f0*/  HMMA.16816.F32 R20, R48.reuse, R6, R36 ;  /* 0x000000063014723c */ /* 0x041fe40000001824 */
[----:B------:R-:W-:Y:S04]  /*37200*/  STL.64 [R1+0xd20], R24 ;  /* 0x000d201801007387 */ /* 0x000fe80000100a00 */
[----:B------:R-:W-:Y:S04]  /*37210*/  STL.64 [R1+0xd28], R26 ;  /* 0x000d281a01007387 */ /* 0x000fe80000100a00 */
[----:B------:R-:W-:Y:S04]  /*37220*/  STL.64 [R1+0x30a0], R6 ;  /* 0x0030a00601007387 */ /* 0x000fe80000100a00 */
[----:B------:R-:W-:Y:S05]  /*37230*/  STL.64 [R1+0x3098], R4 ;  /* 0x0030980401007387 */ /* 0x000fea0000100a00 */
[----:B------:R-:W-:Y:S04]  /*37240*/  STL.64 [R1+0xd10], R20 ;  /* 0x000d101401007387 */ /* 0x000fe80000100a00 */
[----:B------:R0:W-:Y:S02]  /*37250*/  STL.64 [R1+0xd18], R22 ;  /* 0x000d181601007387 */ /* 0x0001e40000100a00 */
[----:B0-----:R-:W-:Y:S02]  /*37260*/  HMMA.16816.F32 R20, R48, R10, R40 ;  /* 0x0000000a3014723c */ /* 0x001fe40000001828 */
[----:B------:R-:W-:-:S15]  /*37270*/  STL.64 [R1+0x3090], R10 ;  /* 0x0030900a01007387 */ /* 0x000fde0000100a00 */
[----:B------:R-:W-:Y:S02]  /*37280*/  NOP ;  /* 0x0000000000007918 */ /* 0x000fe40000000000 */
[----:B------:R-:W-:Y:S04]  /*37290*/  STL.64 [R1+0xd00], R20 ;  /* 0x000d001401007387 */ /* 0x000fe80000100a00 */
[----:B------:R-:W-:Y:S04]  /*372a0*/  STL.64 [R1+0xd08], R22 ;  /* 0x000d081601007387 */ /* 0x000fe80000100a00 */
[----:B------:R-:W3:Y:S01]  /*372b0*/  LDL.LU R36, [R1+0x210] ;  /* 0x0002100001247983 */ /* 0x000ee20000300800 */
[----:B--2---:R-:W-:-:S15]  /*372c0*/  HMMA.16816.F32 R4, R48, R14, R44 ;  /* 0x0000000e3004723c */ /* 0x004fde000000182c */
[----:B------:R-:W-:-:S04]  /*372d0*/  NOP ;  /* 0x0000000000007918 */ /* 0x000fc80000000000 */
[----:B------:R-:W-:Y:S04]  /*372e0*/  STL.64 [R1+0xcf0], R4 ;  /* 0x000cf00401007387 */ /* 0x000fe80000100a00 */
[----:B------:R-:W-:Y:S04]  /*372f0*/  STL.64 [R1+0xcf8], R6 ;  /* 0x000cf80601007387 */ /* 0x000fe80000100a00 */
[----:B------:R-:W3:Y:S04]  /*37300*/  LDL.LU R37, [R1+0x214] ;  /* 0x0002140001257983 */ /* 0x000ee80000300800 */
[----:B------:R-:W2:Y:S04]  /*37310*/  LDL.LU R38, [R1+0x218] ;  /* 0x0002180001267983 */ /* 0x000ea80000300800 */
[----:B------:R-:W2:Y:S04]  /*37320*/  LDL.LU R39, [R1+0x21c] ;  /* 0x00021c0001277983 */ /* 0x000ea80000300800 */
[----:B--2---:R-:W-:Y:S04]  /*37330*/  STL.64 [R1+0x3028], R38 ;  /* 0x0030282601007387 */ /* 0x004fe80000100a00 */
[----:B---3--:R0:W-:Y:S04]  /*37340*/  STL.64 [R1+0x3020], R36 ;  /* 0x0030202401007387 */ /* 0x0081e80000100a00 */
[----:B0-----:R-:W2:Y:S04]  /*37350*/  LDL.LU R36, [R1+0x500] ;  /* 0x0005000001247983 */ /* 0x001ea80000300800 */
[----:B------:R-:W2:Y:S04]  /*37360*/  LDL.LU R37, [R1+0x504] ;  /* 0x0005040001257983 */ /* 0x000ea80000300800 */
[----:B------:R-:W3:Y:S04]  /*37370*/  LDL.LU R38, [R1+0x508] ;  /* 0x0005080001267983 */ /* 0x000ee80000300800 */
[----:B------:R-:W3:Y:S04]  /*37380*/  LDL.LU R39, [R1+0x50c] ;  /* 0x00050c0001277983 */ /* 0x000ee80000300800 */
[----:B---3--:R-:W-:Y:S04]  /*37390*/  STL.64 [R1+0x3038], R38 ;  /* 0x0030382601007387 */ /* 0x008fe80000100a00 */
[----:B--2---:R0:W-:Y:S04]  /*373a0*/  STL.64 [R1+0x3030], R36 ;  /* 0x0030302401007387 */ /* 0x0041e80000100a00 */
        /* <DEDUP_REMOVED lines=38> */
[----:B---3--:R-:W-:Y:S04]  /*37610*/  STL.64 [R1+0x3058], R38 ;  /* 0x0030582601007387 */ /* 0x008fe80000100a00 */
[----:B--2---:R0:W-:Y:S04]  /*37620*/  STL.64 [R1+0x3050], R36 ;  /* 0x0030502401007387 */ /* 0x0041e80000100a00 */
[----:B0-----:R-:W2:Y:S04]  /*37630*/  LDL.LU R36, [R1+0x530] ;  /* 0x0005300001247983 */ /* 0x001ea80000300800 */
[----:B------:R-:W2:Y:S04]  /*37640*/  LDL.LU R37, [R1+0x534] ;  /* 0x0005340001257983 */ /* 0x000ea80000300800 */
[----:B------:R-:W3:Y:S04]  /*37650*/  LDL.LU R38, [R1+0x538] ;  /* 0x0005380001267983 */ /* 0x000ee80000300800 */
[----:B------:R-:W3:Y:S04]  /*37660*/  LDL.LU R39, [R1+0x53c] ;  /* 0x00053c0001277983 */ /* 0x000ee80000300800 */
[----:B------:R-:W2:Y:S04]  /*37670*/  LDL.LU R40, [R1+0x5e0] ;  /* 0x0005e00001287983 */ /* 0x000ea80000300800 */
        /* <DEDUP_REMOVED lines=8> */
[----:B------:R-:W3:Y:S01]  /*37700*/  LDL.LU R39, [R1+0x54c] ;  /* 0x00054c0001277983 */ /* 0x000ee20000300800 */
[----:B----4-:R-:W-:Y:S03]  /*37710*/  HMMA.16816.F32 R48, R48, R18, R44 ;  /* 0x000000123030723c */ /* 0x010fe6000000182c */
[----:B---3--:R-:W-:Y:S04]  /*37720*/  STL.64 [R1+0x3078], R38 ;  /* 0x0030782601007387 */ /* 0x008fe80000100a00 */
[----:B--2---:R0:W-:Y:S04]  /*37730*/  STL.64 [R1+0x3070], R36 ;  /* 0x0030702401007387 */ /* 0x0041e80000100a00 */
        /* <DEDUP_REMOVED lines=8> */
[----:B------:R-:W4:Y:S04]  /*377c0*/  LDL.LU.64 R46, [R1+0x30d8] ;  /* 0x0030d800012e7983 */ /* 0x000f280000300a00 */
[----:B------:R-:W4:Y:S04]  /*377d0*/  LDL.LU.64 R44, [R1+0x30d0] ;  /* 0x0030d000012c7983 */ /* 0x000f280000300a00 */
[----:B------:R0:W-:Y:S04]  /*377e0*/  STL.64 [R1+0x9e0], R48 ;  /* 0x0009e03001007387 */ /* 0x0001e80000100a00 */
[----:B------:R1:W-:Y:S04]  /*377f0*/  STL.64 [R1+0x9e8], R50 ;  /* 0x0009e83201007387 */ /* 0x0003e80000100a00 */
[----:B0-----:R-:W2:Y:S04]  /*37800*/  LDL.LU R48, [R1+0x8f0] ;  /* 0x0008f00001307983 */ /* 0x001ea80000300800 */
[----:B------:R-:W2:Y:S04]  /*37810*/  LDL.LU R49, [R1+0x8f4] ;  /* 0x0008f40001317983 */ /* 0x000ea80000300800 */
[----:B-1----:R-:W2:Y:S04]  /*37820*/  LDL.LU R50, [R1+0x8f8] ;  /* 0x0008f80001327983 */ /* 0x002ea80000300800 */
[----:B------:R-:W2:Y:S01]  /*37830*/  LDL.LU R51, [R1+0x8fc] ;  /* 0x0008fc0001337983 */ /* 0x000ea20000300800 */
[----:B----4-:R-:W-:-:S15]  /*37840*/  HMMA.16816.F32 R28, R44, R34, R28 ;  /* 0x000000222c1c723c */ /* 0x010fde000000181c */
[----:B------:R-:W-:-:S04]  /*37850*/  NOP ;  /* 0x0000000000007918 */ /* 0x000fc80000000000 */
[----:B------:R-:W-:Y:S04]  /*37860*/  STL.64 [R1+0x940], R28 ;  /* 0x0009401c01007387 */ /* 0x000fe80000100a00 */
[----:B------:R0:W-:Y:S04]  /*37870*/  STL.64 [R1+0x948], R30 ;  /* 0x0009481e01007387 */ /* 0x0001e80000100a00 */
[----:B0-----:R-:W4:Y:S04]  /*37880*/  LDL.LU.64 R30, [R1+0x30c8] ;  /* 0x0030c800011e7983 */ /* 0x001f280000300a00 */
[----:B------:R-:W2:Y:S01]  /*37890*/  LDL.LU.64 R28, [R1+0x30c0] ;  /* 0x0030c000011c7983 */ /* 0x000ea20000300a00 */
[----:B----4-:R-:W-:-:S15]  /*378a0*/  HMMA.16816.F32 R24, R44, R30, R24 ;  /* 0x0000001e2c18723c */ /* 0x010fde0000001818 */
[----:B------:R-:W-:-:S04]  /*378b0*/  NOP ;  /* 0x0000000000007918 */ /* 0x000fc80000000000 */
[----:B------:R-:W-:Y:S04]  /*378c0*/  STL.64 [R1+0x930], R24 ;  /* 0x0009301801007387 */ /* 0x000fe80000100a00 */
[----:B------:R0:W-:Y:S04]  /*378d0*/  STL.64 [R1+0x938], R26 ;  /* 0x0009381a01007387 */ /* 0x0001e80000100a00 */
[----:B0-----:R-:W4:Y:S02]  /*378e0*/  LDL.LU.64 R26, [R1+0x30b8] ;  /* 0x0030b800011a7983 */ /* 0x001f240000300a00 */
        /* <DEDUP_REMOVED lines=16> */
[----:B0-----:R-:W2:Y:S02]  /*379f0*/  LDL.LU.64 R10, [R1+0x3090] ;  /* 0x00309000010a7983 */ /* 0x001ea40000300a00 */
[----:B--2---:R-:W-:-:S15]  /*37a00*/  HMMA.16816.F32 R48, R44, R10, R48 ;  /* 0x0000000a2c30723c */ /* 0x004fde0000001830 */
[----:B------:R-:W-:-:S04]  /*37a10*/  NOP ;  /* 0x0000000000007918 */ /* 0x000fc80000000000 */
[----:B------:R-:W-:Y:S04]  /*37a20*/  STL.64 [R1+0x8f0], R48 ;  /* 0x0008f03001007387 */ /* 0x000fe80000100a00 */
[----:B------:R0:W-:Y:S02]  /*37a30*/  STL.64 [R1+0x8f8], R50 ;  /* 0x0008f83201007387 */ /* 0x0001e40000100a00 */
[C---:B0-----:R-:W-:Y:S02]  /*37a40*/  HMMA.16816.F32 R48, R44.reuse, R14, R52 ;  /* 0x0000000e2c30723c */ /* 0x041fe40000001834 */
[----:B------:R-:W2:Y:S06]  /*37a50*/  LDL.LU R52, [R1+0x190] ;  /* 0x0001900001347983 */ /* 0x000eac0000300800 */
[----:B------:R-:W-:Y:S11]  /*37a60*/  HMMA.16816.F32 R44, R44, R18, R40 ;  /* 0x000000122c2c723c */ /* 0x000ff60000001828 */
[----:B------:R0:W-:Y:S04]  /*37a70*/  STL.64 [R1+0x8e0], R48 ;  /* 0x0008e03001007387 */ /* 0x0001e80000100a00 */
[----:B------:R1:W-:Y:S04]  /*37a80*/  STL.64 [R1+0x8e8], R50 ;  /* 0x0008e83201007387 */ /* 0x0003e80000100a00 */
[----:B------:R-:W2:Y:S04]  /*37a90*/  LDL.LU R53, [R1+0x194] ;  /* 0x0001940001357983 */ /* 0x000ea80000300800 */
[----:B------:R-:W2:Y:S04]  /*37aa0*/  LDL.LU R54, [R1+0x198] ;  /* 0x0001980001367983 */ /* 0x000ea80000300800 */
[----:B------:R-:W2:Y:S04]  /*37ab0*/  LDL.LU R55, [R1+0x19c] ;  /* 0x00019c0001377983 */ /* 0x000ea80000300800 */
[----:B0-----:R-:W4:Y:S04]  /*37ac0*/  LDL.LU R48, [R1+0x4e0] ;  /* 0x0004e00001307983 */ /* 0x001f280000300800 */
[----:B------:R-:W4:Y:S04]  /*37ad0*/  LDL.LU R49, [R1+0x4e4] ;  /* 0x0004e40001317983 */ /* 0x000f280000300800 */
[----:B-1----:R-:W4:Y:S04]  /*37ae0*/  LDL.LU R50, [R1+0x4e8] ;  /* 0x0004e80001327983 */ /* 0x002f280000300800 */
        /* <DEDUP_REMOVED lines=14> */
[----:B------:R-:W2:Y:S01]  /*37bd0*/  LDL.LU.64 R36, [R1+0x3070] ;  /* 0x0030700001247983 */ /* 0x000ea20000300a00 */
[----:B---3--:R-:W-:-:S15]  /*37be0*/  HMMA.16816.F32 R44, R40, R30, R44 ;  /* 0x0000001e282c723c */ /* 0x008fde000000182c */
[----:B------:R-:W-:-:S04]  /*37bf0*/  NOP ;  /* 0x0000000000007918 */ /* 0x000fc80000000000 */
        /* <DEDUP_REMOVED lines=51> */
[----:B------:R0:W-:Y:S04]  /*37f30*/  STL.64 [R1+0x1b0], R56 ;  /* 0x0001b03801007387 */ /* 0x0001e80000100a00 */
[----:B------:R3:W-:Y:S04]  /*37f40*/  STL.64 [R1+0x1b8], R58 ;  /* 0x0001b83a01007387 */ /* 0x0007e80000100a00 */
[----:B------:R-:W2:Y:S04]  /*37f50*/  LDL.LU R41, [R1+0xb84] ;  /* 0x000b840001297983 */ /* 0x000ea80000300800 */
[----:B-1----:R-:W2:Y:S04]  /*37f60*/  LDL.LU R42, [R1+0xb88] ;  /* 0x000b8800012a7983 */ /* 0x002ea80000300800 */
[----:B------:R-:W2:Y:S04]  /*37f70*/  LDL.LU R43, [R1+0xb8c] ;  /* 0x000b8c00012b7983 */ /* 0x000ea80000300800 */
[----:B0-----:R-:W2:Y:S04]  /*37f80*/  LDL.LU R56, [R1+0xb70] ;  /* 0x000b700001387983 */ /* 0x001ea80000300800 */
[----:B------:R-:W2:Y:S04]  /*37f90*/  LDL.LU R57, [R1+0xb74] ;  /* 0x000b740001397983 */ /* 0x000ea80000300800 */
[----:B---3--:R-:W3:Y:S04]  /*37fa0*/  LDL.LU R58, [R1+0xb78] ;  /* 0x000b7800013a7983 */ /* 0x008ee80000300800 */
[----:B------:R-:W3:Y:S04]  /*37fb0*/  LDL.LU R59, [R1+0xb7c] ;  /* 0x000b7c00013b7983 */ /* 0x000ee80000300800 */
[----:B------:R-:W-:Y:S04]  /*37fc0*/  STL.64 [R1+0x3008], R30 ;  /* 0x0030081e01007387 */ /* 0x000fe80000100a00 */
[----:B------:R0:W-:Y:S04]  /*37fd0*/  STL.64 [R1+0x3000], R28 ;  /* 0x0030001c01007387 */ /* 0x0001e80000100a00 */
[----:B0-----:R-:W2:Y:S04]  /*37fe0*/  LDL.LU R28, [R1+0x1a0] ;  /* 0x0001a000011c7983 */ /* 0x001ea80000300800 */
[----:B------:R-:W2:Y:S04]  /*37ff0*/  LDL.LU R29, [R1+0x1a4] ;  /* 0x0001a400011d7983 */ /* 0x000ea80000300800 */
[----:B------:R-:W2:Y:S04]  /*38000*/  LDL.LU R30, [R1+0x1a8] ;  /* 0x0001a800011e7983 */ /* 0x000ea80000300800 */
[----:B------:R-:W2:Y:S01]  /*38010*/  LDL.LU R31, [R1+0x1ac] ;  /* 0x0001ac00011f7983 */ /* 0x000ea20000300800 */
[----:B------:R-:W0:Y:S02]  /*38020*/  S2R R24, SR_TID.X ;  /* 0x0000000000187919 */ /* 0x000e240000002100 */
[----:B0-----:R-:W-:-:S02]  /*38030*/  IMAD.SHL.U32 R8, R24, 0x2, RZ ;  /* 0x0000000218087824 */ /* 0x001fc400078e00ff */
[----:B------:R-:W-:Y:S01]  /*38040*/  IMAD.SHL.U32 R9, R24, 0x200, RZ ;  /* 0x0000020018097824 */ /* 0x000fe200078e00ff */
[----:B--2---:R-:W-:-:S15]  /*38050*/  HMMA.16816.F32 R28, R36, R26, R28 ;  /* 0x0000001a241c723c */ /* 0x004fde000000181c */
[----:B------:R-:W-:-:S04]  /*38060*/  NOP ;  /* 0x0000000000007918 */ /* 0x000fc80000000000 */
[----:B------:R-:W-:Y:S04]  /*38070*/  STL.64 [R1+0x1a0], R28 ;  /* 0x0001a01c01007387 */ /* 0x000fe80000100a00 */
[----:B------:R0:W-:Y:S04]  /*38080*/  STL.64 [R1+0x1a8], R30 ;  /* 0x0001a81e01007387 */ /* 0x0001e80000100a00 */
[----:B------:R-:W-:Y:S04]  /*38090*/  STL.64 [R1+0x2fe8], R22 ;  /* 0x002fe81601007387 */ /* 0x000fe80000100a00 */
[----:B------:R4:W-:Y:S01]  /*380a0*/  STL.64 [R1+0x2fe0], R20 ;  /* 0x002fe01401007387 */ /* 0x0009e20000100a00 */
[C---:B0-----:R-:W-:Y:S08]  /*380b0*/  HMMA.16816.F32 R28, R36.reuse, R22, R52 ;  /* 0x00000016241c723c */ /* 0x041ff00000001834 */
[----:B----4-:R-:W-:Y:S01]  /*380c0*/  HMMA.16816.F32 R20, R36, R6, R48 ;  /* 0x000000062414723c */ /* 0x010fe20000001830 */
[----:B------:R-:W0:Y:S01]  /*380d0*/  LDSM.16.MT88.4 R48, [R13+UR5+0x4280] ;  /* 0x004280050d30783b */ /* 0x000e220008004200 */
[----:B------:R-:W-:-:S03]  /*380e0*/  LOP3.LUT R25, R24, 0x7, RZ, 0xc0, !PT ;  /* 0x0000000718197812 */ /* 0x000fc600078ec0ff */
[----:B------:R-:W-:Y:S06]  /*380f0*/  LDSM.16.MT88.4 R52, [R13+UR5+0x4200] ;  /* 0x004200050d34783b */ /* 0x000fec0008004200 */
[----:B------:R-:W-:Y:S04]  /*38100*/  STL.64 [R1+0x190], R28 ;  /* 0x0001901c01007387 */ /* 0x000fe80000100a00 */
[----:B------:R-:W-:Y:S04]  /*38110*/  STL.64 [R1+0x198], R30 ;  /* 0x0001981e01007387 */ /* 0x000fe80000100a00 */
[----:B------:R-:W-:Y:S04]  /*38120*/  STL.64 [R1+0x2fd8], R6 ;  /* 0x002fd80601007387 */ /* 0x000fe80000100a00 */
[----:B------:R1:W-:Y:S02]  /*38130*/  STL.64 [R1+0x2fd0], R4 ;  /* 0x002fd00401007387 */ /* 0x0003e40000100a00 */
[C---:B-1----:R-:W-:Y:S02]  /*38140*/  HMMA.16816.F32 R4, R36.reuse, R10, R44 ;  /* 0x0000000a2404723c */ /* 0x042fe4000000182c */
[----:B------:R-:W1:Y:S04]  /*38150*/  LDSM.16.MT88.4 R44, [R13+UR5+0x4300] ;  /* 0x004300050d2c783b */ /* 0x000e680008004200 */
[----:B------:R-:W-:Y:S04]  /*38160*/  STL.64 [R1+0x4e0], R20 ;  /* 0x0004e01401007387 */ /* 0x000fe80000100a00 */
[----:B------:R-:W-:Y:S04]  /*38170*/  STL.64 [R1+0x4e8], R22 ;  /* 0x0004e81601007387 */ /* 0x000fe80000100a00 */
[----:B0-----:R-:W-:Y:S04]  /*38180*/  STL.64 [R1+0x2fa8], R50 ;  /* 0x002fa83201007387 */ /* 0x001fe80000100a00 */
[----:B------:R-:W-:Y:S04]  /*38190*/  STL.64 [R1+0x2fa0], R48 ;  /* 0x002fa03001007387 */ /* 0x000fe80000100a00 */
[----:B------:R-:W-:Y:S04]  /*381a0*/  STL.64 [R1+0x8a0], R4 ;  /* 0x0008a00401007387 */ /* 0x000fe80000100a00 */
[----:B------:R0:W-:Y:S02]  /*381b0*/  STL.64 [R1+0x8a8], R6 ;  /* 0x0008a80601007387 */ /* 0x0001e40000100a00 */
[C---:B0-----:R-:W-:Y:S02]  /*381c0*/  HMMA.16816.F32 R4, R36.reuse, R14, R40 ;  /* 0x0000000e2404723c */ /* 0x041fe40000001828 */
[----:B------:R-:W0:Y:S04]  /*381d0*/  LDSM.16.MT88.4 R40, [R13+UR5+0x4380] ;  /* 0x004380050d28783b */ /* 0x000e280008004200 */
[----:B-1----:R-:W-:Y:S04]  /*381e0*/  STL.64 [R1+0x2f28], R46 ;  /* 0x002f282e01007387 */ /* 0x002fe80000100a00 */
[----:B------:R-:W-:Y:S04]  /*381f0*/  STL.64 [R1+0x2f20], R44 ;  /* 0x002f202c01007387 */ /* 0x000fe80000100a00 */
[----:B------:R-:W-:Y:S04]  /*38200*/  STL.64 [R1+0x2fc8], R10 ;  /* 0x002fc80a01007387 */ /* 0x000fe80000100a00 */
[----:B------:R-:W-:Y:S04]  /*38210*/  STL.64 [R1+0x2fc0], R8 ;  /* 0x002fc00801007387 */ /* 0x000fe80000100a00 */
[----:B------:R-:W-:Y:S04]  /*38220*/  STL.64 [R1+0x2fb8], R14 ;  /* 0x002fb80e01007387 */ /* 0x000fe80000100a00 */
[----:B------:R-:W-:Y:S04]  /*38230*/  STL.64 [R1+0xb80], R4 ;  /* 0x000b800401007387 */ /* 0x000fe80000100a00 */
[----:B------:R3:W-:Y:S02]  /*38240*/  STL.64 [R1+0xb88], R6 ;  /* 0x000b880601007387 */ /* 0x0007e40000100a00 */
[----:B---3--:R-:W-:Y:S02]  /*38250*/  HMMA.16816.F32 R4, R36, R18, R56 ;  /* 0x000000122404723c */ /* 0x008fe40000001838 */
[----:B0-----:R-:W-:Y:S04]  /*38260*/  STL.64 [R1+0x2ef8], R42 ;  /* 0x002ef82a01007387 */ /* 0x001fe80000100a00 */
[----:B------:R0:W-:Y:S04]  /*38270*/  STL.64 [R1+0x2ef0], R40 ;  /* 0x002ef02801007387 */ /* 0x0001e80000100a00 */
[----:B------:R-:W-:Y:S04]  /*38280*/  STL.64 [R1+0x2fb0], R18 ;  /* 0x002fb01201007387 */ /* 0x000fe80000100a00 */
[----:B0-----:R-:W2:Y:S05]  /*38290*/  LDL.LU R40, [R1+0x6b0] ;  /* 0x0006b00001287983 */ /* 0x001eaa0000300800 */
[----:B------:R-:W-:Y:S04]  /*382a0*/  STL.64 [R1+0xb70], R4 ;  /* 0x000b700401007387 */ /* 0x000fe80000100a00 */
[----:B------:R-:W-:Y:S04]  /*382b0*/  STL.64 [R1+0xb78], R6 ;  /* 0x000b780601007387 */ /* 0x000fe80000100a00 */
[----:B------:R-:W2:Y:S04]  /*382c0*/  LDL.LU R41, [R1+0x6b4] ;  /* 0x0006b40001297983 */ /* 0x000ea80000300800 */
[----:B------:R-:W3:Y:S04]  /*382d0*/  LDL.LU R42, [R1+0x6b8] ;  /* 0x0006b800012a7983 */ /* 0x000ee80000300800 */
[----:B------:R-:W3:Y:S04]  /*382e0*/  LDL.LU R43, [R1+0x6bc] ;  /* 0x0006bc00012b7983 */ /* 0x000ee80000300800 */
[----:B---3--:R-:W-:Y:S04]  /*382f0*/  STL.64 [R1+0x2f08], R42 ;  /* 0x002f082a01007387 */ /* 0x008fe80000100a00 */
[----:B--2---:R0:W-:Y:S04]  /*38300*/  STL.64 [R1+0x2f00], R40 ;  /* 0x002f002801007387 */ /* 0x0041e80000100a00 */
[----:B------:R-:W2:Y:S04]  /*38310*/  LDL.LU R56, [R1+0x6a0] ;  /* 0x0006a00001387983 */ /* 0x000ea80000300800 */
[----:B------:R-:W2:Y:S04]  /*38320*/  LDL.LU R57, [R1+0x6a4] ;  /* 0x0006a40001397983 */ /* 0x000ea80000300800 */
[----:B------:R-:W3:Y:S04]  /*38330*/  LDL.LU R58, [R1+0x6a8] ;  /* 0x0006a800013a7983 */ /* 0x000ee80000300800 */
[----:B------:R-:W3:Y:S04]  /*38340*/  LDL.LU R59, [R1+0x6ac] ;  /* 0x0006ac00013b7983 */ /* 0x000ee80000300800 */
[----:B---3--:R-:W-:Y:S04]  /*38350*/  STL.64 [R1+0x2f18], R58 ;  /* 0x002f183a01007387 */ /* 0x008fe80000100a00 */
[----:B--2---:R-:W-:Y:S04]  /*38360*/  STL.64 [R1+0x2f10], R56 ;  /* 0x002f103801007387 */ /* 0x004fe80000100a00 */
        /* <DEDUP_REMOVED lines=36> */
[----:B------:R-:W2:Y:S04]  /*385b0*/  LDL.LU R50, [R1+0xb58] ;  /* 0x000b580001327983 */ /* 0x000ea80000300800 */
[----:B------:R-:W2:Y:S01]  /*385c0*/  LDL.LU R51, [R1+0xb5c] ;  /* 0x000b5c0001337983 */ /* 0x000ea20000300800 */
[----:B------:R-:W-:-:S05]  /*385d0*/  IMAD R24, R25, 0x410, RZ ;  /* 0x0000041019187824 */ /* 0x000fca00078e02ff */
[----:B------:R-:W-:-:S04]  /*385e0*/  LOP3.LUT R24, R24, 0x10, R8, 0x78, !PT ;  /* 0x0000001018187812 */ /* 0x000fc800078e7808 */
[----:B------:R-:W-:Y:S01]  /*385f0*/  LOP3.LUT R24, R24, 0x2000, R9, 0xf8, !PT ;  /* 0x0000200018187812 */ /* 0x000fe200078ef809 */
[----:B--2---:R-:W-:Y:S04]  /*38600*/  STL.64 [R1+0x2ff8], R50 ;  /* 0x002ff83201007387 */ /* 0x004fe80000100a00 */
[----:B----4-:R0:W-:Y:S04]  /*38610*/  STL.64 [R1+0x2ff0], R48 ;  /* 0x002ff03001007387 */ /* 0x0101e80000100a00 */
[----:B------:R-:W2:Y:S04]  /*38620*/  LDL.LU R16, [R1+0xe40] ;  /* 0x000e400001107983 */ /* 0x000ea80000300800 */
[----:B------:R-:W2:Y:S04]  /*38630*/  LDL.LU R17, [R1+0xe44] ;  /* 0x000e440001117983 */ /* 0x000ea80000300800 */
[----:B------:R-:W2:Y:S04]  /*38640*/  LDL.LU R18, [R1+0xe48] ;  /* 0x000e480001127983 */ /* 0x000ea80000300800 */
[----:B------:R-:W2:Y:S04]  /*38650*/  LDL.LU R19, [R1+0xe4c] ;  /* 0x000e4c0001137983 */ /* 0x000ea80000300800 */
[----:B------:R-:W4:Y:S04]  /*38660*/  LDL.LU R12, [R1+0xe50] ;  /* 0x000e5000010c7983 */ /* 0x000f280000300800 */
[----:B------:R-:W4:Y:S04]  /*38670*/  LDL.LU R13, [R1+0xe54] ;  /* 0x000e5400010d7983 */ /* 0x000f280000300800 */
[----:B------:R-:W4:Y:S04]  /*38680*/  LDL.LU R14, [R1+0xe58] ;  /* 0x000e5800010e7983 */ /* 0x000f280000300800 */
[----:B------:R-:W4:Y:S04]  /*38690*/  LDL.LU R15, [R1+0xe5c] ;  /* 0x000e5c00010f7983 */ /* 0x000f280000300800 */
        /* <DEDUP_REMOVED lines=20> */
[----:B---3--:R-:W-:Y:S04]  /*387e0*/  STL.64 [R1+0x2f88], R42 ;  /* 0x002f882a01007387 */ /* 0x008fe80000100a00 */
[----:B------:R0:W-:Y:S04]  /*387f0*/  STL.64 [R1+0x2f80], R40 ;  /* 0x002f802801007387 */ /* 0x0001e80000100a00 */
[----:B0-----:R-:W3:Y:S04]  /*38800*/  LDL.LU R40, [R1+0xad0] ;  /* 0x000ad00001287983 */ /* 0x001ee80000300800 */
[----:B------:R-:W3:Y:S04]  /*38810*/  LDL.LU R41, [R1+0xad4] ;  /* 0x000ad40001297983 */ /* 0x000ee80000300800 */
[----:B------:R-:W3:Y:S04]  /*38820*/  LDL.LU R42, [R1+0xad8] ;  /* 0x000ad800012a7983 */ /* 0x000ee80000300800 */
[----:B------:R-:W3:Y:S01]  /*38830*/  LDL.LU R43, [R1+0xadc] ;  /* 0x000adc00012b7983 */ /* 0x000ee20000300800 */
[----:B------:R-:W-:-:S05]  /*38840*/  LOP3.LUT R24, R24, 0x40, RZ, 0x3c, !PT ;  /* 0x0000004018187812 */ /* 0x000fca00078e3cff */
[----:B------:R-:W0:Y:S01]  /*38850*/  LDSM.16.MT88.4 R36, [R24+UR5+0x4000] ;  /* 0x004000051824783b */ /* 0x000e220008004200 */
[C---:B--2---:R-:W-:Y:S03]  /*38860*/  HMMA.16816.F32 R28, R52.reuse, R34, R28 ;  /* 0x00000022341c723c */ /* 0x044fe6000000181c */
[----:B---3--:R-:W-:Y:S04]  /*38870*/  STL.64 [R1+0x2f98], R42 ;  /* 0x002f982a01007387 */ /* 0x008fe80000100a00 */
[----:B------:R1:W-:Y:S04]  /*38880*/  STL.64 [R1+0x2f90], R40 ;  /* 0x002f902801007387 */ /* 0x0003e80000100a00 */
[----:B-1----:R-:W2:Y:S04]  /*38890*/  LDL.LU R40, [R1+0xae0] ;  /* 0x000ae00001287983 */ /* 0x002ea80000300800 */
[----:B------:R-:W2:Y:S04]  /*388a0*/  LDL.LU R41, [R1+0xae4] ;  /* 0x000ae40001297983 */ /* 0x000ea80000300800 */
[----:B------:R-:W2:Y:S04]  /*388b0*/  LDL.LU R42, [R1+0xae8] ;  /* 0x000ae800012a7983 */ /* 0x000ea80000300800 */
[----:B------:R-:W2:Y:S04]  /*388c0*/  LDL.LU R43, [R1+0xaec] ;  /* 0x000aec00012b7983 */ /* 0x000ea80000300800 */
[----:B------:R-:W3:Y:S04]  /*388d0*/  LDL.LU R44, [R1+0x7a0] ;  /* 0x0007a000012c7983 */ /* 0x000ee80000300800 */
[----:B------:R-:W3:Y:S04]  /*388e0*/  LDL.LU R45, [R1+0x7a4] ;  /* 0x0007a400012d7983 */ /* 0x000ee80000300800 */
[----:B------:R-:W3:Y:S04]  /*388f0*/  LDL.LU R46, [R1+0x7a8] ;  /* 0x0007a800012e7983 */ /* 0x000ee80000300800 */
[----:B------:R-:W3:Y:S04]  /*38900*/  LDL.LU R47, [R1+0x7ac] ;  /* 0x0007ac00012f7983 */ /* 0x000ee80000300800 */
[----:B------:R-:W2:Y:S04]  /*38910*/  LDL.LU R56, [R1+0x700] ;  /* 0x0007000001387983 */ /* 0x000ea80000300800 */
[----:B------:R-:W2:Y:S04]  /*38920*/  LDL.LU R57, [R1+0x704] ;  /* 0x0007040001397983 */ /* 0x000ea80000300800 */
[----:B------:R-:W2:Y:S04]  /*38930*/  LDL.LU R58, [R1+0x708] ;  /* 0x00070800013a7983 */ /* 0x000ea80000300800 */
[----:B------:R-:W2:Y:S04]  /*38940*/  LDL.LU R59, [R1+0x70c] ;  /* 0x00070c00013b7983 */ /* 0x000ea80000300800 */
[----:B0-----:R-:W-:Y:S04]  /*38950*/  STL.64 [R1+0x2ea0], R38 ;  /* 0x002ea02601007387 */ /* 0x001fe80000100a00 */
[----:B------:R0:W-:Y:S04]  /*38960*/  STL.64 [R1+0x2e98], R36 ;  /* 0x002e982401007387 */ /* 0x0001e80000100a00 */
[----:B0-----:R-:W2:Y:S04]  /*38970*/  LDL.LU R36, [R1+0x6c0] ;  /* 0x0006c00001247983 */ /* 0x001ea80000300800 */
[----:B------:R-:W2:Y:S04]  /*38980*/  LDL.LU R37, [R1+0x6c4] ;  /* 0x0006c40001257983 */ /* 0x000ea80000300800 */
[----:B------:R-:W2:Y:S04]  /*38990*/  LDL.LU R38, [R1+0x6c8] ;  /* 0x0006c80001267983 */ /* 0x000ea80000300800 */
[----:B------:R-:W2:Y:S04]  /*389a0*/  LDL.LU R39, [R1+0x6cc] ;  /* 0x0006cc0001277983 */ /* 0x000ea80000300800 */
[----:B------:R-:W-:Y:S04]  /*389b0*/  STL.64 [R1+0xea0], R28 ;  /* 0x000ea01c01007387 */ /* 0x000fe80000100a00 */
[----:B------:R0:W-:Y:S04]  /*389c0*/  STL.64 [R1+0xea8], R30 ;  /* 0x000ea81e01007387 */ /* 0x0001e80000100a00 */
[----:B0-----:R-:W2:Y:S01]  /*389d0*/  LDL.LU.64 R30, [R1+0x3008] ;  /* 0x00300800011e7983 */ /* 0x001ea20000300a00 */
[C---:B------:R-:W-:Y:S03]  /*389e0*/  HMMA.16816.F32 R20, R52.reuse, R26, R20 ;  /* 0x0000001a3414723c */ /* 0x040fe60000001814 */
[----:B------:R-:W3:Y:S05]  /*389f0*/  LDL.LU.64 R28, [R1+0x3000] ;  /* 0x00300000011c7983 */ /* 0x000eea0000300a00 */
        /* <DEDUP_REMOVED lines=37> */
[----:B0-----:R-:W4:Y:S04]  /*38c50*/  LDL.LU R52, [R1+0x6d0] ;  /* 0x0006d00001347983 */ /* 0x001f280000300800 */
[----:B------:R-:W4:Y:S04]  /*38c60*/  LDL.LU R53, [R1+0x6d4] ;  /* 0x0006d40001357983 */ /* 0x000f280000300800 */
[----:B-1----:R-:W4:Y:S04]  /*38c70*/  LDL.LU R54, [R1+0x6d8] ;  /* 0x0006d80001367983 */ /* 0x002f280000300800 */
[----:B------:R-:W4:Y:S01]  /*38c80*/  LDL.LU R55, [R1+0x6dc] ;  /* 0x0006dc0001377983 */ /* 0x000f220000300800 */
        /* <DEDUP_REMOVED lines=46> */
[----:B0-----:R-:W4:Y:S04]  /*38f70*/  LDL.LU R48, [R1+0x6e0] ;  /* 0x0006e00001307983 */ /* 0x001f280000300800 */
[----:B------:R-:W4:Y:S04]  /*38f80*/  LDL.LU R49, [R1+0x6e4] ;  /* 0x0006e40001317983 */ /* 0x000f280000300800 */
[----:B-1----:R-:W4:Y:S04]  /*38f90*/  LDL.LU R50, [R1+0x6e8] ;  /* 0x0006e80001327983 */ /* 0x002f280000300800 */
[----:B------:R-:W4:Y:S01]  /*38fa0*/  LDL.LU R51, [R1+0x6ec] ;  /* 0x0006ec0001337983 */ /* 0x000f220000300800 */
[C---:B---3--:R-:W-:Y:S08]  /*38fb0*/  HMMA.16816.F32 R56, R44.reuse, R34, R56 ;  /* 0x000000222c38723c */ /* 0x048ff00000001838 */
[C---:B--2---:R-:W-:Y:S11]  /*38fc0*/  HMMA.16816.F32 R40, R44.reuse, R30, R40 ;  /* 0x0000001e2c28723c */ /* 0x044ff60000001828 */
        /* <DEDUP_REMOVED lines=8> */
[C---:B----4-:R-:W-:Y:S03]  /*39050*/  HMMA.16816.F32 R48, R44.reuse, R26, R48 ;  /* 0x0000001a2c30723c */ /* 0x050fe60000001830 */
[----:B------:R-:W-:Y:S04]  /*39060*/  STL.64 [R1+0x2ee8], R26 ;  /* 0x002ee81a01007387 */ /* 0x000fe80000100a00 */
[----:B------:R0:W-:Y:S02]  /*39070*/  STL.64 [R1+0x2ee0], R24 ;  /* 0x002ee01801007387 */ /* 0x0001e40000100a00 */
[C---:B0-----:R-:W-:Y:S10]  /*39080*/  HMMA.16816.F32 R24, R44.reuse, R22, R52 ;  /* 0x000000162c18723c */ /* 0x041ff40000001834 */
[----:B------:R-:W-:Y:S04]  /*39090*/  STL.64 [R1+0x6e0], R48 ;  /* 0x0006e03001007387 */ /* 0x000fe80000100a00 */
[----:B------:R-:W-:Y:S04]  /*390a0*/  STL.64 [R1+0x6e8], R50 ;  /* 0x0006e83201007387 */ /* 0x000fe80000100a00 */
[----:B------:R-:W-:Y:S04]  /*390b0*/  STL.64 [R1+0x2ed8], R22 ;  /* 0x002ed81601007387 */ /* 0x000fe80000100a00 */
[----:B------:R-:W-:Y:S04]  /*390c0*/  STL.64 [R1+0x2ed0], R20 ;  /* 0x002ed01401007387 */ /* 0x000fe80000100a00 */
[----:B------:R-:W-:Y:S04]  /*390d0*/  STL.64 [R1+0x6d0], R24 ;  /* 0x0006d01801007387 */ /* 0x000fe80000100a00 */
[----:B------:R0:W-:Y:S02]  /*390e0*/  STL.64 [R1+0x6d8], R26 ;  /* 0x0006d81a01007387 */ /* 0x0001e40000100a00 */
[----:B0-----:R-:W-:Y:S02]  /*390f0*/  HMMA.16816.F32 R24, R44, R6, R36 ;  /* 0x000000062c18723c */ /* 0x001fe40000001824 */
[----:B------:R-:W-:-:S15]  /*39100*/  STL.64 [R1+0x2ec8], R10 ;  /* 0x002ec80a01007387 */ /* 0x000fde0000100a00 */
[----:B------:R-:W-:Y:S02]  /*39110*/  NOP ;  /* 0x0000000000007918 */ /* 0x000fe40000000000 */
[----:B------:R-:W-:Y:S04]  /*39120*/  STL.64 [R1+0x6c0], R24 ;  /* 0x0006c01801007387 */ /* 0x000fe80000100a00 */
[----:B------:R-:W-:Y:S04]  /*39130*/  STL.64 [R1+0x6c8], R26 ;  /* 0x0006c81a01007387 */ /* 0x000fe80000100a00 */
[----:B------:R2:W-:Y:S01]  /*39140*/  STL.64 [R1+0x2ec0], R8 ;  /* 0x002ec00801007387 */ /* 0x0005e20000100a00 */
[C---:B---3--:R-:W-:Y:S08]  /*39150*/  HMMA.16816.F32 R20, R44.reuse, R10, R40 ;  /* 0x0000000a2c14723c */ /* 0x048ff00000001828 */
[C---:B--2---:R-:W-:Y:S11]  /*39160*/  HMMA.16816.F32 R8, R44.reuse, R14, R56 ;  /* 0x0000000e2c08723c */ /* 0x044ff60000001838 */
[----:B------:R-:W-:Y:S04]  /*39170*/  STL.64 [R1+0x6b0], R20 ;  /* 0x0006b01401007387 */ /* 0x000fe80000100a00 */
[----:B------:R-:W-:Y:S04]  /*39180*/  STL.64 [R1+0x6b8], R22 ;  /* 0x0006b81601007387 */ /* 0x000fe80000100a00 */
[----:B------:R-:W-:Y:S04]  /*39190*/  STL.64 [R1+0x2eb8], R14 ;  /* 0x002eb80e01007387 */ /* 0x000fe80000100a00 */
[----:B------:R-:W2:Y:S04]  /*391a0*/  LDL.LU R52, [R1+0x270] ;  /* 0x0002700001347983 */ /* 0x000ea80000300800 */
[----:B------:R-:W-:Y:S04]  /*391b0*/  STL.64 [R1+0x6a0], R8 ;  /* 0x0006a00801007387 */ /* 0x000fe80000100a00 */
[----:B------:R-:W-:Y:S04]  /*391c0*/  STL.64 [R1+0x6a8], R10 ;  /* 0x0006a80a01007387 */ /* 0x000fe80000100a00 */
        /* <DEDUP_REMOVED lines=43> */
[----:B--2---:R-:W-:Y:S03]  /*39480*/  HMMA.16816.F32 R44, R44, R18, R40 ;  /* 0x000000122c2c723c */ /* 0x004fe60000001828 */
[----:B---3--:R-:W-:Y:S04]  /*39490*/  STL.64 [R1+0x2e90], R54 ;  /* 0x002e903601007387 */ /* 0x008fe80000100a00 */
[----:B------:R0:W-:Y:S04]  /*394a0*/  STL.64 [R1+0x2e88], R52 ;  /* 0x002e883401007387 */ /* 0x0001e80000100a00 */
        /* <DEDUP_REMOVED lines=16> */
[C---:B----4-:R-:W-:Y:S08]  /*395b0*/  HMMA.16816.F32 R24, R40.reuse, R30, R24 ;  /* 0x0000001e2818723c */ /* 0x050ff00000001818 */
[----:B--2---:R-:W-:-:S15]  /*395c0*/  HMMA.16816.F32 R44, R40, R34, R44 ;  /* 0x00000022282c723c */ /* 0x004fde000000182c */
        /* <DEDUP_REMOVED lines=15> */
[----:B0-----:R-:W4:Y:S01]  /*396c0*/  LDL.LU.64 R22, [R1+0x2ed8] ;  /* 0x002ed80001167983 */ /* 0x001f220000300a00 */
[C---:B------:R-:W-:Y:S03]  /*396d0*/  HMMA.16816.F32 R8, R40.reuse, R6, R8 ;  /* 0x000000062808723c */ /* 0x040fe60000001808 */
[----:B------:R-:W2:Y:S05]  /*396e0*/  LDL.LU.64 R20, [R1+0x2ed0] ;  /* 0x002ed00001147983 */ /* 0x000eaa0000300a00 */
[----:B----4-:R-:W-:-:S15]  /*396f0*/  HMMA.16816.F32 R56, R40, R22, R56 ;  /* 0x000000162838723c */ /* 0x010fde0000001838 */
[----:B------:R-:W-:-:S04]  /*39700*/  NOP ;  /* 0x0000000000007918 */ /* 0x000fc80000000000 */
[----:B------:R0:W-:Y:S04]  /*39710*/  STL.64 [R1+0x2f0], R56 ;  /* 0x0002f03801007387 */ /* 0x0001e80000100a00 */
[----:B------:R1:W-:Y:S04]  /*39720*/  STL.64 [R1+0x2f8], R58 ;  /* 0x0002f83a01007387 */ /* 0x0003e80000100a00 */
[----:B0-----:R-:W4:Y:S04]  /*39730*/  LDL.LU R56, [R1+0xcd0] ;  /* 0x000cd00001387983 */ /* 0x001f280000300800 */
[----:B------:R-:W4:Y:S04]  /*39740*/  LDL.LU R57, [R1+0xcd4] ;  /* 0x000cd40001397983 */ /* 0x000f280000300800 */
[----:B-1----:R-:W4:Y:S04]  /*39750*/  LDL.LU R58, [R1+0xcd8] ;  /* 0x000cd800013a7983 */ /* 0x002f280000300800 */
[----:B------:R-:W4:Y:S04]  /*39760*/  LDL.LU R59, [R1+0xcdc] ;  /* 0x000cdc00013b7983 */ /* 0x000f280000300800 */
        /* <DEDUP_REMOVED lines=38> */
[----:B0-----:R-:W2:Y:S04]  /*399d0*/  LDL.LU R28, [R1+0x280] ;  /* 0x00028000011c7983 */ /* 0x001ea80000300800 */
[----:B------:R-:W2:Y:S04]  /*399e0*/  LDL.LU R29, [R1+0x284] ;  /* 0x00028400011d7983 */ /* 0x000ea80000300800 */
[----:B------:R-:W2:Y:S04]  /*399f0*/  LDL.LU R30, [R1+0x288] ;  /* 0x00028800011e7983 */ /* 0x000ea80000300800 */
[----:B------:R-:W2:Y:S02]  /*39a00*/  LDL.LU R31, [R1+0x28c] ;  /* 0x00028c00011f7983 */ /* 0x000ea40000300800 */
[----:B--2---:R-:W-:-:S15]  /*39a10*/  HMMA.16816.F32 R28, R36, R26, R28 ;  /* 0x0000001a241c723c */ /* 0x004fde000000181c */
[----:B------:R-:W-:-:S04]  /*39a20*/  NOP ;  /* 0x0000000000007918 */ /* 0x000fc80000000000 */
[----:B------:R-:W-:Y:S04]  /*39a30*/  STL.64 [R1+0x280], R28 ;  /* 0x0002801c01007387 */ /* 0x000fe80000100a00 */
[----:B------:R0:W-:Y:S04]  /*39a40*/  STL.64 [R1+0x288], R30 ;  /* 0x0002881e01007387 */ /* 0x0001e80000100a00 */
[----:B------:R-:W-:Y:S04]  /*39a50*/  STL.64 [R1+0x2e50], R22 ;  /* 0x002e501601007387 */ /* 0x000fe80000100a00 */
[----:B------:R3:W-:Y:S01]  /*39a60*/  STL.64 [R1+0x2e48], R20 ;  /* 0x002e481401007387 */ /* 0x0007e20000100a00 */
[C---:B0-----:R-:W-:Y:S08]  /*39a70*/  HMMA.16816.F32 R28, R36.reuse, R22, R52 ;  /* 0x00000016241c723c */ /* 0x041ff00000001834 */
[C---:B---3--:R-:W-:Y:S01]  /*39a80*/  HMMA.16816.F32 R20, R36.reuse, R6, R48 ;  /* 0x000000062414723c */ /* 0x048fe20000001830 */
[----:B------:R-:W0:Y:S04]  /*39a90*/  LDSM.16.MT88.4 R48, [R24+UR5+0x4100] ;  /* 0x004100051830783b */ /* 0x000e280008004200 */
        /* <DEDUP_REMOVED lines=22> */
[----:B----4-:R-:W-:Y:S02]  /*39c00*/  HMMA.16816.F32 R4, R36, R18, R56 ;  /* 0x000000122404723c */ /* 0x010fe40000001838 */
[----:B------:R-:W1:Y:S04]  /*39c10*/  LDSM.16.MT88.4 R36, [R24+UR5+0x4280] ;  /* 0x004280051824783b */ /* 0x000e680008004200 */
[----:B0-----:R-:W-:Y:S04]  /*39c20*/  STL.64 [R1+0x2d60], R42 ;  /* 0x002d602a01007387 */ /* 0x001fe80000100a00 */
[----:B------:R0:W-:Y:S04]  /*39c30*/  STL.64 [R1+0x2d58], R40 ;  /* 0x002d582801007387 */ /* 0x0001e80000100a00 */
[----:B------:R-:W-:Y:S04]  /*39c40*/  STL.64 [R1+0x2e18], R18 ;  /* 0x002e181201007387 */ /* 0x000fe80000100a00 */
[----:B------:R-:W2:Y:S04]  /*39c50*/  LDL.LU R56, [R1+0x830] ;  /* 0x0008300001387983 */ /* 0x000ea80000300800 */
[----:B------:R-:W-:Y:S04]  /*39c60*/  STL.64 [R1+0xcd0], R4 ;  /* 0x000cd00401007387 */ /* 0x000fe80000100a00 */
[----:B------:R-:W-:Y:S04]  /*39c70*/  STL.64 [R1+0xcd8], R6 ;  /* 0x000cd80601007387 */ /* 0x000fe80000100a00 */
[----:B------:R-:W2:Y:S04]  /*39c80*/  LDL.LU R57, [R1+0x834] ;  /* 0x0008340001397983 */ /* 0x000ea80000300800 */
[----:B------:R-:W3:Y:S04]  /*39c90*/  LDL.LU R58, [R1+0x838] ;  /* 0x00083800013a7983 */ /* 0x000ee80000300800 */
[----:B------:R-:W3:Y:S04]  /*39ca0*/  LDL.LU R59, [R1+0x83c] ;  /* 0x00083c00013b7983 */ /* 0x000ee80000300800 */
[----:B---3--:R-:W-:Y:S04]  /*39cb0*/  STL.64 [R1+0x2d70], R58 ;  /* 0x002d703a01007387 */ /* 0x008fe80000100a00 */
[----:B--2---:R2:W-:Y:S04]  /*39cc0*/  STL.64 [R1+0x2d68], R56 ;  /* 0x002d683801007387 */ /* 0x0045e80000100a00 */
[----:B0-----:R-:W3:Y:S04]  /*39cd0*/  LDL.LU R40, [R1+0x840] ;  /* 0x0008400001287983 */ /* 0x001ee80000300800 */
[----:B------:R-:W3:Y:S04]  /*39ce0*/  LDL.LU R41, [R1+0x844] ;  /* 0x0008440001297983 */ /* 0x000ee80000300800 */
[----:B------:R-:W4:Y:S04]  /*39cf0*/  LDL.LU R42, [R1+0x848] ;  /* 0x00084800012a7983 */ /* 0x000f280000300800 */
[----:B------:R-:W4:Y:S04]  /*39d00*/  LDL.LU R43, [R1+0x84c] ;  /* 0x00084c00012b7983 */ /* 0x000f280000300800 */
[----:B----4-:R-:W-:Y:S04]  /*39d10*/  STL.64 [R1+0x2d80], R42 ;  /* 0x002d802a01007387 */ /* 0x010fe80000100a00 */
[----:B---3--:R-:W-:Y:S04]  /*39d20*/  STL.64 [R1+0x2d78], R40 ;  /* 0x002d782801007387 */ /* 0x008fe80000100a00 */
[----:B--2---:R-:W2:Y:S04]  /*39d30*/  LDL.LU R56, [R1+0x880] ;  /* 0x0008800001387983 */ /* 0x004ea80000300800 */
        /* <DEDUP_REMOVED lines=73> */
[C---:B--2---:R-:W-:Y:S03]  /*3a1d0*/  HMMA.16816.F32 R28, R52.reuse, R34, R28 ;  /* 0x00000022341c723c */ /* 0x044fe6000000181c */
        /* <DEDUP_REMOVED lines=14> */
[----:B-1----:R-:W-:Y:S04]  /*3a2c0*/  STL.64 [R1+0x2d18], R38 ;  /* 0x002d182601007387 */ /* 0x002fe80000100a00 */
        /* <DEDUP_REMOVED lines=126> */
[----:B------:R2:W-:Y:S04]  /*3aab0*/  STL.64 [R1+0x858], R26 ;  /* 0x0008581a01007387 */ /* 0x0005e80000100a00 */
[----:B------:R-:W-:Y:S01]  /*3aac0*/  STL.64 [R1+0x2d20], R14 ;  /* 0x002d200e01007387 */ /* 0x000fe20000100a00 */
[C---:B--2---:R-:W-:Y:S08]  /*3aad0*/  HMMA.16816.F32 R24, R44.reuse, R10, R40 ;  /* 0x0000000a2c18723c */ /* 0x044ff00000001828 */
[C---:B---3--:R-:W-:Y:S11]  /*3aae0*/  HMMA.16816.F32 R4, R44.reuse, R14, R56 ;  /* 0x0000000e2c04723c */ /* 0x048ff60000001838 */
[----:B------:R0:W-:Y:S04]  /*3aaf0*/  STL.64 [R1+0x840], R24 ;  /* 0x0008401801007387 */ /* 0x0001e80000100a00 */
[----:B------:R1:W-:Y:S04]  /*3ab00*/  STL.64 [R1+0x848], R26 ;  /* 0x0008481a01007387 */ /* 0x0003e80000100a00 */
[----:B------:R-:W2:Y:S04]  /*3ab10*/  LDL.LU R52, [R1+0x130] ;  /* 0x0001300001347983 */ /* 0x000ea80000300800 */
[----:B------:R3:W-:Y:S04]  /*3ab20*/  STL.64 [R1+0x830], R4 ;  /* 0x0008300401007387 */ /* 0x0007e80000100a00 */
[----:B------:R4:W-:Y:S04]  /*3ab30*/  STL.64 [R1+0x838], R6 ;  /* 0x0008380601007387 */ /* 0x0009e80000100a00 */
        /* <DEDUP_REMOVED lines=21> */
[----:B-1----:R-:W2:Y:S04]  /*3ac90*/  LDL.LU R26, [R1+0x4a8] ;  /* 0x0004a800011a7983 */ /* 0x002ea80000300800 */
[----:B------:R-:W2:Y:S04]  /*3aca0*/  LDL.LU R27, [R1+0x4ac] ;  /* 0x0004ac00011b7983 */ /* 0x000ea80000300800 */
[----:B---3--:R-:W3:Y:S04]  /*3acb0*/  LDL.LU R4, [R1+0x480] ;  /* 0x0004800001047983 */ /* 0x008ee80000300800 */
[----:B------:R-:W3:Y:S04]  /*3acc0*/  LDL.LU R5, [R1+0x484] ;  /* 0x0004840001057983 */ /* 0x000ee80000300800 */
[----:B----4-:R-:W3:Y:S04]  /*3acd0*/  LDL.LU R6, [R1+0x488] ;  /* 0x0004880001067983 */ /* 0x010ee80000300800 */
[----:B------:R-:W3:Y:S04]  /*3ace0*/  LDL.LU R7, [R1+0x48c] ;  /* 0x00048c0001077983 */ /* 0x000ee80000300800 */
[----:B------:R-:W4:Y:S04]  /*3acf0*/  LDL.LU R12, [R1+0x460] ;  /* 0x00046000010c7983 */ /* 0x000f280000300800 */
[----:B------:R-:W4:Y:S04]  /*3ad00*/  LDL.LU R13, [R1+0x464] ;  /* 0x00046400010d7983 */ /* 0x000f280000300800 */
[----:B------:R-:W4:Y:S04]  /*3ad10*/  LDL.LU R14, [R1+0x468] ;  /* 0x00046800010e7983 */ /* 0x000f280000300800 */
[----:B------:R-:W4:Y:S04]  /*3ad20*/  LDL.LU R15, [R1+0x46c] ;  /* 0x00046c00010f7983 */ /* 0x000f280000300800 */
[----:B------:R-:W3:Y:S04]  /*3ad30*/  LDL.LU R36, [R1+0x180] ;  /* 0x0001800001247983 */ /* 0x000ee80000300800 */
[----:B------:R-:W3:Y:S04]  /*3ad40*/  LDL.LU R37, [R1+0x184] ;  /* 0x0001840001257983 */ /* 0x000ee80000300800 */
[----:B------:R-:W3:Y:S04]  /*3ad50*/  LDL.LU R38, [R1+0x188] ;  /* 0x0001880001267983 */ /* 0x000ee80000300800 */
[----:B------:R-:W3:Y:S04]  /*3ad60*/  LDL.LU R39, [R1+0x18c] ;  /* 0x00018c0001277983 */ /* 0x000ee80000300800 */
[----:B--2---:R-:W-:Y:S04]  /*3ad70*/  STL.64 [R1+0x2cf8], R54 ;  /* 0x002cf83601007387 */ /* 0x004fe80000100a00 */
[----:B------:R0:W-:Y:S04]  /*3ad80*/  STL.64 [R1+0x2cf0], R52 ;  /* 0x002cf03401007387 */ /* 0x0001e80000100a00 */
[----:B0-----:R-:W2:Y:S04]  /*3ad90*/  LDL.LU R52, [R1+0x150] ;  /* 0x0001500001347983 */ /* 0x001ea80000300800 */
[----:B------:R-:W2:Y:S04]  /*3ada0*/  LDL.LU R53, [R1+0x154] ;  /* 0x0001540001357983 */ /* 0x000ea80000300800 */
[----:B------:R-:W2:Y:S04]  /*3adb0*/  LDL.LU R54, [R1+0x158] ;  /* 0x0001580001367983 */ /* 0x000ea80000300800 */
[----:B------:R-:W2:Y:S01]  /*3adc0*/  LDL.LU R55, [R1+0x15c] ;  /* 0x00015c0001377983 */ /* 0x000ea20000300800 */
[----:B------:R-:W-:Y:S03]  /*3add0*/  HMMA.16816.F32 R44, R44, R18, R40 ;  /* 0x000000122c2c723c */ /* 0x000fe60000001828 */
[----:B--2---:R-:W-:Y:S04]  /*3ade0*/  STL.64 [R1+0x2d08], R54 ;  /* 0x002d083601007387 */ /* 0x004fe80000100a00 */
[----:B------:R0:W-:Y:S04]  /*3adf0*/  STL.64 [R1+0x2d00], R52 ;  /* 0x002d003401007387 */ /* 0x0001e80000100a00 */
[----:B0-----:R-:W2:Y:S04]  /*3ae00*/  LDL.LU R52, [R1+0x160] ;  /* 0x0001600001347983 */ /* 0x001ea80000300800 */
[----:B------:R-:W2:Y:S04]  /*3ae10*/  LDL.LU R53, [R1+0x164] ;  /* 0x0001640001357983 */ /* 0x000ea80000300800 */
[----:B------:R-:W2:Y:S04]  /*3ae20*/  LDL.LU R54, [R1+0x168] ;  /* 0x0001680001367983 */ /* 0x000ea80000300800 */
[----:B------:R-:W2:Y:S04]  /*3ae30*/  LDL.LU R55, [R1+0x16c] ;  /* 0x00016c0001377983 */ /* 0x000ea80000300800 */
        /* <DEDUP_REMOVED lines=19> */
[C---:B---3--:R-:W-:Y:S03]  /*3af70*/  HMMA.16816.F32 R4, R40.reuse, R22, R4 ;  /* 0x000000162804723c */ /* 0x048fe60000001804 */
[----:B------:R-:W3:Y:S05]  /*3af80*/  LDL.LU.64 R24, [R1+0x2d38] ;  /* 0x002d380001187983 */ /* 0x000eea0000300a00 */
        /* <DEDUP_REMOVED lines=10> */
[----:B0-----:R-:W2:Y:S01]  /*3b030*/  LDL.LU.64 R6, [R1+0x2d30] ;  /* 0x002d300001067983 */ /* 0x001ea20000300a00 */
[C---:B----4-:R-:W-:Y:S03]  /*3b040*/  HMMA.16816.F32 R12, R40.reuse, R10, R12 ;  /* 0x0000000a280c723c */ /* 0x050fe6000000180c */
[----:B------:R-:W4:Y:S05]  /*3b050*/  LDL.LU.64 R4, [R1+0x2d28] ;  /* 0x002d280001047983 */ /* 0x000f2a0000300a00 */
        /* <DEDUP_REMOVED lines=10> */
[----:B0-----:R-:W2:Y:S02]  /*3b100*/  LDL.LU.64 R14, [R1+0x2d20] ;  /* 0x002d2000010e7983 */ /* 0x001ea40000300a00 */
[C---:B--2---:R-:W-:Y:S08]  /*3b110*/  HMMA.16816.F32 R56, R40.reuse, R14, R56 ;  /* 0x0000000e2838723c */ /* 0x044ff00000001838 */
[----:B------:R-:W-:Y:S11]  /*3b120*/  HMMA.16816.F32 R40, R40, R18, R36 ;  /* 0x000000122828723c */ /* 0x000ff60000001824 */
[----:B------:R0:W-:Y:S04]  /*3b130*/  STL.64 [R1+0x450], R56 ;  /* 0x0004503801007387 */ /* 0x0001e80000100a00 */
[----:B------:R1:W-:Y:S04]  /*3b140*/  STL.64 [R1+0x458], R58 ;  /* 0x0004583a01007387 */ /* 0x0003e80000100a00 */
[----:B0-----:R-:W2:Y:S04]  /*3b150*/  LDL.LU R56, [R1+0xa70] ;  /* 0x000a700001387983 */ /* 0x001ea80000300800 */
[----:B------:R-:W2:Y:S04]  /*3b160*/  LDL.LU R57, [R1+0xa74] ;  /* 0x000a740001397983 */ /* 0x000ea80000300800 */
[----:B-1----:R-:W2:Y:S04]  /*3b170*/  LDL.LU R58, [R1+0xa78] ;  /* 0x000a7800013a7983 */ /* 0x002ea80000300800 */
        /* <DEDUP_REMOVED lines=26> */
[----:B------:R-:W2:Y:S01]  /*3b320*/  LDL.LU R31, [R1+0x14c] ;  /* 0x00014c00011f7983 */ /* 0x000ea20000300800 */
[----:B---3--:R-:W-:-:S05]  /*3b330*/  IMAD R25, R25, 0x410, RZ ;  /* 0x0000041019197824 */ /* 0x008fca00078e02ff */
[----:B------:R-:W-:-:S04]  /*3b340*/  LOP3.LUT R25, R25, 0x10, R8, 0x78, !PT ;  /* 0x0000001019197812 */ /* 0x000fc800078e7808 */
[----:B------:R-:W-:-:S04]  /*3b350*/  LOP3.LUT R25, R25, 0x2000, R9, 0xf8, !PT ;  /* 0x0000200019197812 */ /* 0x000fc800078ef809 */
[----:B------:R-:W-:Y:S01]  /*3b360*/  LOP3.LUT R25, R25, 0x60, RZ, 0x3c, !PT ;  /* 0x0000006019197812 */ /* 0x000fe200078e3cff */
[----:B--2---:R-:W-:-:S15]  /*3b370*/  HMMA.16816.F32 R28, R36, R26, R28 ;  /* 0x0000001a241c723c */ /* 0x004fde000000181c */
[----:B------:R-:W-:-:S04]  /*3b380*/  NOP ;  /* 0x0000000000007918 */ /* 0x000fc80000000000 */
[----:B------:R-:W-:Y:S04]  /*3b390*/  STL.64 [R1+0x140], R28 ;  /* 0x0001401c01007387 */ /* 0x000fe80000100a00 */
[----:B------:R0:W-:Y:S04]  /*3b3a0*/  STL.64 [R1+0x148], R30 ;  /* 0x0001481e01007387 */ /* 0x0001e80000100a00 */
[----:B------:R-:W-:Y:S04]  /*3b3b0*/  STL.64 [R1+0x2cc8], R22 ;  /* 0x002cc81601007387 */ /* 0x000fe80000100a00 */
[----:B------:R1:W-:Y:S01]  /*3b3c0*/  STL.64 [R1+0x2cc0], R20 ;  /* 0x002cc01401007387 */ /* 0x0003e20000100a00 */
[C---:B0-----:R-:W-:Y:S08]  /*3b3d0*/  HMMA.16816.F32 R28, R36.reuse, R22, R52 ;  /* 0x00000016241c723c */ /* 0x041ff00000001834 */
[C---:B-1----:R-:W-:Y:S01]  /*3b3e0*/  HMMA.16816.F32 R20, R36.reuse, R6, R48 ;  /* 0x000000062414723c */ /* 0x042fe20000001830 */
[----:B------:R-:W0:Y:S04]  /*3b3f0*/  LDSM.16.MT88.4 R48, [R24+UR5+0x4380] ;  /* 0x004380051830783b */ /* 0x000e280008004200 */
[----:B------:R-:W-:Y:S06]  /*3b400*/  LDSM.16.MT88.4 R52, [R24+UR5+0x4300] ;  /* 0x004300051834783b */ /* 0x000fec0008004200 */
[----:B------:R-:W-:Y:S04]  /*3b410*/  STL.64 [R1+0x130], R28 ;  /* 0x0001301c01007387 */ /* 0x000fe80000100a00 */
[----:B------:R-:W-:Y:S04]  /*3b420*/  STL.64 [R1+0x138], R30 ;  /* 0x0001381e01007387 */ /* 0x000fe80000100a00 */
[----:B------:R-:W-:Y:S04]  /*3b430*/  STL.64 [R1+0x2cb8], R6 ;  /* 0x002cb80601007387 */ /* 0x000fe80000100a00 */
[----:B----4-:R1:W-:Y:S02]  /*3b440*/  STL.64 [R1+0x2cb0], R4 ;  /* 0x002cb00401007387 */ /* 0x0103e40000100a00 */
        /* <DEDUP_REMOVED lines=59> */
[----:B0-----:R-:W2:Y:S04]  /*3b800*/  LDL.LU R40, [R1] ;  /* 0x0000000001287983 */ /* 0x001ea80000300800 */
        /* <DEDUP_REMOVED lines=135> */
[----:B------:R-:W-:Y:S04]  /*3c080*/  STL.64 [R1], R40 ;  /* 0x0000002801007387 */ /* 0x000fe80000100a00 */
        /* <DEDUP_REMOVED lines=41> */
[----:B------:R0:W-:Y:S02]  /*3c320*/  STL [R1+0x2bc8], R25 ;  /* 0x002bc81901007387 */ /* 0x0001e40000100800 */
[C---:B0-----:R-:W-:Y:S10]  /*3c330*/  HMMA.16816.F32 R24, R44.reuse, R6, R36 ;  /* 0x000000062c18723c */ /* 0x041ff40000001824 */
[----:B------:R-:W-:Y:S04]  /*3c340*/  STL.64 [R1+0x9a0], R48 ;  /* 0x0009a03001007387 */ /* 0x000fe80000100a00 */
[----:B------:R0:W-:Y:S02]  /*3c350*/  STL.64 [R1+0x9a8], R50 ;  /* 0x0009a83201007387 */ /* 0x0001e40000100a00 */
[----:B0-----:R-:W-:Y:S02]  /*3c360*/  HMMA.16816.F32 R48, R44, R22, R52 ;  /* 0x000000162c30723c */ /* 0x001fe40000001834 */
[----:B------:R-:W-:-:S15]  /*3c370*/  STL.64 [R1+0x2bc0], R6 ;  /* 0x002bc00601007387 */ /* 0x000fde0000100a00 */
[----:B------:R-:W-:Y:S02]  /*3c380*/  NOP ;  /* 0x0000000000007918 */ /* 0x000fe40000000000 */
[----:B------:R-:W-:Y:S04]  /*3c390*/  STL.64 [R1+0x990], R48 ;  /* 0x0009903001007387 */ /* 0x000fe80000100a00 */
[----:B------:R-:W-:Y:S04]  /*3c3a0*/  STL.64 [R1+0x998], R50 ;  /* 0x0009983201007387 */ /* 0x000fe80000100a00 */
[----:B------:R2:W-:Y:S04]  /*3c3b0*/  STL.64 [R1+0x2bb8], R4 ;  /* 0x002bb80401007387 */ /* 0x0005e80000100a00 */
[----:B------:R-:W-:Y:S04]  /*3c3c0*/  STL.64 [R1+0x980], R24 ;  /* 0x0009801801007387 */ /* 0x000fe80000100a00 */
[----:B------:R3:W-:Y:S04]  /*3c3d0*/  STL.64 [R1+0x988], R26 ;  /* 0x0009881a01007387 */ /* 0x0007e80000100a00 */
[----:B------:R-:W-:Y:S01]  /*3c3e0*/  STL.64 [R1+0x2bb0], R10 ;  /* 0x002bb00a01007387 */ /* 0x000fe20000100a00 */
[C---:B--2---:R-:W-:Y:S08]  /*3c3f0*/  HMMA.16816.F32 R4, R44.reuse, R14, R56 ;  /* 0x0000000e2c04723c */ /* 0x044ff00000001838 */
[----:B---3--:R-:W-:-:S15]  /*3c400*/  HMMA.16816.F32 R24, R44, R10, R40 ;  /* 0x0000000a2c18723c */ /* 0x008fde0000001828 */
[----:B------:R-:W-:-:S04]  /*3c410*/  NOP ;  /* 0x0000000000007918 */ /* 0x000fc80000000000 */
        /* <DEDUP_REMOVED lines=79> */
[----:B0-----:R-:W4:Y:S01]  /*3c910*/  LDL.LU.64 R26, [R1+0x2bd0] ;  /* 0x002bd000011a7983 */ /* 0x001f220000300a00 */
[C---:B------:R-:W-:Y:S03]  /*3c920*/  HMMA.16816.F32 R4, R40.reuse, R22, R4 ;  /* 0x000000162804723c */ /* 0x040fe60000001804 */
[----:B------:R-:W2:Y:S05]  /*3c930*/  LDL.LU R25, [R1+0x2bc8] ;  /* 0x002bc80001197983 */ /* 0x000eaa0000300800 */
        /* <DEDUP_REMOVED lines=88> */
[----:B------:R-:W-:Y:S04]  /*3cec0*/  STL.64 [R1+0x2a48], R40 ;  /* 0x002a482801007387 */ /* 0x000fe80000100a00 */
[----:B------:R0:W-:Y:S05]  /*3ced0*/  STL.64 [R1+0x2b10], R18 ;  /* 0x002b101201007387 */ /* 0x0001ea0000100a00 */
[----:B------:R-:W-:Y:S04]  /*3cee0*/  STL.64 [R1+0xc00], R4 ;  /* 0x000c000401007387 */ /* 0x000fe80000100a00 */
[----:B------:R-:W-:Y:S04]  /*3cef0*/  STL.64 [R1+0xc08], R6 ;  /* 0x000c080601007387 */ /* 0x000fe80000100a00 */
[----:B------:R-:W2:Y:S04]  /*3cf00*/  LDL.LU R56, [R1+0xaf0] ;  /* 0x000af00001387983 */ /* 0x000ea80000300800 */
        /* <DEDUP_REMOVED lines=9> */
[----:B------:R-:W4:Y:S04]  /*3cfa0*/  LDL.LU R16, [R1+0xeb0] ;  /* 0x000eb00001107983 */ /* 0x000f280000300800 */
        /* <DEDUP_REMOVED lines=40> */
[----:B------:R-:W3:Y:S04]  /*3d230*/  LDL.LU.64 R24, [R1+0x1018] ;  /* 0x0010180001187983 */ /* 0x000ee80000300a00 */
        /* <DEDUP_REMOVED lines=65> */
[C---:B---3--:R-:W-:Y:S08]  /*3d650*/  HMMA.16816.F32 R52, R48.reuse, R26, R52 ;  /* 0x0000001a3034723c */ /* 0x048ff00000001834 */
[----:B--2---:R-:W-:-:S15]  /*3d660*/  HMMA.16816.F32 R56, R48, R30, R56 ;  /* 0x0000001e3038723c */ /* 0x004fde0000001838 */
[----:B------:R-:W-:-:S04]  /*3d670*/  NOP ;  /* 0x0000000000007918 */ /* 0x000fc80000000000 */
[----:B------:R-:W-:Y:S04]  /*3d680*/  STL.64 [R1+0xb30], R56 ;  /* 0x000b303801007387 */ /* 0x000fe80000100a00 */
[----:B------:R0:W-:Y:S04]  /*3d690*/  STL.64 [R1+0xb38], R58 ;  /* 0x000b383a01007387 */ /* 0x0001e80000100a00 */
[----:B0-----:R-:W2:Y:S04]  /*3d6a0*/  LDL.LU.64 R58, [R1+0x2ae8] ;  /* 0x002ae800013a7983 */ /* 0x001ea80000300a00 */
[----:B------:R-:W2:Y:S04]  /*3d6b0*/  LDL.LU.64 R56, [R1+0x2ae0] ;  /* 0x002ae00001387983 */ /* 0x000ea80000300a00 */
[----:B------:R-:W-:Y:S04]  /*3d6c0*/  STL.64 [R1+0x2ac0], R30 ;  /* 0x002ac01e01007387 */ /* 0x000fe80000100a00 */
[----:B----4-:R0:W-:Y:S02]  /*3d6d0*/  STL.64 [R1+0x2ab8], R28 ;  /* 0x002ab81c01007387 */ /* 0x0101e40000100a00 */
[C---:B0-----:R-:W-:Y:S02]  /*3d6e0*/  HMMA.16816.F32 R28, R48.reuse, R22, R36 ;  /* 0x00000016301c723c */ /* 0x041fe40000001824 */
[----:B------:R-:W-:Y:S04]  /*3d6f0*/  STL.64 [R1+0x2aa0], R22 ;  /* 0x002aa01601007387 */ /* 0x000fe80000100a00 */
[----:B------:R0:W-:Y:S04]  /*3d700*/  STL.64 [R1+0xb20], R52 ;  /* 0x000b203401007387 */ /* 0x0001e80000100a00 */
[----:B------:R1:W-:Y:S04]  /*3d710*/  STL.64 [R1+0xb28], R54 ;  /* 0x000b283601007387 */ /* 0x0003e80000100a00 */
[----:B------:R3:W-:Y:S05]  /*3d720*/  STL.64 [R1+0x2a98], R20 ;  /* 0x002a981401007387 */ /* 0x0007ea0000100a00 */
[----:B------:R-:W-:Y:S04]  /*3d730*/  STL.64 [R1+0x40], R28 ;  /* 0x0000401c01007387 */ /* 0x000fe80000100a00 */
[----:B------:R-:W-:Y:S04]  /*3d740*/  STL.64 [R1+0x48], R30 ;  /* 0x0000481e01007387 */ /* 0x000fe80000100a00 */
[----:B0-----:R-:W4:Y:S04]  /*3d750*/  LDL.LU R52, [R1+0x90] ;  /* 0x0000900001347983 */ /* 0x001f280000300800 */
[----:B------:R-:W4:Y:S04]  /*3d760*/  LDL.LU R53, [R1+0x94] ;  /* 0x0000940001357983 */ /* 0x000f280000300800 */
[----:B-1----:R-:W2:Y:S01]  /*3d770*/  LDL.LU R54, [R1+0x98] ;  /* 0x0000980001367983 */ /* 0x002ea20000300800 */
[----:B---3--:R-:W-:Y:S01]  /*3d780*/  HMMA.16816.F32 R20, R48, R6, R40 ;  /* 0x000000063014723c */ /* 0x008fe20000001828 */
[----:B------:R-:W-:-:S02]  /*3d790*/  IMAD.MOV.U32 R55, RZ, RZ, R33 ;  /* 0x000000ffff377224 */ /* 0x000fc400078e0021 */
[----:B------:R-:W3:Y:S04]  /*3d7a0*/  LDL.LU R33, [R1+0x2ad8] ;  /* 0x002ad80001217983 */ /* 0x000ee80000300800 */
[----:B--2---:R-:W-:Y:S04]  /*3d7b0*/  STL.64 [R1+0x29d8], R54 ;  /* 0x0029d83601007387 */ /* 0x004fe80000100a00 */
[----:B----4-:R0:W-:Y:S04]  /*3d7c0*/  STL.64 [R1+0x29d0], R52 ;  /* 0x0029d03401007387 */ /* 0x0101e80000100a00 */
[----:B------:R-:W-:Y:S04]  /*3d7d0*/  STL.64 [R1+0x2ab0], R26 ;  /* 0x002ab01a01007387 */ /* 0x000fe80000100a00 */
[----:B------:R-:W-:Y:S04]  /*3d7e0*/  STL.64 [R1+0x2aa8], R24 ;  /* 0x002aa81801007387 */ /* 0x000fe80000100a00 */
[----:B------:R-:W-:Y:S04]  /*3d7f0*/  STL.64 [R1+0x2a90], R6 ;  /* 0x002a900601007387 */ /* 0x000fe80000100a00 */
[----:B------:R1:W-:Y:S04]  /*3d800*/  STL.64 [R1+0x2a88], R4 ;  /* 0x002a880401007387 */ /* 0x0003e80000100a00 */
[----:B------:R-:W-:Y:S04]  /*3d810*/  STL.64 [R1+0xb10], R20 ;  /* 0x000b101401007387 */ /* 0x000fe80000100a00 */
[----:B------:R2:W-:Y:S04]  /*3d820*/  STL.64 [R1+0xb18], R22 ;  /* 0x000b181601007387 */ /* 0x0005e80000100a00 */
[----:B0-----:R-:W4:Y:S01]  /*3d830*/  LDL.LU R52, [R1+0x330] ;  /* 0x0003300001347983 */ /* 0x001f220000300800 */
[C---:B-1----:R-:W-:Y:S08]  /*3d840*/  HMMA.16816.F32 R4, R48.reuse, R14, R56 ;  /* 0x0000000e3004723c */ /* 0x042ff00000001838 */
[----:B--2---:R-:W-:-:S15]  /*3d850*/  HMMA.16816.F32 R20, R48, R10, R44 ;  /* 0x0000000a3014723c */ /* 0x004fde000000182c */
[----:B------:R-:W-:-:S04]  /*3d860*/  NOP ;  /* 0x0000000000007918 */ /* 0x000fc80000000000 */
[----:B------:R-:W-:Y:S04]  /*3d870*/  STL.64 [R1+0xb00], R20 ;  /* 0x000b001401007387 */ /* 0x000fe80000100a00 */
[----:B------:R-:W-:Y:S04]  /*3d880*/  STL.64 [R1+0xb08], R22 ;  /* 0x000b081601007387 */ /* 0x000fe80000100a00 */
[----:B------:R-:W-:Y:S04]  /*3d890*/  STL.64 [R1+0xaf0], R4 ;  /* 0x000af00401007387 */ /* 0x000fe80000100a00 */
[----:B------:R-:W-:Y:S04]  /*3d8a0*/  STL.64 [R1+0xaf8], R6 ;  /* 0x000af80601007387 */ /* 0x000fe80000100a00 */
        /* <DEDUP_REMOVED lines=28> */
[----:B------:R-:W2:Y:S04]  /*3da70*/  LDL.LU R41, [R1+0x3c4] ;  /* 0x0003c40001297983 */ /* 0x000ea80000300800 */
[----:B------:R-:W2:Y:S04]  /*3da80*/  LDL.LU R42, [R1+0x3c8] ;  /* 0x0003c800012a7983 */ /* 0x000ea80000300800 */
[----:B------:R-:W2:Y:S04]  /*3da90*/  LDL.LU R43, [R1+0x3cc] ;  /* 0x0003cc00012b7983 */ /* 0x000ea80000300800 */
[----:B--2---:R-:W-:Y:S04]  /*3daa0*/  STL.64 [R1+0x2a60], R42 ;  /* 0x002a602a01007387 */ /* 0x004fe80000100a00 */
[----:B------:R0:W-:Y:S04]  /*3dab0*/  STL.64 [R1+0x2a58], R40 ;  /* 0x002a582801007387 */ /* 0x0001e80000100a00 */
[----:B0-----:R-:W2:Y:S04]  /*3dac0*/  LDL.LU R40, [R1+0x720] ;  /* 0x0007200001287983 */ /* 0x001ea80000300800 */
        /* <DEDUP_REMOVED lines=36> */
[----:B------:R0:W-:Y:S04]  /*3dd10*/  STL.64 [R1+0x2a20], R52 ;  /* 0x002a203401007387 */ /* 0x0001e80000100a00 */
[----:B0-----:R-:W4:Y:S04]  /*3dd20*/  LDL.LU R52, [R1+0x380] ;  /* 0x0003800001347983 */ /* 0x001f280000300800 */
[----:B------:R-:W4:Y:S04]  /*3dd30*/  LDL.LU R53, [R1+0x384] ;  /* 0x0003840001357983 */ /* 0x000f280000300800 */
[----:B------:R-:W3:Y:S04]  /*3dd40*/  LDL.LU R54, [R1+0x388] ;  /* 0x0003880001367983 */ /* 0x000ee80000300800 */
[----:B------:R-:W3:Y:S01]  /*3dd50*/  LDL.LU R55, [R1+0x38c] ;  /* 0x00038c0001377983 */ /* 0x000ee20000300800 */
[----:B--2---:R-:W-:Y:S03]  /*3dd60*/  HMMA.16816.F32 R48, R48, R18, R44 ;  /* 0x000000123030723c */ /* 0x004fe6000000182c */
[----:B---3--:R-:W-:Y:S04]  /*3dd70*/  STL.64 [R1+0x2a38], R54 ;  /* 0x002a383601007387 */ /* 0x008fe80000100a00 */
        /* <DEDUP_REMOVED lines=69> */
[----:B------:R-:W-:Y:S01]  /*3e1d0*/  STL.64 [R1+0x3c8], R46 ;  /* 0x0003c82e01007387 */ /* 0x000fe20000100a00 */
[----:B0-----:R-:W-:Y:S02]  /*3e1e0*/  IMAD.MOV.U32 R44, RZ, RZ, R3 ;  /* 0x000000ffff2c7224 */ /* 0x001fe400078e0003 */
[----:B------:R-:W-:Y:S01]  /*3e1f0*/  IMAD.MOV.U32 R45, RZ, RZ, R0 ;  /* 0x000000ffff2d7224 */ /* 0x000fe200078e0000 */
[----:B------:R-:W3:Y:S04]  /*3e200*/  LDL.LU R3, [R1+0x2a44] ;  /* 0x002a440001037983 */ /* 0x000ee80000300800 */
        /* <DEDUP_REMOVED lines=43> */
[----:B------:R-:W4:Y:S04]  /*3e4c0*/  LDL.LU.64 R38, [R1+0x29c8] ;  /* 0x0029c80001267983 */ /* 0x000f280000300a00 */
[----:B------:R-:W4:Y:S04]  /*3e4d0*/  LDL.LU.64 R36, [R1+0x29c0] ;  /* 0x0029c00001247983 */ /* 0x000f280000300a00 */
[----:B------:R0:W-:Y:S04]  /*3e4e0*/  STL.64 [R1+0xe0], R40 ;  /* 0x0000e02801007387 */ /* 0x0001e80000100a00 */
[----:B------:R1:W-:Y:S04]  /*3e4f0*/  STL.64 [R1+0xe8], R42 ;  /* 0x0000e82a01007387 */ /* 0x0003e80000100a00 */
[----:B0-----:R-:W3:Y:S01]  /*3e500*/  LDL.LU R40, [R1+0xb0] ;  /* 0x0000b00001287983 */ /* 0x001ee20000300800 */
[----:B------:R-:W-:-:S03]  /*3e510*/  IMAD.MOV.U32 R41, RZ, RZ, R0 ;  /* 0x000000ffff297224 */ /* 0x000fc600078e0000 */
[----:B------:R-:W2:Y:S01]  /*3e520*/  LDL.LU R0, [R1+0x29b8] ;  /* 0x0029b80001007983 */ /* 0x000ea20000300800 */
[----:B-1----:R-:W-:Y:S02]  /*3e530*/  IMAD.MOV.U32 R42, RZ, RZ, R3 ;  /* 0x000000ffff2a7224 */ /* 0x002fe400078e0003 */
[----:B------:R-:W-:Y:S01]  /*3e540*/  IMAD.MOV.U32 R43, RZ, RZ, R33 ;  /* 0x000000ffff2b7224 */ /* 0x000fe200078e0021 */
[----:B------:R-:W0:Y:S01]  /*3e550*/  LDC R3, c[0x0][0x3a8] ;  /* 0x0000ea00ff037b82 */ /* 0x000e220000000800 */
[----:B----4-:R-:W-:-:S15]  /*3e560*/  HMMA.16816.F32 R56, R36, R34, R56 ;  /* 0x000000222438723c */ /* 0x010fde0000001838 */
[----:B------:R-:W-:-:S04]  /*3e570*/  NOP ;  /* 0x0000000000007918 */ /* 0x000fc80000000000 */
[----:B------:R-:W-:Y:S04]  /*3e580*/  STL.64 [R1+0xc0], R56 ;  /* 0x0000c03801007387 */ /* 0x000fe80000100a00 */
[----:B------:R1:W-:Y:S04]  /*3e590*/  STL.64 [R1+0xc8], R58 ;  /* 0x0000c83a01007387 */ /* 0x0003e80000100a00 */
[----:B-1----:R-:W4:Y:S01]  /*3e5a0*/  LDL.LU.64 R58, [R1+0x29b0] ;  /* 0x0029b000013a7983 */ /* 0x002f220000300a00 */
[C---:B---3--:R-:W-:Y:S08]  /*3e5b0*/  HMMA.16816.F32 R40, R36.reuse, R30, R40 ;  /* 0x0000001e2428723c */ /* 0x048ff00000001828 */
[----:B------:R-:W-:Y:S01]  /*3e5c0*/  HMMA.16816.F32 R48, R36, R26, R48 ;  /* 0x0000001a2430723c */ /* 0x000fe20000001830 */
[----:B0-----:R-:W-:-:S10]  /*3e5d0*/  IMAD.SHL.U32 R3, R3, 0x20, RZ ;  /* 0x0000002003037824 */ /* 0x001fd400078e00ff */
[----:B------:R-:W-:Y:S04]  /*3e5e0*/  STL.64 [R1+0xb0], R40 ;  /* 0x0000b02801007387 */ /* 0x000fe80000100a00 */
[----:B------:R2:W-:Y:S02]  /*3e5f0*/  STL.64 [R1+0xb8], R42 ;  /* 0x0000b82a01007387 */ /* 0x0005e40000100a00 */
[----:B--2---:R-:W-:Y:S01]  /*3e600*/  HMMA.16816.F32 R40, R36, R22, R52 ;  /* 0x000000162428723c */ /* 0x004fe20000001834 */
[----:B------:R-:W-:Y:S01]  /*3e610*/  IMAD.SHL.U32 R3, R3, 0x2, RZ ;  /* 0x0000000203037824 */ /* 0x000fe200078e00ff */
[----:B------:R-:W-:Y:S04]  /*3e620*/  STL.64 [R1+0xa0], R48 ;  /* 0x0000a03001007387 */ /* 0x000fe80000100a00 */
[----:B------:R0:W-:Y:S01]  /*3e630*/  STL.64 [R1+0xa8], R50 ;  /* 0x0000a83201007387 */ /* 0x0001e20000100a00 */
[----:B------:R-:W-:Y:S01]  /*3e640*/  IMAD.MOV.U32 R46, RZ, RZ, R21 ;  /* 0x000000ffff2e7224 */ /* 0x000fe200078e0015 */
[----:B------:R-:W-:Y:S01]  /*3e650*/  IADD3 R34, P1, PT, R8, R3, RZ ;  /* 0x0000000308227210 */ /* 0x000fe20007f3e0ff */
[----:B------:R-:W-:-:S02]  /*3e660*/  IMAD.MOV.U32 R47, RZ, RZ, R20 ;  /* 0x000000ffff2f7224 */ /* 0x000fc400078e0014 */
[----:B------:R-:W-:Y:S02]  /*3e670*/  IMAD.MOV.U32 R20, RZ, RZ, R24 ;  /* 0x000000ffff147224 */ /* 0x000fe400078e0018 */
[----:B------:R-:W-:Y:S02]  /*3e680*/  IMAD.MOV.U32 R21, RZ, RZ, R25 ;  /* 0x000000ffff157224 */ /* 0x000fe400078e0019 */
[----:B------:R-:W-:Y:S01]  /*3e690*/  IMAD.MOV.U32 R55, RZ, RZ, R32 ;  /* 0x000000ffff377224 */ /* 0x000fe200078e0020 */
[----:B------:R-:W-:Y:S01]  /*3e6a0*/  IADD3 R33, P0, PT, R12, R3, RZ ;  /* 0x000000030c217210 */ /* 0x000fe20007f1e0ff */
[----:B0-----:R-:W2:Y:S01]  /*3e6b0*/  LDL.LU.64 R50, [R1+0x1000] ;  /* 0x0010000001327983 */ /* 0x001ea20000300a00 */
[----:B------:R-:W-:-:S03]  /*3e6c0*/  IMAD.X R32, R9, 0x1, R0, P1 ;  /* 0x0000000109207824 */ /* 0x000fc600008e0600 */
[----:B------:R-:W-:Y:S04]  /*3e6d0*/  STL.64 [R1+0x90], R40 ;  /* 0x0000902801007387 */ /* 0x000fe80000100a00 */
[----:B------:R-:W-:Y:S04]  /*3e6e0*/  STL.64 [R1+0x98], R42 ;  /* 0x0000982a01007387 */ /* 0x000fe80000100a00 */
[----:B------:R-:W3:Y:S04]  /*3e6f0*/  LDL.LU.64 R24, [R1+0x1008] ;  /* 0x0010080001187983 */ /* 0x000ee80000300a00 */
[----:B------:R-:W2:Y:S04]  /*3e700*/  LDL.LU.64 R16, [R1+0x1010] ;  /* 0x0010100001107983 */ /* 0x000ea80000300a00 */
[----:B------:R-:W2:Y:S04]  /*3e710*/  LDL.LU R52, [R1+0x70] ;  /* 0x0000700001347983 */ /* 0x000ea80000300800 */
[----:B------:R-:W2:Y:S04]  /*3e720*/  LDL.LU R53, [R1+0x74] ;  /* 0x0000740001357983 */ /* 0x000ea80000300800 */
[----:B------:R-:W2:Y:S01]  /*3e730*/  LDL.LU R54, [R1+0x78] ;  /* 0x0000780001367983 */ /* 0x000ea20000300800 */
[----:B------:R-:W-:Y:S01]  /*3e740*/  IMAD.X R31, R13, 0x1, R0, P0 ;  /* 0x000000010d1f7824 */ /* 0x000fe200000e0600 */
[----:B----4-:R-:W-:-:S05]  /*3e750*/  IADD3 R35, P2, PT, R58, R3, RZ ;  /* 0x000000033a237210 */ /* 0x010fca0007f5e0ff */
[----:B------:R-:W-:Y:S04]  /*3e760*/  STL.64 [R1+0x2998], R34 ;  /* 0x0029982201007387 */ /* 0x000fe80000100a00 */
[----:B------:R0:W-:Y:S04]  /*3e770*/  STL.64 [R1+0x2990], R32 ;  /* 0x0029902001007387 */ /* 0x0001e80000100a00 */
[----:B------:R-:W4:Y:S04]  /*3e780*/  LDL.LU.64 R12, [R1+0x1020] ;  /* 0x00102000010c7983 */ /* 0x000f280000300a00 */
[----:B------:R-:W4:Y:S01]  /*3e790*/  LDL.LU.64 R56, [R1+0x1028] ;  /* 0x0010280001387983 */ /* 0x000f220000300a00 */
[----:B0-----:R-:W-:-:S15]  /*3e7a0*/  HMMA.16816.F32 R32, R36, R6, R44 ;  /* 0x000000062420723c */ /* 0x001fde000000182c */
[----:B------:R-:W-:-:S04]  /*3e7b0*/  NOP ;  /* 0x0000000000007918 */ /* 0x000fc80000000000 */
[----:B------:R0:W-:Y:S04]  /*3e7c0*/  STL.64 [R1+0x80], R32 ;  /* 0x0000802001007387 */ /* 0x0001e80000100a00 */
[----:B------:R1:W-:Y:S04]  /*3e7d0*/  STL.64 [R1+0x88], R34 ;  /* 0x0000882201007387 */ /* 0x0003e80000100a00 */
[----:B------:R-:W4:Y:S01]  /*3e7e0*/  LDL.LU.64 R8, [R1+0x1030] ;  /* 0x0010300001087983 */ /* 0x000f220000300a00 */
[----:B0-----:R-:W-:-:S03]  /*3e7f0*/  IMAD.MOV.U32 R32, RZ, RZ, R60 ;  /* 0x000000ffff207224 */ /* 0x001fc600078e003c */
[----:B------:R-:W4:Y:S01]  /*3e800*/  LDL.LU R60, [R1+0x29ac] ;  /* 0x0029ac00013c7983 */ /* 0x000f220000300800 */
[----:B------:R-:W-:-:S03]  /*3e810*/  IMAD.MOV.U32 R33, RZ, RZ, R61 ;  /* 0x000000ffff217224 */ /* 0x000fc600078e003d */
[----:B------:R-:W4:Y:S01]  /*3e820*/  LDL.LU R61, [R1+0x29a8] ;  /* 0x0029a800013d7983 */ /* 0x000f220000300800 */
[----:B-1----:R-:W-:Y:S02]  /*3e830*/  IMAD.MOV.U32 R34, RZ, RZ, R5 ;  /* 0x000000ffff227224 */ /* 0x002fe400078e0005 */
[----:B------:R-:W-:Y:S01]  /*3e840*/  IMAD.MOV.U32 R35, RZ, RZ, R4 ;  /* 0x000000ffff237224 */ /* 0x000fe200078e0004 */
[C---:B--2---:R-:W-:Y:S08]  /*3e850*/  HMMA.16816.F32 R52, R36.reuse, R10, R52 ;  /* 0x0000000a2434723c */ /* 0x044ff00000001834 */
[----:B------:R-:W-:Y:S01]  /*3e860*/  HMMA.16816.F32 R32, R36, R14, R32 ;  /* 0x0000000e2420723c */ /* 0x000fe20000001820 */
[----:B------:R-:W2:Y:S01]  /*3e870*/  LDL.LU.64 R4, [R1+0x1038] ;  /* 0x0010380001047983 */ /* 0x000ea20000300a00 */
[----:B------:R-:W-:-:S03]  /*3e880*/  IMAD.X R58, R59, 0x1, R0, P2 ;  /* 0x000000013b3a7824 */ /* 0x000fc600010e0600 */
[----:B------:R-:W2:Y:S01]  /*3e890*/  LDL.LU.64 R6, [R1+0x1040] ;  /* 0x0010400001067983 */ /* 0x000ea20000300a00 */
[----:B------:R-:W-:-:S03]  /*3e8a0*/  IMAD.MOV.U32 R47, RZ, RZ, R28 ;  /* 0x000000ffff2f7224 */ /* 0x000fc600078e001c */
[----:B------:R-:W2:Y:S01]  /*3e8b0*/  LDL.LU.64 R40, [R1+0x1048] ;  /* 0x0010480001287983 */ /* 0x000ea20000300a00 */
[----:B------:R-:W-:Y:S01]  /*3e8c0*/  IMAD.MOV.U32 R46, RZ, RZ, R29 ;  /* 0x000000ffff2e7224 */ /* 0x000fe200078e001d */
[-C--:B---3--:R-:W-:Y:S02]  /*3e8d0*/  IADD3 R28, P2, PT, R24, R3.reuse, RZ ;  /* 0x00000003181c7210 */ /* 0x088fe40007f5e0ff */
[----:B------:R-:W3:Y:S01]  /*3e8e0*/  LDL.LU.64 R42, [R1+0x1050] ;  /* 0x00105000012a7983 */ /* 0x000ee20000300a00 */
[-C--:B------:R-:W-:Y:S02]  /*3e8f0*/  IADD3 R27, P1, PT, R50, R3.reuse, RZ ;  /* 0x00000003321b7210 */ /* 0x080fe40007f3e0ff */
[----:B------:R-:W-:Y:S01]  /*3e900*/  IADD3 R29, P3, PT, R16, R3, RZ ;  /* 0x00000003101d7210 */ /* 0x000fe20007f7e0ff */
[----:B------:R-:W2:Y:S04]  /*3e910*/  LDL.LU R44, [R1+0x50] ;  /* 0x00005000012c7983 */ /* 0x000ea80000300800 */
[----:B------:R-:W3:Y:S01]  /*3e920*/  LDL.LU R49, [R1+0x17b4] ;  /* 0x0017b40001317983 */ /* 0x000ee20000300800 */
[----:B------:R-:W-:-:S02]  /*3e930*/  IMAD.X R24, R25, 0x1, R0, P2 ;  /* 0x0000000119187824 */ /* 0x000fc400010e0600 */
[--C-:B------:R-:W-:Y:S02]  /*3e940*/  IMAD.X R23, R51, 0x1, R0.reuse, P1 ;  /* 0x0000000133177824 */ /* 0x100fe400008e0600 */
[----:B------:R-:W-:Y:S01]  /*3e950*/  IMAD.X R25, R17, 0x1, R0, P3 ;  /* 0x0000000111197824 */ /* 0x000fe200018e0600 */
[----:B------:R-:W3:Y:S01]  /*3e960*/  LDL.LU R50, [R1+0x17c0] ;  /* 0x0017c00001327983 */ /* 0x000ee20000300800 */
[----:B------:R-:W-:-:S03]  /*3e970*/  IMAD.MOV.U32 R10, RZ, RZ, R20 ;  /* 0x000000ffff0a7224 */ /* 0x000fc600078e0014 */
[----:B------:R0:W-:Y:S04]  /*3e980*/  STL.64 [R1+0x70], R52 ;  /* 0x0000703401007387 */ /* 0x0001e80000100a00 */
[----:B------:R1:W-:Y:S04]  /*3e990*/  STL.64 [R1+0x78], R54 ;  /* 0x0000783601007387 */ /* 0x0003e80000100a00 */
[----:B------:R-:W3:Y:S04]  /*3e9a0*/  LDL.LU R51, [R1+0x2494] ;  /* 0x0024940001337983 */ /* 0x000ee80000300800 */
[----:B0-----:R-:W3:Y:S04]  /*3e9b0*/  LDL.LU R52, [R1+0x248c] ;  /* 0x00248c0001347983 */ /* 0x001ee80000300800 */
[----:B------:R-:W3:Y:S04]  /*3e9c0*/  LDL.LU R53, [R1+0x2484] ;  /* 0x0024840001357983 */ /* 0x000ee80000300800 */
[----:B-1----:R-:W3:Y:S04]  /*3e9d0*/  LDL.LU R54, [R1+0x247c] ;  /* 0x00247c0001367983 */ /* 0x002ee80000300800 */
[----:B------:R-:W3:Y:S01]  /*3e9e0*/  LDL.LU R55, [R1+0x2474] ;  /* 0x0024740001377983 */ /* 0x000ee20000300800 */
[----:B----4-:R-:W-:-:S05]  /*3e9f0*/  IADD3 R17, P1, PT, R12, R3, RZ ;  /* 0x000000030c117210 */ /* 0x010fca0007f3e0ff */
[----:B------:R-:W-:Y:S01]  /*3ea00*/  IMAD.X R12, R13, 0x1, R0, P1 ;  /* 0x000000010d0c7824 */ /* 0x000fe200008e0600 */
[----:B------:R-:W-:-:S05]  /*3ea10*/  IADD3 R26, P0, PT, R60, R3, RZ ;  /* 0x000000033c1a7210 */ /* 0x000fca0007f1e0ff */
[----:B------:R-:W-:Y:S01]  /*3ea20*/  IMAD.X R60, R61, 0x1, R0, P0 ;  /* 0x000000013d3c7824 */ /* 0x000fe200000e0600 */
[-C--:B------:R-:W-:Y:S02]  /*3ea30*/  IADD3 R30, P0, PT, R20, R3.reuse, RZ ;  /* 0x00000003141e7210 */ /* 0x080fe40007f1e0ff */
[----:B------:R-:W-:-:S05]  /*3ea40*/  IADD3 R20, P2, PT, R56, R3, RZ ;  /* 0x0000000338147210 */ /* 0x000fca0007f5e0ff */
[----:B------:R-:W-:Y:S02]  /*3ea50*/  IMAD.X R13, R57, 0x1, R0, P2 ;  /* 0x00000001390d7824 */ /* 0x000fe400010e0600 */
[----:B------:R0:W5:Y:S04]  /*3ea60*/  LDL.LU.64 R56, [R1+0x29a0] ;  /* 0x0029a00001387983 */ /* 0x0001680000300a00 */
[----:B------:R-:W-:Y:S04]  /*3ea70*/  STL.64 [R1+0x60], R32 ;  /* 0x0000602001007387 */ /* 0x000fe80000100a00 */
[----:B------:R1:W-:Y:S04]  /*3ea80*/  STL.64 [R1+0x68], R34 ;  /* 0x0000682201007387 */ /* 0x0003e80000100a00 */
[----:B-1----:R-:W4:Y:S04]  /*3ea90*/  LDL.LU.64 R34, [R1+0x2998] ;  /* 0x0029980001227983 */ /* 0x002f280000300a00 */
[----:B------:R-:W4:Y:S01]  /*3eaa0*/  LDL.LU.64 R32, [R1+0x2990] ;  /* 0x0029900001207983 */ /* 0x000f220000300a00 */
[----:B------:R-:W-:-:S07]  /*3eab0*/  IMAD.MOV.U32 R45, RZ, RZ, R2 ;  /* 0x000000ffff2d7224 */ /* 0x000fce00078e0002 */
[----:B--2---:R-:W-:Y:S01]  /*3eac0*/  HMMA.16816.F32 R36, R36, R18, R44 ;  /* 0x000000122424723c */ /* 0x004fe2000000182c */
[----:B---3--:R-:W-:Y:S02]  /*3ead0*/  VIADD R49, R49, 0x1 ;  /* 0x0000000131317836 */ /* 0x008fe40000000000 */
[----:B------:R-:W-:Y:S02]  /*3eae0*/  IMAD.MOV.U32 R19, RZ, RZ, R31 ;  /* 0x000000ffff137224 */ /* 0x000fe400078e001f */
[----:B------:R-:W-:Y:S01]  /*3eaf0*/  IMAD.MOV.U32 R11, RZ, RZ, R21 ;  /* 0x000000ffff0b7224 */ /* 0x000fe200078e0015 */
[----:B------:R-:W-:Y:S03]  /*3eb00*/  STL [R1+0x17b4], R49 ;  /* 0x0017b43101007387 */ /* 0x000fe60000100800 */
[----:B------:R-:W-:Y:S02]  /*3eb10*/  IMAD.X R11, R11, 0x1, R0, P0 ;  /* 0x000000010b0b7824 */ /* 0x000fe400000e0600 */
[----:B------:R-:W-:Y:S01]  /*3eb20*/  IMAD.MOV.U32 R61, RZ, RZ, R60 ;  /* 0x000000ffff3d7224 */ /* 0x000fe200078e003c */
[-C--:B------:R-:W-:Y:S01]  /*3eb30*/  IADD3 R21, P0, PT, R8, R3.reuse, RZ ;  /* 0x0000000308157210 */ /* 0x080fe20007f1e0ff */
[----:B------:R-:W-:Y:S01]  /*3eb40*/  IMAD.MOV.U32 R60, RZ, RZ, R26 ;  /* 0x000000ffff3c7224 */ /* 0x000fe200078e001a */
[----:B------:R-:W-:-:S05]  /*3eb50*/  IADD3 R22, P1, PT, R4, R3, RZ ;  /* 0x0000000304167210 */ /* 0x000fca0007f3e0ff */
[----:B------:R-:W-:Y:S04]  /*3eb60*/  STL.64 [R1+0x50], R36 ;  /* 0x0000502401007387 */ /* 0x000fe80000100a00 */
[----:B------:R-:W-:Y:S01]  /*3eb70*/  STL.64 [R1+0x58], R38 ;  /* 0x0000582601007387 */ /* 0x000fe20000100a00 */
[----:B------:R-:W-:Y:S02]  /*3eb80*/  IMAD.MOV.U32 R26, RZ, RZ, R28 ;  /* 0x000000ffff1a7224 */ /* 0x000fe400078e001c */
[--C-:B------:R-:W-:Y:S01]  /*3eb90*/  IMAD.X R16, R9, 0x1, R0.reuse, P0 ;  /* 0x0000000109107824 */ /* 0x100fe200000e0600 */
[-C--:B------:R-:W-:Y:S01]  /*3eba0*/  IADD3 R8, P0, PT, R6, R3.reuse, RZ ;  /* 0x0000000306087210 */ /* 0x080fe20007f1e0ff */
[----:B------:R-:W-:Y:S01]  /*3ebb0*/  IMAD.X R4, R5, 0x1, R0, P1 ;  /* 0x0000000105047824 */ /* 0x000fe200008e0600 */
[----:B------:R-:W-:-:S02]  /*3ebc0*/  IADD3 R10, P2, PT, R42, R3, RZ ;  /* 0x000000032a0a7210 */ /* 0x000fc40007f5e0ff */
[-C--:B------:R-:W-:Y:S02]  /*3ebd0*/  IADD3 R9, P1, PT, R40, R3.reuse, RZ ;  /* 0x0000000328097210 */ /* 0x080fe40007f3e0ff */
[-C--:B------:R-:W-:Y:S01]  /*3ebe0*/  IADD3 R50, P3, PT, R50, R3.reuse, RZ ;  /* 0x0000000332327210 */ /* 0x080fe20007f7e0ff */
[--C-:B------:R-:W-:Y:S01]  /*3ebf0*/  IMAD.X R5, R7, 0x1, R0.reuse, P0 ;  /* 0x0000000107057824 */ /* 0x100fe200000e0600 */
[-C--:B------:R-:W-:Y:S02]  /*3ec00*/  IADD3 R51, P6, PT, R51, R3.reuse, RZ ;  /* 0x0000000333337210 */ /* 0x080fe40007fde0ff */
[-C--:B------:R-:W-:Y:S01]  /*3ec10*/  IADD3 R52, P5, PT, R52, R3.reuse, RZ ;  /* 0x0000000334347210 */ /* 0x080fe20007fbe0ff */
[--C-:B------:R-:W-:Y:S01]  /*3ec20*/  IMAD.X R7, R43, 0x1, R0.reuse, P2 ;  /* 0x000000012b077824 */ /* 0x100fe200010e0600 */
[-C--:B------:R-:W-:Y:S01]  /*3ec30*/  IADD3 R53, P2, PT, R53, R3.reuse, RZ ;  /* 0x0000000335357210 */ /* 0x080fe20007f5e0ff */
[----:B------:R-:W-:Y:S01]  /*3ec40*/  IMAD.X R6, R41, 0x1, R0, P1 ;  /* 0x0000000129067824 */ /* 0x000fe200008e0600 */
[----:B------:R-:W-:-:S02]  /*3ec50*/  IADD3 R54, P1, PT, R54, R3, RZ ;  /* 0x0000000336367210 */ /* 0x000fc40007f3e0ff */
[----:B------:R-:W-:Y:S01]  /*3ec60*/  IADD3 R55, P4, PT, R55, R3, RZ ;  /* 0x0000000337377210 */ /* 0x000fe20007f9e0ff */
[----:B------:R-:W-:Y:S01]  /*3ec70*/  IMAD.MOV.U32 R59, RZ, RZ, R58 ;  /* 0x000000ffff3b7224 */ /* 0x000fe200078e003a */
[----:B------:R-:W-:Y:S01]  /*3ec80*/  ISETP.NE.U32.AND P0, PT, R49, UR7, PT ;  /* 0x0000000731007c0c */ /* 0x000fe2000bf05070 */
[----:B----4-:R-:W-:Y:S02]  /*3ec90*/  IMAD.MOV.U32 R14, RZ, RZ, R34 ;  /* 0x000000ffff0e7224 */ /* 0x010fe400078e0022 */
[----:B------:R-:W-:Y:S02]  /*3eca0*/  IMAD.MOV.U32 R18, RZ, RZ, R33 ;  /* 0x000000ffff127224 */ /* 0x000fe400078e0021 */
[----:B------:R-:W-:-:S03]  /*3ecb0*/  IMAD.MOV.U32 R15, RZ, RZ, R32 ;  /* 0x000000ffff0f7224 */ /* 0x000fc600078e0020 */
[----:B------:R-:W-:Y:S04]  /*3ecc0*/  STL.64 [R1+0x1058], R18 ;  /* 0x0010581201007387 */ /* 0x000fe80000100a00 */
[----:B------:R1:W-:Y:S02]  /*3ecd0*/  STL.64 [R1+0x1090], R14 ;  /* 0x0010900e01007387 */ /* 0x0003e40000100a00 */
[----:B-1----:R-:W-:Y:S02]  /*3ece0*/  IMAD.MOV.U32 R14, RZ, RZ, R27 ;  /* 0x000000ffff0e7224 */ /* 0x002fe400078e001b */
[----:B------:R-:W-:Y:S02]  /*3ecf0*/  IMAD.MOV.U32 R15, RZ, RZ, R23 ;  /* 0x000000ffff0f7224 */ /* 0x000fe400078e0017 */
[----:B------:R-:W-:-:S02]  /*3ed00*/  IMAD.MOV.U32 R27, RZ, RZ, R24 ;  /* 0x000000ffff1b7224 */ /* 0x000fc400078e0018 */
[----:B------:R-:W-:Y:S02]  /*3ed10*/  IMAD.MOV.U32 R18, RZ, RZ, R29 ;  /* 0x000000ffff127224 */ /* 0x000fe400078e001d */
[----:B------:R-:W-:Y:S01]  /*3ed20*/  IMAD.MOV.U32 R19, RZ, RZ, R25 ;  /* 0x000000ffff137224 */ /* 0x000fe200078e0019 */
[----:B------:R1:W-:Y:S04]  /*3ed30*/  STL.64 [R1+0x1000], R14 ;  /* 0x0010000e01007387 */ /* 0x0003e80000100a00 */
[----:B------:R-:W-:Y:S01]  /*3ed40*/  STL.64 [R1+0x1008], R26 ;  /* 0x0010081a01007387 */ /* 0x000fe20000100a00 */
[----:B------:R-:W-:Y:S02]  /*3ed50*/  IMAD.MOV.U32 R24, RZ, RZ, R17 ;  /* 0x000000ffff187224 */ /* 0x000fe400078e0011 */
[----:B------:R-:W-:Y:S01]  /*3ed60*/  IMAD.MOV.U32 R25, RZ, RZ, R12 ;  /* 0x000000ffff197224 */ /* 0x000fe200078e000c */
[----:B------:R2:W-:Y:S01]  /*3ed70*/  STL.64 [R1+0x1010], R18 ;  /* 0x0010101201007387 */ /* 0x0005e20000100a00 */
[----:B------:R-:W-:-:S02]  /*3ed80*/  IMAD.MOV.U32 R12, RZ, RZ, R22 ;  /* 0x000000ffff0c7224 */ /* 0x000fc400078e0016 */
[----:B-1----:R-:W-:Y:S02]  /*3ed90*/  IMAD.MOV.U32 R14, RZ, RZ, R30 ;  /* 0x000000ffff0e7224 */ /* 0x002fe400078e001e */
[----:B------:R-:W-:Y:S02]  /*3eda0*/  IMAD.MOV.U32 R15, RZ, RZ, R11 ;  /* 0x000000ffff0f7224 */ /* 0x000fe400078e000b */
[----:B--2---:R-:W-:Y:S02]  /*3edb0*/  IMAD.MOV.U32 R18, RZ, RZ, R20 ;  /* 0x000000ffff127224 */ /* 0x004fe400078e0014 */
[----:B------:R-:W-:Y:S01]  /*3edc0*/  IMAD.MOV.U32 R19, RZ, RZ, R13 ;  /* 0x000000ffff137224 */ /* 0x000fe200078e000d */
[----:B------:R1:W-:Y:S01]  /*3edd0*/  STL.64 [R1+0x1018], R14 ;  /* 0x0010180e01007387 */ /* 0x0003e20000100a00 */
[----:B------:R-:W-:Y:S02]  /*3ede0*/  IMAD.MOV.U32 R13, RZ, RZ, R4 ;  /* 0x000000ffff0d7224 */ /* 0x000fe400078e0004 */
[----:B------:R-:W-:Y:S01]  /*3edf0*/  IMAD.MOV.U32 R4, RZ, RZ, R8 ;  /* 0x000000ffff047224 */ /* 0x000fe200078e0008 */
[----:B------:R-:W-:Y:S04]  /*3ee00*/  STL.64 [R1+0x1020], R24 ;  /* 0x0010201801007387 */ /* 0x000fe80000100a00 */
[----:B------:R2:W-:Y:S01]  /*3ee10*/  STL.64 [R1+0x1028], R18 ;  /* 0x0010281201007387 */ /* 0x0005e20000100a00 */
[----:B-1----:R-:W-:-:S02]  /*3ee20*/  IMAD.MOV.U32 R14, RZ, RZ, R21 ;  /* 0x000000ffff0e7224 */ /* 0x002fc400078e0015 */
[----:B------:R-:W-:-:S05]  /*3ee30*/  IMAD.MOV.U32 R15, RZ, RZ, R16 ;  /* 0x000000ffff0f7224 */ /* 0x000fca00078e0010 */
[----:B------:R1:W-:Y:S04]  /*3ee40*/  STL.64 [R1+0x1030], R14 ;  /* 0x0010300e01007387 */ /* 0x0003e80000100a00 */
[----:B------:R-:W-:Y:S04]  /*3ee50*/  STL.64 [R1+0x1038], R12 ;  /* 0x0010380c01007387 */ /* 0x000fe80000100a00 */
[----:B------:R-:W-:Y:S04]  /*3ee60*/  STL.64 [R1+0x1040], R4 ;  /* 0x0010400401007387 */ /* 0x000fe80000100a00 */
[----:B------:R3:W-:Y:S04]  /*3ee70*/  STL [R1+0x17c0], R50 ;  /* 0x0017c03201007387 */ /* 0x0007e80000100800 */
[----:B------:R4:W-:Y:S04]  /*3ee80*/  STL [R1+0x2494], R51 ;  /* 0x0024943301007387 */ /* 0x0009e80000100800 */
[----:B------:R0:W-:Y:S04]  /*3ee90*/  STL [R1+0x248c], R52 ;  /* 0x00248c3401007387 */ /* 0x0001e80000100800 */
[----:B------:R-:W4:Y:S04]  /*3eea0*/  LDL.LU R23, [R1+0x17bc] ;  /* 0x0017bc0001177983 */ /* 0x000f280000300800 */
[----:B------:R0:W-:Y:S04]  /*3eeb0*/  STL [R1+0x2484], R53 ;  /* 0x0024843501007387 */ /* 0x0001e80000100800 */
[----:B------:R-:W4:Y:S01]  /*3eec0*/  LDL.LU R26, [R1+0x246c] ;  /* 0x00246c00011a7983 */ /* 0x000f220000300800 */
[----:B------:R-:W-:-:S03]  /*3eed0*/  IMAD.MOV.U32 R58, RZ, RZ, R35 ;  /* 0x000000ffff3a7224 */ /* 0x000fc600078e0023 */
[----:B------:R0:W-:Y:S04]  /*3eee0*/  STL [R1+0x247c], R54 ;  /* 0x00247c3601007387 */ /* 0x0001e80000100800 */
[----:B------:R-:W4:Y:S04]  /*3eef0*/  LDL.LU R35, [R1+0x2490] ;  /* 0x0024900001237983 */ /* 0x000f280000300800 */
[----:B------:R0:W-:Y:S04]  /*3ef00*/  STL [R1+0x2474], R55 ;  /* 0x0024743701007387 */ /* 0x0001e80000100800 */
        /* <DEDUP_REMOVED lines=22> */
[----:B---3--:R-:W3:Y:S04]  /*3f070*/  LDL.LU R50, [R1+0x2408] ;  /* 0x0024080001327983 */ /* 0x008ee80000300800 */
[----:B----4-:R-:W4:Y:S04]  /*3f080*/  LDL.LU R51, [R1+0x2430] ;  /* 0x0024300001337983 */ /* 0x010f280000300800 */
[----:B0-----:R-:W4:Y:S04]  /*3f090*/  LDL.LU R52, [R1+0x2400] ;  /* 0x0024000001347983 */ /* 0x001f280000300800 */
[----:B------:R-:W4:Y:S04]  /*3f0a0*/  LDL.LU R53, [R1+0x2428] ;  /* 0x0024280001357983 */ /* 0x000f280000300800 */
[----:B------:R-:W4:Y:S04]  /*3f0b0*/  LDL.LU R54, [R1+0x23f8] ;  /* 0x0023f80001367983 */ /* 0x000f280000300800 */
[----:B------:R-:W4:Y:S01]  /*3f0c0*/  LDL.LU R55, [R1+0x2420] ;  /* 0x0024200001377983 */ /* 0x000f220000300800 */
[--C-:B------:R-:W-:Y:S01]  /*3f0d0*/  IMAD.X R23, R23, 0x1, R0.reuse, P3 ;  /* 0x0000000117177824 */ /* 0x100fe200018e0600 */
[-C--:B------:R-:W-:Y:S01]  /*3f0e0*/  IADD3 R26, P3, PT, R26, R3.reuse, RZ ;  /* 0x000000031a1a7210 */ /* 0x080fe20007f7e0ff */
[--C-:B------:R-:W-:Y:S01]  /*3f0f0*/  IMAD.X R35, R35, 0x1, R0.reuse, P6 ;  /* 0x0000000123237824 */ /* 0x100fe200030e0600 */
[-C--:B------:R-:W-:Y:S01]  /*3f100*/  IADD3 R34, P6, PT, R34, R3.reuse, RZ ;  /* 0x0000000322227210 */ /* 0x080fe20007fde0ff */
[----:B------:R-:W-:Y:S01]  /*3f110*/  IMAD.X R32, R32, 0x1, R0, P5 ;  /* 0x0000000120207824 */ /* 0x000fe200028e0600 */
[----:B------:R0:W-:Y:S01]  /*3f120*/  STL [R1+0x17bc], R23 ;  /* 0x0017bc1701007387 */ /* 0x0001e20000100800 */
[----:B------:R-:W-:-:S03]  /*3f130*/  IADD3 R33, P5, PT, R33, R3, RZ ;  /* 0x0000000321217210 */ /* 0x000fc60007fbe0ff */
[----:B------:R1:W-:Y:S01]  /*3f140*/  STL [R1+0x246c], R26 ;  /* 0x00246c1a01007387 */ /* 0x0003e20000100800 */
[----:B------:R-:W-:-:S03]  /*3f150*/  IMAD.X R31, R31, 0x1, R0, P2 ;  /* 0x000000011f1f7824 */ /* 0x000fc600010e0600 */
        /* <DEDUP_REMOVED lines=9> */
[----:B--2---:R-:W-:-:S03]  /*3f1f0*/  IADD3 R18, P4, PT, R18, R3, RZ ;  /* 0x0000000312127210 */ /* 0x004fc60007f9e0ff */
        /* <DEDUP_REMOVED lines=27> */
[----:B---3--:R-:W-:-:S03]  /*3f3b0*/  IADD3 R50, P3, PT, R50, R3, RZ ;  /* 0x0000000332327210 */ /* 0x008fc60007f7e0ff */
[----:B------:R3:W-:Y:S01]  /*3f3c0*/  STL [R1+0x241c], R46 ;  /* 0x00241c2e01007387 */ /* 0x0007e20000100800 */
[----:B----4-:R-:W-:-:S03]  /*3f3d0*/  IMAD.X R51, R51, 0x1, R0, P6 ;  /* 0x0000000133337824 */ /* 0x010fc600030e0600 */
[----:B------:R4:W-:Y:S01]  /*3f3e0*/  STL [R1+0x2440], R47 ;  /* 0x0024402f01007387 */ /* 0x0009e20000100800 */
[----:B------:R-:W-:-:S03]  /*3f3f0*/  IADD3 R52, P6, PT, R52, R3, RZ ;  /* 0x0000000334347210 */ /* 0x000fc60007fde0ff */
[----:B------:R0:W-:Y:S04]  /*3f400*/  STL [R1+0x2414], R48 ;  /* 0x0024143001007387 */ /* 0x0001e80000100800 */
[----:B------:R0:W-:Y:S01]  /*3f410*/  STL [R1+0x2438], R49 ;  /* 0x0024383101007387 */ /* 0x0001e20000100800 */
[----:B------:R-:W-:-:S03]  /*3f420*/  IMAD.X R53, R53, 0x1, R0, P5 ;  /* 0x0000000135357824 */ /* 0x000fc600028e0600 */
[----:B------:R0:W-:Y:S01]  /*3f430*/  STL [R1+0x2408], R50 ;  /* 0x0024083201007387 */ /* 0x0001e20000100800 */
[----:B------:R-:W-:-:S03]  /*3f440*/  IADD3 R54, P5, PT, R54, R3, RZ ;  /* 0x0000000336367210 */ /* 0x000fc60007fbe0ff */
[----:B------:R1:W-:Y:S04]  /*3f450*/  STL [R1+0x2430], R51 ;  /* 0x0024303301007387 */ /* 0x0003e80000100800 */
[----:B------:R1:W-:Y:S01]  /*3f460*/  STL [R1+0x2400], R52 ;  /* 0x0024003401007387 */ /* 0x0003e20000100800 */
[----:B------:R-:W-:-:S03]  /*3f470*/  IMAD.X R55, R55, 0x1, R0, P2 ;  /* 0x0000000137377824 */ /* 0x000fc600010e0600 */
[----:B0-----:R-:W4:Y:S04]  /*3f480*/  LDL.LU R23, [R1+0x23f0] ;  /* 0x0023f00001177983 */ /* 0x001f280000300800 */
[----:B------:R0:W-:Y:S04]  /*3f490*/  STL [R1+0x2428], R53 ;  /* 0x0024283501007387 */ /* 0x0001e80000100800 */
[----:B-1----:R-:W4:Y:S04]  /*3f4a0*/  LDL.LU R26, [R1+0x2418] ;  /* 0x00241800011a7983 */ /* 0x002f280000300800 */
[----:B------:R1:W-:Y:S04]  /*3f4b0*/  STL [R1+0x23f8], R54 ;  /* 0x0023f83601007387 */ /* 0x0003e80000100800 */
[----:B------:R-:W4:Y:S04]  /*3f4c0*/  LDL.LU R35, [R1+0x23e8] ;  /* 0x0023e80001237983 */ /* 0x000f280000300800 */
[----:B------:R0:W-:Y:S04]  /*3f4d0*/  STL [R1+0x2420], R55 ;  /* 0x0024203701007387 */ /* 0x0001e80000100800 */
        /* <DEDUP_REMOVED lines=20> */
[----:B------:R-:W4:Y:S04]  /*3f620*/  LDL.LU R48, [R1+0x23bc] ;  /* 0x0023bc0001307983 */ /* 0x000f280000300800 */
[----:B------:R-:W4:Y:S04]  /*3f630*/  LDL.LU R49, [R1+0x2390] ;  /* 0x0023900001317983 */ /* 0x000f280000300800 */
[----:B------:R-:W4:Y:S04]  /*3f640*/  LDL.LU R50, [R1+0x23b4] ;  /* 0x0023b40001327983 */ /* 0x000f280000300800 */
[----:B------:R-:W4:Y:S04]  /*3f650*/  LDL.LU R51, [R1+0x2388] ;  /* 0x0023880001337983 */ /* 0x000f280000300800 */
[----:B------:R-:W4:Y:S04]  /*3f660*/  LDL.LU R52, [R1+0x23ac] ;  /* 0x0023ac0001347983 */ /* 0x000f280000300800 */
[----:B0-----:R-:W4:Y:S04]  /*3f670*/  LDL.LU R53, [R1+0x2380] ;  /* 0x0023800001357983 */ /* 0x001f280000300800 */
[----:B-1----:R-:W4:Y:S04]  /*3f680*/  LDL.LU R54, [R1+0x23a4] ;  /* 0x0023a40001367983 */ /* 0x002f280000300800 */
[----:B------:R-:W4:Y:S01]  /*3f690*/  LDL.LU R55, [R1+0x2378] ;  /* 0x0023780001377983 */ /* 0x000f220000300800 */
[-C--:B------:R-:W-:Y:S01]  /*3f6a0*/  IADD3 R23, P2, PT, R23, R3.reuse, RZ ;  /* 0x0000000317177210 */ /* 0x080fe20007f5e0ff */
[--C-:B------:R-:W-:Y:S01]  /*3f6b0*/  IMAD.X R26, R26, 0x1, R0.reuse, P1 ;  /* 0x000000011a1a7824 */ /* 0x100fe200008e0600 */
[-C--:B------:R-:W-:Y:S01]  /*3f6c0*/  IADD3 R35, P1, PT, R35, R3.reuse, RZ ;  /* 0x0000000323237210 */ /* 0x080fe20007f3e0ff */
[--C-:B------:R-:W-:Y:S01]  /*3f6d0*/  IMAD.X R34, R34, 0x1, R0.reuse, P4 ;  /* 0x0000000122227824 */ /* 0x100fe200020e0600 */
[----:B------:R-:W-:Y:S01]  /*3f6e0*/  IADD3 R32, P4, PT, R32, R3, RZ ;  /* 0x0000000320207210 */ /* 0x000fe20007f9e0ff */
[----:B------:R0:W-:Y:S01]  /*3f6f0*/  STL [R1+0x23f0], R23 ;  /* 0x0023f01701007387 */ /* 0x0001e20000100800 */
[----:B------:R-:W-:-:S03]  /*3f700*/  IMAD.X R33, R33, 0x1, R0, P3 ;  /* 0x0000000121217824 */ /* 0x000fc600018e0600 */
[----:B------:R1:W-:Y:S01]  /*3f710*/  STL [R1+0x2418], R26 ;  /* 0x0024181a01007387 */ /* 0x0003e20000100800 */
[----:B------:R-:W-:-:S03]  /*3f720*/  IADD3 R31, P3, PT, R31, R3, RZ ;  /* 0x000000031f1f7210 */ /* 0x000fc60007f7e0ff */
[----:B------:R0:W-:Y:S01]  /*3f730*/  STL [R1+0x23e8], R35 ;  /* 0x0023e82301007387 */ /* 0x0001e20000100800 */
[----:B--2---:R-:W-:-:S03]  /*3f740*/  IMAD.X R36, R36, 0x1, R0, P6 ;  /* 0x0000000124247824 */ /* 0x004fc600030e0600 */
        /* <DEDUP_REMOVED lines=27> */
[----:B---3--:R-:W-:-:S03]  /*3f900*/  IMAD.X R46, R46, 0x1, R0, P5 ;  /* 0x000000012e2e7824 */ /* 0x008fc600028e0600 */
[----:B------:R3:W-:Y:S01]  /*3f910*/  STL [R1+0x23d4], R42 ;  /* 0x0023d42a01007387 */ /* 0x0007e20000100800 */
[----:B----4-:R-:W-:-:S03]  /*3f920*/  IADD3 R47, P5, PT, R47, R3, RZ ;  /* 0x000000032f2f7210 */ /* 0x010fc60007fbe0ff */
        /* <DEDUP_REMOVED lines=10> */
[----:B------:R0:W-:Y:S04]  /*3f9d0*/  STL [R1+0x23bc], R48 ;  /* 0x0023bc3001007387 */ /* 0x0001e80000100800 */
[----:B------:R0:W-:Y:S01]  /*3f9e0*/  STL [R1+0x2390], R49 ;  /* 0x0023903101007387 */ /* 0x0001e20000100800 */
[----:B------:R-:W-:-:S03]  /*3f9f0*/  IADD3 R53, P4, PT, R53, R3, RZ ;  /* 0x0000000335357210 */ /* 0x000fc60007f9e0ff */
[----:B------:R0:W-:Y:S01]  /*3fa00*/  STL [R1+0x23b4], R50 ;  /* 0x0023b43201007387 */ /* 0x0001e20000100800 */
[----:B------:R-:W-:-:S03]  /*3fa10*/  IMAD.X R54, R54, 0x1, R0, P3 ;  /* 0x0000000136367824 */ /* 0x000fc600018e0600 */
[----:B------:R1:W-:Y:S04]  /*3fa20*/  STL [R1+0x2388], R51 ;  /* 0x0023883301007387 */ /* 0x0003e80000100800 */
[----:B------:R1:W-:Y:S01]  /*3fa30*/  STL [R1+0x23ac], R52 ;  /* 0x0023ac3401007387 */ /* 0x0003e20000100800 */
[----:B------:R-:W-:-:S03]  /*3fa40*/  IADD3 R55, P3, PT, R55, R3, RZ ;  /* 0x0000000337377210 */ /* 0x000fc60007f7e0ff */
[----:B0-----:R-:W4:Y:S04]  /*3fa50*/  LDL.LU R23, [R1+0x239c] ;  /* 0x00239c0001177983 */ /* 0x001f280000300800 */
[----:B------:R0:W-:Y:S04]  /*3fa60*/  STL [R1+0x2380], R53 ;  /* 0x0023803501007387 */ /* 0x0001e80000100800 */
[----:B-1----:R-:W4:Y:S04]  /*3fa70*/  LDL.LU R26, [R1+0x2370] ;  /* 0x00237000011a7983 */ /* 0x002f280000300800 */
[----:B------:R1:W-:Y:S04]  /*3fa80*/  STL [R1+0x23a4], R54 ;  /* 0x0023a43601007387 */ /* 0x0003e80000100800 */
[----:B------:R-:W4:Y:S04]  /*3fa90*/  LDL.LU R35, [R1+0x2394] ;  /* 0x0023940001237983 */ /* 0x000f280000300800 */
[----:B------:R0:W-:Y:S04]  /*3faa0*/  STL [R1+0x2378], R55 ;  /* 0x0023783701007387 */ /* 0x0001e80000100800 */
        /* <DEDUP_REMOVED lines=28> */
[--C-:B------:R-:W-:Y:S01]  /*3fc70*/  IMAD.X R23, R23, 0x1, R0.reuse, P6 ;  /* 0x0000000117177824 */ /* 0x100fe200030e0600 */
[-C--:B------:R-:W-:Y:S01]  /*3fc80*/  IADD3 R26, P6, PT, R26, R3.reuse, RZ ;  /* 0x000000031a1a7210 */ /* 0x080fe20007fde0ff */
[--C-:B------:R-:W-:Y:S01]  /*3fc90*/  IMAD.X R35, R35, 0x1, R0.reuse, P5 ;  /* 0x0000000123237824 */ /* 0x100fe200028e0600 */
[-C--:B--2---:R-:W-:Y:S01]  /*3fca0*/  IADD3 R34, P5, PT, R34, R3.reuse, RZ ;  /* 0x0000000322227210 */ /* 0x084fe20007fbe0ff */
        /* <DEDUP_REMOVED lines=59> */
[----:B--2---:R-:W2:Y:S04]  /*40060*/  LDL.LU R35, [R1+0x22f0] ;  /* 0x0022f00001237983 */ /* 0x004ea80000300800 */
[----:B------:R0:W-:Y:S04]  /*40070*/  STL [R1+0x2324], R55 ;  /* 0x0023243701007387 */ /* 0x0001e80000100800 */
        /* <DEDUP_REMOVED lines=30> */
[-C--:B--2---:R-:W-:Y:S01]  /*40260*/  IADD3 R35, P4, PT, R35, R3.reuse, RZ ;  /* 0x0000000323237210 */ /* 0x084fe20007f9e0ff */
[--C-:B------:R-:W-:Y:S01]  /*40270*/  IMAD.X R34, R34, 0x1, R0.reuse, P3 ;  /* 0x0000000122227824 */ /* 0x100fe200018e0600 */
[----:B------:R-:W-:Y:S01]  /*40280*/  IADD3 R32, P3, PT, R32, R3, RZ ;  /* 0x0000000320207210 */ /* 0x000fe20007f7e0ff */
        /* <DEDUP_REMOVED lines=90> */
[--C-:B--2---:R-:W-:Y:S01]  /*40830*/  IMAD.X R35, R35, 0x1, R0.reuse, P2 ;  /* 0x0000000123237824 */ /* 0x104fe200010e0600 */
        /* <DEDUP_REMOVED lines=186> */
[-C--:B---3--:R-:W-:Y:S01]  /*413e0*/  IADD3 R34, P1, PT, R34, R3.reuse, RZ ;  /* 0x0000000322227210 */ /* 0x088fe20007f3e0ff */
[----:B----4-:R-:W-:Y:S01]  /*413f0*/  IMAD.X R32, R32, 0x1, R0, P4 ;  /* 0x0000000120207824 */ /* 0x010fe200020e0600 */
        /* <DEDUP_REMOVED lines=91> */
[--C-:B---3--:R-:W-:Y:S01]  /*419b0*/  IMAD.X R34, R34, 0x1, R0.reuse, P5 ;  /* 0x0000000122227824 */ /* 0x108fe200028e0600 */
[----:B----4-:R-:W-:Y:S01]  /*419c0*/  IADD3 R32, P5, PT, R32, R3, RZ ;  /* 0x0000000320207210 */ /* 0x010fe20007fbe0ff */
        /* <DEDUP_REMOVED lines=2267> */
[----:B------:R-:W-:-:S03]  /*4a780*/  IADD3 R47, P4, PT, R47, UR8, RZ ;  /* 0x000000082f2f7c10 */ /* 0x000fc6000ff9e0ff */
        /* <DEDUP_REMOVED lines=10> */
[----:B------:R0:W-:Y:S04]  /*4a830*/  STL [R1+0x2740], R48 ;  /* 0x0027403001007387 */ /* 0x0001e80000100800 */
[----:B------:R0:W-:Y:S01]  /*4a840*/  STL [R1+0x2784], R49 ;  /* 0x0027843101007387 */ /* 0x0001e20000100800 */
[----:B------:R-:W-:-:S03]  /*4a850*/  IADD3 R53, P5, PT, R53, UR8, RZ ;  /* 0x0000000835357c10 */ /* 0x000fc6000ffbe0ff */
[----:B------:R0:W-:Y:S01]  /*4a860*/  STL [R1+0x2728], R50 ;  /* 0x0027283201007387 */ /* 0x0001e20000100800 */
[----:B------:R-:W-:-:S03]  /*4a870*/  IMAD.X R54, R54, 0x1, R0, P2 ;  /* 0x0000000136367824 */ /* 0x000fc600010e0600 */
[----:B------:R1:W-:Y:S04]  /*4a880*/  STL [R1+0x278c], R51 ;  /* 0x00278c3301007387 */ /* 0x0003e80000100800 */
[----:B------:R1:W-:Y:S01]  /*4a890*/  STL [R1+0x2710], R52 ;  /* 0x0027103401007387 */ /* 0x0003e20000100800 */
[----:B------:R-:W-:-:S03]  /*4a8a0*/  IADD3 R55, P2, PT, R55, UR8, RZ ;  /* 0x0000000837377c10 */ /* 0x000fc6000ff5e0ff */
        /* <DEDUP_REMOVED lines=34> */
[----:B------:R-:W-:Y:S01]  /*4aad0*/  IMAD.X R23, R23, 0x1, R0, P1 ;  /* 0x0000000117177824 */ /* 0x000fe200008e0600 */
[----:B------:R-:W-:-:S02]  /*4aae0*/  IADD3 R26, P1, PT, R26, UR8, RZ ;  /* 0x000000081a1a7c10 */ /* 0x000fc4000ff3e0ff */
[----:B--2---:R-:W-:Y:S02]  /*4aaf0*/  IADD3.X R35, PT, PT, R35, UR4, RZ, P4, !PT ;  /* 0x0000000423237c10 */ /* 0x004fe4000a7fe4ff */
[----:B---3--:R-:W-:Y:S02]  /*4ab00*/  IADD3 R34, P4, PT, R34, UR8, RZ ;  /* 0x0000000822227c10 */ /* 0x008fe4000ff9e0ff */
[----:B----4-:R-:W-:Y:S01]  /*4ab10*/  IADD3.X R32, PT, PT, R32, UR4, RZ, P3, !PT ;  /* 0x0000000420207c10 */ /* 0x010fe20009ffe4ff */
[----:B------:R0:W-:Y:S01]  /*4ab20*/  STL [R1+0x26f0], R23 ;  /* 0x0026f01701007387 */ /* 0x0001e20000100800 */
[----:B------:R-:W-:-:S03]  /*4ab30*/  IADD3 R33, P3, PT, R33, UR8, RZ ;  /* 0x0000000821217c10 */ /* 0x000fc6000ff7e0ff */
[----:B------:R1:W-:Y:S01]  /*4ab40*/  STL [R1+0x27a4], R26 ;  /* 0x0027a41a01007387 */ /* 0x0003e20000100800 */
[----:B------:R-:W-:-:S03]  /*4ab50*/  IADD3.X R31, PT, PT, R31, UR4, RZ, P6, !PT ;  /* 0x000000041f1f7c10 */ /* 0x000fc6000b7fe4ff */
        /* <DEDUP_REMOVED lines=42> */
[----:B------:R0:W-:Y:S04]  /*4ae00*/  STL [R1+0x27fc], R48 ;  /* 0x0027fc3001007387 */ /* 0x0001e80000100800 */
[----:B------:R0:W-:Y:S01]  /*4ae10*/  STL [R1+0x2798], R49 ;  /* 0x0027983101007387 */ /* 0x0001e20000100800 */
[----:B------:R-:W-:-:S03]  /*4ae20*/  IADD3.X R53, PT, PT, R53, UR4, RZ, P3, !PT ;  /* 0x0000000435357c10 */ /* 0x000fc60009ffe4ff */
[----:B------:R0:W-:Y:S01]  /*4ae30*/  STL [R1+0x2804], R50 ;  /* 0x0028043201007387 */ /* 0x0001e20000100800 */
[----:B------:R-:W-:-:S03]  /*4ae40*/  IADD3 R54, P3, PT, R54, UR8, RZ ;  /* 0x0000000836367c10 */ /* 0x000fc6000ff7e0ff */
[----:B------:R1:W-:Y:S04]  /*4ae50*/  STL [R1+0x27a0], R51 ;  /* 0x0027a03301007387 */ /* 0x0003e80000100800 */
[----:B------:R1:W-:Y:S01]  /*4ae60*/  STL [R1+0x280c], R52 ;  /* 0x00280c3401007387 */ /* 0x0003e20000100800 */
[----:B------:R-:W-:-:S03]  /*4ae70*/  IADD3.X R55, PT, PT, R55, UR4, RZ, P6, !PT ;  /* 0x0000000437377c10 */ /* 0x000fc6000b7fe4ff */
        /* <DEDUP_REMOVED lines=34> */
[----:B------:R-:W-:-:S02]  /*4b0a0*/  IADD3 R23, P6, PT, R23, UR8, RZ ;  /* 0x0000000817177c10 */ /* 0x000fc4000ffde0ff */
[----:B------:R-:W-:Y:S02]  /*4b0b0*/  IADD3.X R26, PT, PT, R26, UR4, RZ, P5, !PT ;  /* 0x000000041a1a7c10 */ /* 0x000fe4000affe4ff */
[----:B--2---:R-:W-:Y:S02]  /*4b0c0*/  IADD3 R35, P5, PT, R35, UR8, RZ ;  /* 0x0000000823237c10 */ /* 0x004fe4000ffbe0ff */
[----:B---3--:R-:W-:Y:S02]  /*4b0d0*/  IADD3.X R34, PT, PT, R34, UR4, RZ, P2, !PT ;  /* 0x0000000422227c10 */ /* 0x008fe400097fe4ff */
[----:B----4-:R-:W-:Y:S01]  /*4b0e0*/  IADD3 R32, P2, PT, R32, UR8, RZ ;  /* 0x0000000820207c10 */ /* 0x010fe2000ff5e0ff */
        /* <DEDUP_REMOVED lines=46> */
[----:B------:R0:W-:Y:S04]  /*4b3d0*/  STL [R1+0x2810], R48 ;  /* 0x0028103001007387 */ /* 0x0001e80000100800 */
[----:B------:R0:W-:Y:S01]  /*4b3e0*/  STL [R1+0x287c], R49 ;  /* 0x00287c3101007387 */ /* 0x0001e20000100800 */
[----:B------:R-:W-:-:S03]  /*4b3f0*/  IADD3 R53, P2, PT, R53, UR8, RZ ;  /* 0x0000000835357c10 */ /* 0x000fc6000ff5e0ff */
[----:B------:R0:W-:Y:S01]  /*4b400*/  STL [R1+0x2818], R50 ;  /* 0x0028183201007387 */ /* 0x0001e20000100800 */
[----:B------:R-:W-:-:S03]  /*4b410*/  IADD3.X R54, PT, PT, R54, UR4, RZ, P1, !PT ;  /* 0x0000000436367c10 */ /* 0x000fc60008ffe4ff */
        /* <DEDUP_REMOVED lines=37> */
[----:B------:R-:W-:-:S02]  /*4b670*/  IADD3.X R23, PT, PT, R23, UR4, RZ, P4, !PT ;  /* 0x0000000417177c10 */ /* 0x000fc4000a7fe4ff */
[----:B------:R-:W-:Y:S02]  /*4b680*/  IADD3 R26, P4, PT, R26, UR8, RZ ;  /* 0x000000081a1a7c10 */ /* 0x000fe4000ff9e0ff */
        /* <DEDUP_REMOVED lines=91> */
[----:B------:R-:W0:Y:S01]  /*4bc40*/  S2R R2, SR_TID.X ;  /* 0x0000000000027919 */ /* 0x000e220000002100 */
[----:B------:R-:W-:-:S02]  /*4bc50*/  IMAD.MOV.U32 R4, RZ, RZ, R10 ;  /* 0x000000ffff047224 */ /* 0x000fc400078e000a */
[----:B------:R-:W-:Y:S02]  /*4bc60*/  IMAD.MOV.U32 R5, RZ, RZ, R7 ;  /* 0x000000ffff057224 */ /* 0x000fe400078e0007 */
[----:B------:R-:W-:Y:S02]  /*4bc70*/  IMAD.MOV.U32 R8, RZ, RZ, R9 ;  /* 0x000000ffff087224 */ /* 0x000fe400078e0009 */
[----:B------:R-:W-:Y:S01]  /*4bc80*/  IMAD.MOV.U32 R9, RZ, RZ, R6 ;  /* 0x000000ffff097224 */ /* 0x000fe200078e0006 */
[----:B0-----:R-:W-:-:S05]  /*4bc90*/  LOP3.LUT R2, R2, 0x1f, RZ, 0xc0, !PT ;  /* 0x0000001f02027812 */ /* 0x001fca00078ec0ff */
[----:B------:R-:W-:Y:S01]  /*4bca0*/  IMAD.SHL.U32 R2, R2, 0x2, RZ ;  /* 0x0000000202027824 */ /* 0x000fe200078e00ff */
[----:B------:R-:W-:Y:S02]  /*4bcb0*/  IADD3 R23, P5, PT, R23, UR8, RZ ;  /* 0x0000000817177c10 */ /* 0x000fe4000ffbe0ff */
        /* <DEDUP_REMOVED lines=54> */
[----:B------:R0:W-:Y:S04]  /*4c020*/  STL [R1+0x2910], R50 ;  /* 0x0029103201007387 */ /* 0x0001e80000100800 */
[----:B------:R0:W-:Y:S01]  /*4c030*/  STL [R1+0x2918], R51 ;  /* 0x0029183301007387 */ /* 0x0001e20000100800 */
[----:B------:R-:W-:-:S03]  /*4c040*/  IADD3.X R55, PT, PT, R55, UR4, RZ, P5, !PT ;  /* 0x0000000437377c10 */ /* 0x000fc6000affe4ff */
[----:B------:R0:W-:Y:S04]  /*4c050*/  STL [R1+0x2920], R52 ;  /* 0x0029203401007387 */ /* 0x0001e80000100800 */
[----:B------:R0:W-:Y:S04]  /*4c060*/  STL [R1+0x2928], R53 ;  /* 0x0029283501007387 */ /* 0x0001e80000100800 */
[----:B------:R0:W-:Y:S04]  /*4c070*/  STL [R1+0x2930], R54 ;  /* 0x0029303601007387 */ /* 0x0001e80000100800 */
[----:B------:R0:W-:Y:S04]  /*4c080*/  STL.64 [R1+0x1050], R4 ;  /* 0x0010500401007387 */ /* 0x0001e80000100a00 */
[----:B------:R0:W-:Y:S04]  /*4c090*/  STL [R1+0x2938], R55 ;  /* 0x0029383701007387 */ /* 0x0001e80000100800 */
[----:B------:R0:W-:Y:S01]  /*4c0a0*/  STL.64 [R1+0x1048], R8 ;  /* 0x0010480801007387 */ /* 0x0001e20000100a00 */
[----:B------:R-:W-:Y:S05]  /*4c0b0*/  @P0 BRA `(.L_x_1) ;  /* 0xfffffc7800ac0947 */ /* 0x000fea000383ffff */
[----:B------:R-:W2:Y:S04]  /*4c0c0*/  LDL.LU R59, [R1+0x5c] ;  /* 0x00005c00013b7983 */ /* 0x000ea80000300800 */
[----:B------:R-:W2:Y:S04]  /*4c0d0*/  LDL.LU R2, [R1+0xdc] ;  /* 0x0000dc0001027983 */ /* 0x000ea80000300800 */
[----:B------:R-:W3:Y:S04]  /*4c0e0*/  LDL.LU R0, [R1+0x54] ;  /* 0x0000540001007983 */ /* 0x000ee80000300800 */
[----:B------:R-:W3:Y:S04]  /*4c0f0*/  LDL.LU R3, [R1+0xd4] ;  /* 0x0000d40001037983 */ /* 0x000ee80000300800 */
        /* <DEDUP_REMOVED lines=52> */
[----:B-----5:R-:W-:Y:S01]  /*4c440*/  STL [R1+0x2a78], R57 ;  /* 0x002a783901007387 */ /* 0x020fe20000100800 */
[----:B--2---:R-:W-:-:S05]  /*4c450*/  F2FP.F16.F32.PACK_AB R56, R59, R2 ;  /* 0x000000023b38723e */ /* 0x004fca00000000ff */
[----:B------:R-:W-:Y:S01]  /*4c460*/  STL [R1+0x119c], R56 ;  /* 0x00119c3801007387 */ /* 0x000fe20000100800 */
[----:B---3--:R-:W-:-:S05]  /*4c470*/  F2FP.F16.F32.PACK_AB R3, R0, R3 ;  /* 0x000000030003723e */ /* 0x008fca00000000ff */
[----:B------:R0:W-:Y:S01]  /*4c480*/  STL [R1+0x1198], R3 ;  /* 0x0011980301007387 */ /* 0x0001e20000100800 */
[----:B----4-:R-:W-:-:S05]  /*4c490*/  F2FP.F16.F32.PACK_AB R2, R10, R7 ;  /* 0x000000070a02723e */ /* 0x010fca00000000ff */
[----:B------:R1:W-:Y:S01]  /*4c4a0*/  STL [R1+0x1194], R2 ;  /* 0x0011940201007387 */ /* 0x0003e20000100800 */
[----:B------:R-:W-:-:S05]  /*4c4b0*/  F2FP.F16.F32.PACK_AB R0, R9, R6 ;  /* 0x000000060900723e */ /* 0x000fca00000000ff */
[----:B------:R2:W-:Y:S01]  /*4c4c0*/  STL [R1+0x1190], R0 ;  /* 0x0011900001007387 */ /* 0x0005e20000100800 */
[----:B0-----:R-:W-:-:S05]  /*4c4d0*/  F2FP.F16.F32.PACK_AB R3, R8, R5 ;  /* 0x000000050803723e */ /* 0x001fca00000000ff */
[----:B------:R0:W-:Y:S01]  /*4c4e0*/  STL [R1+0x111c], R3 ;  /* 0x00111c0301007387 */ /* 0x0001e20000100800 */
[----:B-1----:R-:W-:-:S05]  /*4c4f0*/  F2FP.F16.F32.PACK_AB R2, R22, R4 ;  /* 0x000000041602723e */ /* 0x002fca00000000ff */
[----:B------:R1:W-:Y:S01]  /*4c500*/  STL [R1+0x1118], R2 ;  /* 0x0011180201007387 */ /* 0x0003e20000100800 */
[----:B--2---:R-:W-:-:S05]  /*4c510*/  F2FP.F16.F32.PACK_AB R0, R21, R16 ;  /* 0x000000101500723e */ /* 0x004fca00000000ff */
        /* <DEDUP_REMOVED lines=38> */
[----:B------:R-:W-:Y:S01]  /*4c780*/  STL [R1+0x1178], R3 ;  /* 0x0011780301007387 */ /* 0x000fe20000100800 */
[----:B-1----:R-:W-:-:S03]  /*4c790*/  F2FP.F16.F32.PACK_AB R2, R52, R53 ;  /* 0x000000353402723e */ /* 0x002fc600000000ff */
[----:B------:R-:W3:Y:S04]  /*4c7a0*/  LDL.LU R57, [R1+0x9e4] ;  /* 0x0009e40001397983 */ /* 0x000ee80000300800 */
[----:B------:R-:W-:Y:S01]  /*4c7b0*/  STL [R1+0x1174], R2 ;  /* 0x0011740201007387 */ /* 0x000fe20000100800 */
[----:B--2---:R-:W-:-:S03]  /*4c7c0*/  F2FP.F16.F32.PACK_AB R0, R54, R55 ;  /* 0x000000373600723e */ /* 0x004fc600000000ff */
[----:B---3--:R0:W-:Y:S04]  /*4c7d0*/  STL [R1+0x2ad4], R57 ;  /* 0x002ad43901007387 */ /* 0x0081e80000100800 */
[----:B------:R-:W-:Y:S04]  /*4c7e0*/  STL [R1+0x1170], R0 ;  /* 0x0011700001007387 */ /* 0x000fe80000100800 */
[----:B0-----:R-:W2:Y:S04]  /*4c7f0*/  LDL.LU R57, [R1+0x9ec] ;  /* 0x0009ec0001397983 */ /* 0x001ea80000300800 */
[----:B------:R-:W3:Y:S04]  /*4c800*/  LDL.LU R56, [R1+0xcdc] ;  /* 0x000cdc0001387983 */ /* 0x000ee80000300800 */
[----:B---3--:R0:W-:Y:S04]  /*4c810*/  STL [R1+0x2ad0], R56 ;  /* 0x002ad03801007387 */ /* 0x0081e80000100800 */
[----:B0-----:R-:W3:Y:S04]  /*4c820*/  LDL.LU R56, [R1+0x604] ;  /* 0x0006040001387983 */ /* 0x001ee80000300800 */
[----:B---3--:R0:W-:Y:S04]  /*4c830*/  STL [R1+0x2ad8], R56 ;  /* 0x002ad83801007387 */ /* 0x0081e80000100800 */
[----:B0-----:R-:W2:Y:S04]  /*4c840*/  LDL.LU R56, [R1+0x60c] ;  /* 0x00060c0001387983 */ /* 0x001ea80000300800 */
[----:B------:R-:W3:Y:S04]  /*4c850*/  LDL.LU R60, [R1+0x2bc] ;  /* 0x0002bc00013c7983 */ /* 0x000ee80000300800 */
[----:B------:R-:W4:Y:S04]  /*4c860*/  LDL.LU R61, [R1+0xcd4] ;  /* 0x000cd400013d7983 */ /* 0x000f280000300800 */
[----:B------:R-:W4:Y:S04]  /*4c870*/  LDL.LU R58, [R1+0x2b4] ;  /* 0x0002b400013a7983 */ /* 0x000f280000300800 */
        /* <DEDUP_REMOVED lines=56> */
[----:B--2---:R-:W-:-:S03]  /*4cc00*/  F2FP.F16.F32.PACK_AB R57, R56, R57 ;  /* 0x000000393839723e */ /* 0x004fc600000000ff */
[----:B------:R-:W2:Y:S04]  /*4cc10*/  LDL.LU R56, [R1+0x2ad8] ;  /* 0x002ad80001387983 */ /* 0x000ea80000300800 */
[----:B------:R0:W-:Y:S04]  /*4cc20*/  STL [R1+0x118c], R57 ;  /* 0x00118c3901007387 */ /* 0x0001e80000100800 */
[----:B0-----:R-:W2:Y:S02]  /*4cc30*/  LDL.LU R57, [R1+0x2ad4] ;  /* 0x002ad40001397983 */ /* 0x001ea40000300800 */
[----:B--2---:R-:W-:-:S02]  /*4cc40*/  F2FP.F16.F32.PACK_AB R57, R56, R57 ;  /* 0x000000393839723e */ /* 0x004fc400000000ff */
[----:B------:R-:W2:Y:S01]  /*4cc50*/  LDL.LU R56, [R1+0x2ad0] ;  /* 0x002ad00001387983 */ /* 0x000ea20000300800 */
[----:B---3--:R-:W-:-:S03]  /*4cc60*/  F2FP.F16.F32.PACK_AB R3, R0, R3 ;  /* 0x000000030003723e */ /* 0x008fc600000000ff */
[----:B------:R4:W-:Y:S01]  /*4cc70*/  STL [R1+0x1188], R57 ;  /* 0x0011883901007387 */ /* 0x0009e20000100800 */
[----:B------:R-:W-:Y:S02]  /*4cc80*/  F2FP.F16.F32.PACK_AB R0, R9, R6 ;  /* 0x000000060900723e */ /* 0x000fe400000000ff */
[----:B----4-:R-:W-:Y:S02]  /*4cc90*/  F2FP.F16.F32.PACK_AB R57, R61, R58 ;  /* 0x0000003a3d39723e */ /* 0x010fe400000000ff */
[----:B--2---:R-:W-:Y:S02]  /*4cca0*/  F2FP.F16.F32.PACK_AB R60, R56, R60 ;  /* 0x0000003c383c723e */ /* 0x004fe400000000ff */
[----:B------:R-:W-:-:S03]  /*4ccb0*/  F2FP.F16.F32.PACK_AB R56, R59, R2 ;  /* 0x000000023b38723e */ /* 0x000fc600000000ff */
[----:B------:R-:W-:Y:S01]  /*4ccc0*/  STL [R1+0x1184], R60 ;  /* 0x0011843c01007387 */ /* 0x000fe20000100800 */
[----:B------:R-:W-:-:S03]  /*4ccd0*/  F2FP.F16.F32.PACK_AB R2, R10, R7 ;  /* 0x000000070a02723e */ /* 0x000fc600000000ff */
[----:B------:R-:W-:Y:S04]  /*4cce0*/  STL [R1+0x1180], R57 ;  /* 0x0011803901007387 */ /* 0x000fe80000100800 */
[----:B------:R-:W-:Y:S04]  /*4ccf0*/  STL [R1+0x110c], R56 ;  /* 0x00110c3801007387 */ /* 0x000fe80000100800 */
[----:B------:R0:W-:Y:S04]  /*4cd00*/  STL [R1+0x1108], R3 ;  /* 0x0011080301007387 */ /* 0x0001e80000100800 */
[----:B------:R1:W-:Y:S01]  /*4cd10*/  STL [R1+0x1104], R2 ;  /* 0x0011040201007387 */ /* 0x0003e20000100800 */
[----:B0-----:R-:W-:-:S03]  /*4cd20*/  F2FP.F16.F32.PACK_AB R3, R8, R5 ;  /* 0x000000050803723e */ /* 0x001fc600000000ff */
[----:B------:R0:W-:Y:S01]  /*4cd30*/  STL [R1+0x1100], R0 ;  /* 0x0011000001007387 */ /* 0x0001e20000100800 */
[----:B-1----:R-:W-:-:S03]  /*4cd40*/  F2FP.F16.F32.PACK_AB R2, R22, R4 ;  /* 0x000000041602723e */ /* 0x002fc600000000ff */
[----:B------:R1:W-:Y:S01]  /*4cd50*/  STL [R1+0x10fc], R3 ;  /* 0x0010fc0301007387 */ /* 0x0003e20000100800 */
[----:B0-----:R-:W-:-:S03]  /*4cd60*/  F2FP.F16.F32.PACK_AB R0, R21, R16 ;  /* 0x000000101500723e */ /* 0x001fc600000000ff */
[----:B------:R0:W-:Y:S01]  /*4cd70*/  STL [R1+0x10f8], R2 ;  /* 0x0010f80201007387 */ /* 0x0001e20000100800 */
[----:B-1----:R-:W-:-:S03]  /*4cd80*/  F2FP.F16.F32.PACK_AB R3, R20, R13 ;  /* 0x0000000d1403723e */ /* 0x002fc600000000ff */
[----:B------:R1:W-:Y:S04]  /*4cd90*/  STL [R1+0x10f4], R0 ;  /* 0x0010f40001007387 */ /* 0x0003e80000100800 */
[----:B------:R2:W-:Y:S01]  /*4cda0*/  STL [R1+0x10f0], R3 ;  /* 0x0010f00301007387 */ /* 0x0005e20000100800 */
[----:B0-----:R-:W-:Y:S02]  /*4cdb0*/  F2FP.F16.F32.PACK_AB R2, R17, R12 ;  /* 0x0000000c1102723e */ /* 0x001fe400000000ff */
[----:B-1----:R-:W-:-:S03]  /*4cdc0*/  F2FP.F16.F32.PACK_AB R0, R30, R11 ;  /* 0x0000000b1e00723e */ /* 0x002fc600000000ff */
[----:B------:R0:W-:Y:S01]  /*4cdd0*/  STL [R1+0x10ec], R2 ;  /* 0x0010ec0201007387 */ /* 0x0001e20000100800 */
[----:B--2---:R-:W-:-:S03]  /*4cde0*/  F2FP.F16.F32.PACK_AB R3, R29, R25 ;  /* 0x000000191d03723e */ /* 0x004fc600000000ff */
        /* <DEDUP_REMOVED lines=31> */
[----:B------:R-:W-:Y:S04]  /*4cfe0*/  STL [R1+0x10a8], R3 ;  /* 0x0010a80301007387 */ /* 0x000fe80000100800 */
[----:B------:R-:W2:Y:S01]  /*4cff0*/  LDL.LU R57, [R1+0x9e0] ;  /* 0x0009e00001397983 */ /* 0x000ea20000300800 */
[----:B0-----:R-:W-:Y:S02]  /*4d000*/  F2FP.F16.F32.PACK_AB R2, R52, R53 ;  /* 0x000000353402723e */ /* 0x001fe400000000ff */
[----:B-1----:R-:W-:-:S03]  /*4d010*/  F2FP.F16.F32.PACK_AB R0, R54, R55 ;  /* 0x000000373600723e */ /* 0x002fc600000000ff */
[----:B------:R-:W-:Y:S04]  /*4d020*/  STL [R1+0x10a4], R2 ;  /* 0x0010a40201007387 */ /* 0x000fe80000100800 */
[----:B--2---:R0:W-:Y:S04]  /*4d030*/  STL [R1+0x2ac8], R57 ;  /* 0x002ac83901007387 */ /* 0x0041e80000100800 */
        /* <DEDUP_REMOVED lines=747> */
[----:B------:R-:W-:Y:S02]  /*4fef0*/  F2FP.F16.F32.PACK_AB R56, R59, R2 ;  /* 0x000000023b38723e */ /* 0x000fe400000000ff */
[----:B------:R-:W-:Y:S01]  /*4ff00*/  F2FP.F16.F32.PACK_AB R2, R10, R7 ;  /* 0x000000070a02723e */ /* 0x000fe200000000ff */
[----:B------:R-:W-:Y:S04]  /*4ff10*/  STL [R1+0x724], R60 ;  /* 0x0007243c01007387 */ /* 0x000fe80000100800 */
        /* <DEDUP_REMOVED lines=49> */
[----:B------:R-:W-:Y:S01]  /*50230*/  STL [R1+0x4d8], R3 ;  /* 0x0004d80301007387 */ /* 0x000fe20000100800 */
[----:B-1----:R-:W-:-:S03]  /*50240*/  F2FP.F16.F32.PACK_AB R0, R54, R55 ;  /* 0x000000373600723e */ /* 0x002fc600000000ff */
[----:B------:R-:W2:Y:S04]  /*50250*/  LDL.LU R50, [R1+0x988] ;  /* 0x0009880001327983 */ /* 0x000ea80000300800 */
[----:B------:R0:W-:Y:S04]  /*50260*/  STL [R1+0x4d4], R2 ;  /* 0x0004d40201007387 */ /* 0x0001e80000100800 */
[----:B------:R-:W2:Y:S04]  /*50270*/  LDL.LU R51, [R1+0xd18] ;  /* 0x000d180001337983 */ /* 0x000ea80000300800 */
[----:B------:R1:W-:Y:S04]  /*50280*/  STL [R1+0x4d0], R0 ;  /* 0x0004d00001007387 */ /* 0x0003e80000100800 */
[----:B------:R-:W3:Y:S04]  /*50290*/  LDL.LU R52, [R1+0x980] ;  /* 0x0009800001347983 */ /* 0x000ee80000300800 */
[----:B------:R-:W3:Y:S04]  /*502a0*/  LDL.LU R53, [R1+0xd10] ;  /* 0x000d100001357983 */ /* 0x000ee80000300800 */
[----:B------:R-:W4:Y:S04]  /*502b0*/  LDL.LU R59, [R1+0x618] ;  /* 0x00061800013b7983 */ /* 0x000f280000300800 */
[----:B0-----:R-:W4:Y:S04]  /*502c0*/  LDL.LU R2, [R1+0x648] ;  /* 0x0006480001027983 */ /* 0x001f280000300800 */
        /* <DEDUP_REMOVED lines=49> */
[----:B------:R-:W4:Y:S01]  /*505e0*/  LDL.LU R55, [R1+0xf54] ;  /* 0x000f540001377983 */ /* 0x000f220000300800 */
[----:B--2---:R-:W-:-:S03]  /*505f0*/  F2FP.F16.F32.PACK_AB R51, R50, R51 ;  /* 0x000000333233723e */ /* 0x004fc600000000ff */
[----:B------:R-:W2:Y:S04]  /*50600*/  LDL.LU R50, [R1+0x5ac] ;  /* 0x0005ac0001327983 */ /* 0x000ea80000300800 */
[----:B------:R0:W-:Y:S01]  /*50610*/  STL [R1+0x4cc], R51 ;  /* 0x0004cc3301007387 */ /* 0x0001e20000100800 */
[----:B---3--:R-:W-:-:S03]  /*50620*/  F2FP.F16.F32.PACK_AB R52, R52, R53 ;  /* 0x000000353434723e */ /* 0x008fc600000000ff */
[----:B0-----:R-:W2:Y:S01]  /*50630*/  LDL.LU R51, [R1+0x91c] ;  /* 0x00091c0001337983 */ /* 0x001ea20000300800 */
[----:B----4-:R-:W-:-:S03]  /*50640*/  F2FP.F16.F32.PACK_AB R2, R59, R2 ;  /* 0x000000023b02723e */ /* 0x010fc600000000ff */
[----:B------:R0:W-:Y:S01]  /*50650*/  STL [R1+0x4c8], R52 ;  /* 0x0004c83401007387 */ /* 0x0001e20000100800 */
[----:B------:R-:W-:-:S03]  /*50660*/  F2FP.F16.F32.PACK_AB R0, R0, R3 ;  /* 0x000000030000723e */ /* 0x000fc600000000ff */
[----:B0-----:R-:W3:Y:S04]  /*50670*/  LDL.LU R52, [R1+0x5a4] ;  /* 0x0005a40001347983 */ /* 0x001ee80000300800 */
[----:B------:R-:W3:Y:S01]  /*50680*/  LDL.LU R53, [R1+0x914] ;  /* 0x0009140001357983 */ /* 0x000ee20000300800 */
[----:B------:R-:W-:-:S03]  /*50690*/  F2FP.F16.F32.PACK_AB R3, R10, R7 ;  /* 0x000000070a03723e */ /* 0x000fc600000000ff */
[----:B------:R0:W-:Y:S04]  /*506a0*/  STL [R1+0x4c4], R2 ;  /* 0x0004c40201007387 */ /* 0x0001e80000100800 */
[----:B------:R1:W-:Y:S04]  /*506b0*/  STL [R1+0x4c0], R0 ;  /* 0x0004c00001007387 */ /* 0x0003e80000100800 */
[----:B------:R4:W-:Y:S01]  /*506c0*/  STL [R1+0x3cc], R3 ;  /* 0x0003cc0301007387 */ /* 0x0009e20000100800 */
[----:B0-----:R-:W-:Y:S02]  /*506d0*/  F2FP.F16.F32.PACK_AB R2, R9, R6 ;  /* 0x000000060902723e */ /* 0x001fe400000000ff */
[----:B-1----:R-:W-:-:S03]  /*506e0*/  F2FP.F16.F32.PACK_AB R0, R8, R5 ;  /* 0x000000050800723e */ /* 0x002fc600000000ff */
[----:B------:R0:W-:Y:S01]  /*506f0*/  STL [R1+0x3c8], R2 ;  /* 0x0003c80201007387 */ /* 0x0001e20000100800 */
[----:B----4-:R-:W-:-:S03]  /*50700*/  F2FP.F16.F32.PACK_AB R3, R22, R4 ;  /* 0x000000041603723e */ /* 0x010fc600000000ff */
        /* <DEDUP_REMOVED lines=34> */
[----:B------:R-:W-:Y:S01]  /*50930*/  STL [R1+0x400], R2 ;  /* 0x0004000201007387 */ /* 0x000fe20000100800 */
[----:B----4-:R-:W-:-:S03]  /*50940*/  F2FP.F16.F32.PACK_AB R3, R46, R47 ;  /* 0x0000002f2e03723e */ /* 0x010fc600000000ff */
[----:B------:R0:W-:Y:S04]  /*50950*/  STL [R1+0x45c], R0 ;  /* 0x00045c0001007387 */ /* 0x0001e80000100800 */
[----:B------:R-:W-:Y:S01]  /*50960*/  STL [R1+0x458], R3 ;  /* 0x0004580301007387 */ /* 0x000fe20000100800 */
[----:B0-----:R-:W-:-:S03]  /*50970*/  F2FP.F16.F32.PACK_AB R0, R54, R55 ;  /* 0x000000373600723e */ /* 0x001fc600000000ff */
[----:B------:R-:W4:Y:S01]  /*50980*/  LDL.LU R54, [R1+0x5a0] ;  /* 0x0005a00001367983 */ /* 0x000f220000300800 */
[----:B------:R-:W-:-:S05]  /*50990*/  F2FP.F16.F32.PACK_AB R2, R48, R49 ;  /* 0x000000313002723e */ /* 0x000fca00000000ff */
[----:B------:R2:W-:Y:S04]  /*509a0*/  STL [R1+0x454], R2 ;  /* 0x0004540201007387 */ /* 0x0005e80000100800 */
[----:B----4-:R-:W-:Y:S04]  /*509b0*/  STL [R1+0x2a7c], R54 ;  /* 0x002a7c3601007387 */ /* 0x010fe80000100800 */
[----:B------:R-:W-:Y:S04]  /*509c0*/  STL [R1+0x450], R0 ;  /* 0x0004500001007387 */ /* 0x000fe80000100800 */
[----:B------:R-:W4:Y:S01]  /*509d0*/  LDL.LU R55, [R1+0x910] ;  /* 0x0009100001377983 */ /* 0x000f220000300800 */
[----:B--2---:R-:W-:-:S03]  /*509e0*/  F2FP.F16.F32.PACK_AB R2, R50, R51 ;  /* 0x000000333202723e */ /* 0x004fc600000000ff */
[----:B----4-:R0:W-:Y:S04]  /*509f0*/  STL [R1+0x2a80], R55 ;  /* 0x002a803701007387 */ /* 0x0101e80000100800 */
[----:B0-----:R-:W2:Y:S04]  /*50a00*/  LDL.LU R55, [R1+0x23c] ;  /* 0x00023c0001377983 */ /* 0x001ea80000300800 */
[----:B------:R-:W-:Y:S04]  /*50a10*/  STL [R1+0x46c], R2 ;  /* 0x00046c0201007387 */ /* 0x000fe80000100800 */
[----:B------:R-:W4:Y:S01]  /*50a20*/  LDL.LU R54, [R1+0xfc4] ;  /* 0x000fc40001367983 */ /* 0x000f220000300800 */
[----:B---3--:R-:W-:-:S05]  /*50a30*/  F2FP.F16.F32.PACK_AB R0, R52, R53 ;  /* 0x000000353400723e */ /* 0x008fca00000000ff */
[----:B------:R-:W-:Y:S04]  /*50a40*/  STL [R1+0x468], R0 ;  /* 0x0004680001007387 */ /* 0x000fe80000100800 */
[----:B----4-:R0:W-:Y:S04]  /*50a50*/  STL [R1+0x2a84], R54 ;  /* 0x002a843601007387 */ /* 0x0101e80000100800 */
        /* <DEDUP_REMOVED lines=16> */
[----:B------:R-:W3:Y:S04]  /*50b60*/  LDL.LU R22, [R1] ;  /* 0x0000000001167983 */ /* 0x000ee80000300800 */
        /* <DEDUP_REMOVED lines=46> */
[----:B0-----:R-:W2:Y:S01]  /*50e50*/  LDL.LU R55, [R1+0x2a80] ;  /* 0x002a800001377983 */ /* 0x001ea20000300800 */
[----:B----4-:R-:W-:Y:S02]  /*50e60*/  F2FP.F16.F32.PACK_AB R60, R56, R60 ;  /* 0x0000003c383c723e */ /* 0x010fe400000000ff */
[----:B---3--:R-:W-:-:S02]  /*50e70*/  F2FP.F16.F32.PACK_AB R58, R61, R58 ;  /* 0x0000003a3d3a723e */ /* 0x008fc400000000ff */
[----:B------:R-:W-:Y:S02]  /*50e80*/  F2FP.F16.F32.PACK_AB R56, R59, R2 ;  /* 0x000000023b38723e */ /* 0x000fe400000000ff */
[----:B------:R-:W-:Y:S02]  /*50e90*/  F2FP.F16.F32.PACK_AB R3, R0, R3 ;  /* 0x000000030003723e */ /* 0x000fe400000000ff */
[----:B------:R-:W-:Y:S02]  /*50ea0*/  F2FP.F16.F32.PACK_AB R2, R10, R7 ;  /* 0x000000070a02723e */ /* 0x000fe400000000ff */
[----:B--2---:R-:W-:Y:S02]  /*50eb0*/  F2FP.F16.F32.PACK_AB R57, R54, R57 ;  /* 0x000000393639723e */ /* 0x004fe400000000ff */
[----:B------:R-:W2:Y:S04]  /*50ec0*/  LDL.LU R54, [R1+0x2a7c] ;  /* 0x002a7c0001367983 */ /* 0x000ea80000300800 */
[----:B------:R0:W-:Y:S01]  /*50ed0*/  STL [R1+0x460], R57 ;  /* 0x0004603901007387 */ /* 0x0001e20000100800 */
[----:B------:R-:W-:-:S03]  /*50ee0*/  F2FP.F16.F32.PACK_AB R0, R9, R6 ;  /* 0x000000060900723e */ /* 0x000fc600000000ff */
[----:B0-----:R-:W3:Y:S04]  /*50ef0*/  LDL.LU R57, [R1+0x2a78] ;  /* 0x002a780001397983 */ /* 0x001ee80000300800 */
        /* <DEDUP_REMOVED lines=48> */
[----:B------:R-:W-:Y:S01]  /*51200*/  STL [R1+0x334], R0 ;  /* 0x0003340001007387 */ /* 0x000fe20000100800 */
[----:B0-----:R-:W-:-:S03]  /*51210*/  F2FP.F16.F32.PACK_AB R2, R52, R53 ;  /* 0x000000353402723e */ /* 0x001fc600000000ff */
[----:B------:R-:W-:Y:S04]  /*51220*/  STL [R1+0x330], R3 ;  /* 0x0003300301007387 */ /* 0x000fe80000100800 */
[----:B------:R-:W4:Y:S04]  /*51230*/  LDL.LU R59, [R1+0xfc8] ;  /* 0x000fc800013b7983 */ /* 0x000f280000300800 */
[----:B------:R0:W-:Y:S04]  /*51240*/  STL [R1+0x2fc], R2 ;  /* 0x0002fc0201007387 */ /* 0x0001e80000100800 */
[----:B0-----:R-:W4:Y:S01]  /*51250*/  LDL.LU R2, [R1+0x238] ;  /* 0x0002380001027983 */ /* 0x001f220000300800 */
[----:B--2---:R-:W-:-:S05]  /*51260*/  F2FP.F16.F32.PACK_AB R0, R54, R55 ;  /* 0x000000373600723e */ /* 0x004fca00000000ff */
[----:B------:R0:W-:Y:S04]  /*51270*/  STL [R1+0x2f8], R0 ;  /* 0x0002f80001007387 */ /* 0x0001e80000100800 */
[----:B0-----:R-:W2:Y:S04]  /*51280*/  LDL.LU R0, [R1+0xfc0] ;  /* 0x000fc00001007983 */ /* 0x001ea80000300800 */
        /* <DEDUP_REMOVED lines=45> */
[----:B----4-:R-:W-:-:S03]  /*51560*/  F2FP.F16.F32.PACK_AB R56, R59, R2 ;  /* 0x000000023b38723e */ /* 0x010fc600000000ff */
        /* <DEDUP_REMOVED lines=8> */
[----:B------:R-:W-:Y:S01]  /*515f0*/  STL [R1+0x2f4], R56 ;  /* 0x0002f43801007387 */ /* 0x000fe20000100800 */
[----:B--2---:R-:W-:-:S05]  /*51600*/  F2FP.F16.F32.PACK_AB R2, R0, R3 ;  /* 0x000000030002723e */ /* 0x004fca00000000ff */
[----:B------:R0:W-:Y:S01]  /*51610*/  STL [R1+0x2f0], R2 ;  /* 0x0002f00201007387 */ /* 0x0001e20000100800 */
[----:B---3--:R-:W-:-:S05]  /*51620*/  F2FP.F16.F32.PACK_AB R0, R10, R7 ;  /* 0x000000070a00723e */ /* 0x008fca00000000ff */
        /* <DEDUP_REMOVED lines=26> */
[----:B------:R-:W-:Y:S01]  /*517d0*/  STL [R1+0x228], R3 ;  /* 0x0002280301007387 */ /* 0x000fe20000100800 */
[----:B0-----:R-:W-:-:S03]  /*517e0*/  F2FP.F16.F32.PACK_AB R2, R52, R53 ;  /* 0x000000353402723e */ /* 0x001fc600000000ff */
[----:B------:R-:W2:Y:S01]  /*517f0*/  LDL.LU R52, [R1+0xc6c] ;  /* 0x000c6c0001347983 */ /* 0x000ea20000300800 */
[----:B-1----:R-:W-:-:S03]  /*51800*/  F2FP.F16.F32.PACK_AB R0, R54, R55 ;  /* 0x000000373600723e */ /* 0x002fc600000000ff */
[----:B------:R-:W-:Y:S04]  /*51810*/  STL [R1+0x224], R2 ;  /* 0x0002240201007387 */ /* 0x000fe80000100800 */
[----:B------:R-:W2:Y:S04]  /*51820*/  LDL.LU R53, [R1+0xf6c] ;  /* 0x000f6c0001357983 */ /* 0x000ea80000300800 */
[----:B------:R0:W-:Y:S04]  /*51830*/  STL [R1+0x220], R0 ;  /* 0x0002200001007387 */ /* 0x0001e80000100800 */
[----:B------:R-:W3:Y:S04]  /*51840*/  LDL.LU R54, [R1+0xc64] ;  /* 0x000c640001367983 */ /* 0x000ee80000300800 */
[----:B------:R-:W3:Y:S01]  /*51850*/  LDL.LU R55, [R1+0xf64] ;  /* 0x000f640001377983 */ /* 0x000ee20000300800 */
[----:B0-----:R-:W-:-:S02]  /*51860*/  F2FP.F16.F32.PACK_AB R0, R36, R37 ;  /* 0x000000252400723e */ /* 0x001fc400000000ff */
[----:B------:R-:W-:Y:S02]  /*51870*/  F2FP.F16.F32.PACK_AB R3, R38, R39 ;  /* 0x000000272603723e */ /* 0x000fe400000000ff */
[----:B------:R-:W-:Y:S01]  /*51880*/  F2FP.F16.F32.PACK_AB R2, R18, R19 ;  /* 0x000000131202723e */ /* 0x000fe200000000ff */
[----:B------:R0:W-:Y:S04]  /*51890*/  STL [R1+0x23c], R0 ;  /* 0x00023c0001007387 */ /* 0x0001e80000100800 */
[----:B------:R1:W-:Y:S01]  /*518a0*/  STL [R1+0x238], R3 ;  /* 0x0002380301007387 */ /* 0x0003e20000100800 */
[----:B0-----:R-:W-:-:S03]  /*518b0*/  F2FP.F16.F32.PACK_AB R0, R14, R15 ;  /* 0x0000000f0e00723e */ /* 0x001fc600000000ff */
[----:B------:R0:W-:Y:S01]  /*518c0*/  STL [R1+0x234], R2 ;  /* 0x0002340201007387 */ /* 0x0001e20000100800 */
[----:B-1----:R-:W-:-:S03]  /*518d0*/  F2FP.F16.F32.PACK_AB R3, R40, R41 ;  /* 0x000000292803723e */ /* 0x002fc600000000ff */
[----:B------:R4:W-:Y:S04]  /*518e0*/  STL [R1+0x230], R0 ;  /* 0x0002300001007387 */ /* 0x0009e80000100800 */
[----:B------:R1:W-:Y:S01]  /*518f0*/  STL [R1+0x27c], R3 ;  /* 0x00027c0301007387 */ /* 0x0003e20000100800 */
[----:B0-----:R-:W-:-:S05]  /*51900*/  F2FP.F16.F32.PACK_AB R2, R42, R43 ;  /* 0x0000002b2a02723e */ /* 0x001fca00000000ff */
[----:B------:R0:W-:Y:S01]  /*51910*/  STL [R1+0x278], R2 ;  /* 0x0002780201007387 */ /* 0x0001e20000100800 */
[----:B----4-:R-:W-:-:S05]  /*51920*/  F2FP.F16.F32.PACK_AB R0, R44, R45 ;  /* 0x0000002d2c00723e */ /* 0x010fca00000000ff */
[----:B------:R4:W-:Y:S01]  /*51930*/  STL [R1+0x274], R0 ;  /* 0x0002740001007387 */ /* 0x0009e20000100800 */
[----:B-1----:R-:W-:-:S05]  /*51940*/  F2FP.F16.F32.PACK_AB R3, R46, R47 ;  /* 0x0000002f2e03723e */ /* 0x002fca00000000ff */
[----:B------:R-:W-:Y:S01]  /*51950*/  STL [R1+0x270], R3 ;  /* 0x0002700301007387 */ /* 0x000fe20000100800 */
[----:B0-----:R-:W-:-:S03]  /*51960*/  F2FP.F16.F32.PACK_AB R2, R48, R49 ;  /* 0x000000313002723e */ /* 0x001fc600000000ff */
[----:B------:R-:W3:Y:S04]  /*51970*/  LDL.LU R12, [R1+0x5bc] ;  /* 0x0005bc00010c7983 */ /* 0x000ee80000300800 */
[----:B------:R2:W-:Y:S01]  /*51980*/  STL [R1+0x2bc], R2 ;  /* 0x0002bc0201007387 */ /* 0x0005e20000100800 */
[----:B----4-:R-:W-:-:S03]  /*51990*/  F2FP.F16.F32.PACK_AB R0, R50, R51 ;  /* 0x000000333200723e */ /* 0x010fc600000000ff */
        /* <DEDUP_REMOVED lines=21> */
[----:B--2---:R-:W-:-:S05]  /*51af0*/  F2FP.F16.F32.PACK_AB R2, R52, R53 ;  /* 0x000000353402723e */ /* 0x004fca00000000ff */
[----:B------:R4:W-:Y:S04]  /*51b00*/  STL [R1+0x2b4], R2 ;  /* 0x0002b40201007387 */ /* 0x0009e80000100800 */
[----:B------:R-:W2:Y:S01]  /*51b10*/  LDL.LU R14, [R1+0xa20] ;  /* 0x000a2000010e7983 */ /* 0x000ea20000300800 */
[----:B---3--:R-:W-:-:S05]  /*51b20*/  F2FP.F16.F32.PACK_AB R0, R54, R55 ;  /* 0x000000373600723e */ /* 0x008fca00000000ff */
        /* <DEDUP_REMOVED lines=18> */
[----:B----4-:R-:W-:-:S02]  /*51c50*/  F2FP.F16.F32.PACK_AB R2, R12, R30 ;  /* 0x0000001e0c02723e */ /* 0x010fc400000000ff */
[----:B0-----:R-:W-:-:S03]  /*51c60*/  F2FP.F16.F32.PACK_AB R0, R11, R29 ;  /* 0x0000001d0b00723e */ /* 0x001fc600000000ff */
[----:B------:R0:W-:Y:S01]  /*51c70*/  STL [R1+0x2cc], R2 ;  /* 0x0002cc0201007387 */ /* 0x0001e20000100800 */
[----:B------:R-:W-:-:S03]  /*51c80*/  F2FP.F16.F32.PACK_AB R3, R25, R28 ;  /* 0x0000001c1903723e */ /* 0x000fc600000000ff */
[----:B------:R1:W-:Y:S01]  /*51c90*/  STL [R1+0x2c8], R0 ;  /* 0x0002c80001007387 */ /* 0x0003e20000100800 */
[----:B0-----:R-:W-:-:S03]  /*51ca0*/  F2FP.F16.F32.PACK_AB R2, R24, R27 ;  /* 0x0000001b1802723e */ /* 0x001fc600000000ff */
[----:B------:R0:W-:Y:S04]  /*51cb0*/  STL [R1+0x2c4], R3 ;  /* 0x0002c40301007387 */ /* 0x0001e80000100800 */
[----:B------:R4:W-:Y:S01]  /*51cc0*/  STL [R1+0x2c0], R2 ;  /* 0x0002c00201007387 */ /* 0x0009e20000100800 */
[----:B-1----:R-:W-:-:S05]  /*51cd0*/  F2FP.F16.F32.PACK_AB R0, R23, R26 ;  /* 0x0000001a1700723e */ /* 0x002fca00000000ff */
[----:B------:R1:W-:Y:S01]  /*51ce0*/  STL [R1+0x1dc], R0 ;  /* 0x0001dc0001007387 */ /* 0x0003e20000100800 */
[----:B0-----:R-:W-:Y:S02]  /*51cf0*/  F2FP.F16.F32.PACK_AB R3, R35, R34 ;  /* 0x000000222303723e */ /* 0x001fe400000000ff */
[----:B----4-:R-:W-:-:S03]  /*51d00*/  F2FP.F16.F32.PACK_AB R2, R32, R33 ;  /* 0x000000212002723e */ /* 0x010fc600000000ff */
[----:B------:R-:W-:Y:S04]  /*51d10*/  STL [R1+0x1d8], R3 ;  /* 0x0001d80301007387 */ /* 0x000fe80000100800 */
[----:B------:R0:W-:Y:S01]  /*51d20*/  STL [R1+0x1d4], R2 ;  /* 0x0001d40201007387 */ /* 0x0001e20000100800 */
[----:B-1----:R-:W-:Y:S02]  /*51d30*/  F2FP.F16.F32.PACK_AB R0, R31, R36 ;  /* 0x000000241f00723e */ /* 0x002fe400000000ff */
[----:B------:R-:W-:-:S05]  /*51d40*/  F2FP.F16.F32.PACK_AB R59, R37, R38 ;  /* 0x00000026253b723e */ /* 0x000fca00000000ff */
[----:B------:R-:W-:Y:S01]  /*51d50*/  STL [R1+0x298c], R59 ;  /* 0x00298c3b01007387 */ /* 0x000fe20000100800 */
[----:B------:R-:W-:-:S03]  /*51d60*/  F2FP.F16.F32.PACK_AB R58, R39, R18 ;  /* 0x00000012273a723e */ /* 0x000fc600000000ff */
[----:B------:R1:W-:Y:S01]  /*51d70*/  STL [R1+0x1d0], R0 ;  /* 0x0001d00001007387 */ /* 0x0003e20000100800 */
[----:B------:R-:W-:-:S03]  /*51d80*/  F2FP.F16.F32.PACK_AB R57, R19, R57 ;  /* 0x000000391339723e */ /* 0x000fc600000000ff */
[----:B------:R-:W-:Y:S04]  /*51d90*/  STL [R1+0x2990], R58 ;  /* 0x0029903a01007387 */ /* 0x000fe80000100800 */
[----:B------:R-:W-:Y:S01]  /*51da0*/  STL [R1+0x2994], R57 ;  /* 0x0029943901007387 */ /* 0x000fe20000100800 */
[----:B--2---:R-:W-:Y:S02]  /*51db0*/  F2FP.F16.F32.PACK_AB R56, R14, R15 ;  /* 0x0000000f0e38723e */ /* 0x004fe400000000ff */
[----:B---3--:R-:W-:-:S03]  /*51dc0*/  F2FP.F16.F32.PACK_AB R55, R40, R55 ;  /* 0x000000372837723e */ /* 0x008fc600000000ff */
[----:B------:R-:W-:Y:S01]  /*51dd0*/  STL [R1+0x2998], R56 ;  /* 0x0029983801007387 */ /* 0x000fe20000100800 */
[----:B------:R-:W-:-:S03]  /*51de0*/  F2FP.F16.F32.PACK_AB R54, R41, R54 ;  /* 0x000000362936723e */ /* 0x000fc600000000ff */
        /* <DEDUP_REMOVED lines=10> */
[----:B------:R-:W-:Y:S04]  /*51e90*/  STL [R1+0x29b0], R50 ;  /* 0x0029b03201007387 */ /* 0x000fe80000100800 */
[----:B------:R-:W-:Y:S01]  /*51ea0*/  STL [R1+0x29b4], R49 ;  /* 0x0029b43101007387 */ /* 0x000fe20000100800 */
[----:B------:R-:W-:-:S03]  /*51eb0*/  F2FP.F16.F32.PACK_AB R48, R47, R48 ;  /* 0x000000302f30723e */ /* 0x000fc600000000ff */
[----:B------:R-:W2:Y:S04]  /*51ec0*/  LDL.LU R17, [R1+0xb28] ;  /* 0x000b280001117983 */ /* 0x000ea80000300800 */
        /* <DEDUP_REMOVED lines=32> */
[----:B--2---:R-:W-:-:S02]  /*520d0*/  F2FP.F16.F32.PACK_AB R47, R17, R47 ;  /* 0x0000002f112f723e */ /* 0x004fc400000000ff */
[----:B---3--:R-:W-:-:S03]  /*520e0*/  F2FP.F16.F32.PACK_AB R46, R12, R46 ;  /* 0x0000002e0c2e723e */ /* 0x008fc600000000ff */
[----:B------:R-:W-:Y:S01]  /*520f0*/  STL [R1+0x29bc], R47 ;  /* 0x0029bc2f01007387 */ /* 0x000fe20000100800 */
[----:B----4-:R-:W-:-:S03]  /*52100*/  F2FP.F16.F32.PACK_AB R45, R30, R45 ;  /* 0x0000002d1e2d723e */ /* 0x010fc600000000ff */
        /* <DEDUP_REMOVED lines=25> */
[----:B------:R-:W-:Y:S04]  /*522a0*/  STL [R1+0x29f4], R33 ;  /* 0x0029f42101007387 */ /* 0x000fe80000100800 */
[----:B------:R-:W2:Y:S04]  /*522b0*/  LDL.LU R61, [R1+0x9a8] ;  /* 0x0009a800013d7983 */ /* 0x000ea80000300800 */
[----:B------:R-:W2:Y:S04]  /*522c0*/  LDL.LU R31, [R1+0xd38] ;  /* 0x000d3800011f7983 */ /* 0x000ea80000300800 */
[----:B0-----:R-:W3:Y:S04]  /*522d0*/  LDL.LU R2, [R1+0x9a0] ;  /* 0x0009a00001027983 */ /* 0x001ee80000300800 */
[----:B------:R-:W3:Y:S04]  /*522e0*/  LDL.LU R30, [R1+0xd30] ;  /* 0x000d3000011e7983 */ /* 0x000ee80000300800 */
        /* <DEDUP_REMOVED lines=26> */
[----:B------:R-:W-:-:S03]  /*52490*/  F2FP.F16.F32.PACK_AB R32, R14, R15 ;  /* 0x0000000f0e20723e */ /* 0x000fc600000000ff */
[----:B------:R-:W4:Y:S04]  /*524a0*/  LDL.LU R14, [R1+0x154] ;  /* 0x00015400010e7983 */ /* 0x000f280000300800 */
[----:B------:R-:W4:Y:S04]  /*524b0*/  LDL.LU R15, [R1+0x434] ;  /* 0x00043400010f7983 */ /* 0x000f280000300800 */
[----:B------:R-:W-:Y:S01]  /*524c0*/  STL [R1+0x29f8], R32 ;  /* 0x0029f82001007387 */ /* 0x000fe20000100800 */
[----:B--2---:R-:W-:Y:S02]  /*524d0*/  F2FP.F16.F32.PACK_AB R31, R61, R31 ;  /* 0x0000001f3d1f723e */ /* 0x004fe400000000ff */
        /* <DEDUP_REMOVED lines=21> */
[----:B------:R0:W-:Y:S01]  /*52630*/  STL [R1+0x2a24], R21 ;  /* 0x002a241501007387 */ /* 0x0001e20000100800 */
        /* <DEDUP_REMOVED lines=71> */
[----:B------:R-:W-:Y:S04]  /*52ab0*/  STL [R1+0x2a44], R13 ;  /* 0x002a440d01007387 */ /* 0x000fe80000100800 */
[----:B------:R0:W-:Y:S02]  /*52ac0*/  STL [R1+0x2a48], R12 ;  /* 0x002a480c01007387 */ /* 0x0001e40000100800 */
[----:B0-----:R-:W-:Y:S02]  /*52ad0*/  F2FP.F16.F32.PACK_AB R12, R25, R26 ;  /* 0x0000001a190c723e */ /* 0x001fe400000000ff */
[----:B------:R-:W-:-:S03]  /*52ae0*/  F2FP.F16.F32.PACK_AB R14, R27, R28 ;  /* 0x0000001c1b0e723e */ /* 0x000fc600000000ff */
[----:B------:R0:W-:Y:S01]  /*52af0*/  STL [R1+0xec], R12 ;  /* 0x0000ec0c01007387 */ /* 0x0001e20000100800 */
[----:B------:R-:W-:-:S03]  /*52b00*/  F2FP.F16.F32.PACK_AB R13, R29, R30 ;  /* 0x0000001e1d0d723e */ /* 0x000fc600000000ff */
[----:B------:R1:W-:Y:S01]  /*52b10*/  STL [R1+0xe8], R14 ;  /* 0x0000e80e01007387 */ /* 0x0003e20000100800 */
[----:B0-----:R-:W-:-:S03]  /*52b20*/  F2FP.F16.F32.PACK_AB R12, R31, R32 ;  /* 0x000000201f0c723e */ /* 0x001fc600000000ff */
[----:B------:R0:W-:Y:S04]  /*52b30*/  STL [R1+0xe4], R13 ;  /* 0x0000e40d01007387 */ /* 0x0001e80000100800 */
[----:B------:R2:W-:Y:S01]  /*52b40*/  STL [R1+0xe0], R12 ;  /* 0x0000e00c01007387 */ /* 0x0005e20000100800 */
[----:B-1----:R-:W-:Y:S02]  /*52b50*/  F2FP.F16.F32.PACK_AB R14, R33, R34 ;  /* 0x00000022210e723e */ /* 0x002fe400000000ff */
[----:B0-----:R-:W-:-:S03]  /*52b60*/  F2FP.F16.F32.PACK_AB R13, R35, R36 ;  /* 0x00000024230d723e */ /* 0x001fc600000000ff */
        /* <DEDUP_REMOVED lines=24> */
[----:B------:R-:W-:Y:S01]  /*52cf0*/  STL [R1+0x12c], R14 ;  /* 0x00012c0e01007387 */ /* 0x000fe20000100800 */
[----:B--2---:R-:W-:-:S03]  /*52d00*/  F2FP.F16.F32.PACK_AB R12, R61, R2 ;  /* 0x000000023d0c723e */ /* 0x004fc600000000ff */
[----:B------:R-:W-:Y:S01]  /*52d10*/  STL [R1+0x128], R13 ;  /* 0x0001280d01007387 */ /* 0x000fe20000100800 */
[----:B------:R-:W-:-:S03]  /*52d20*/  F2FP.F16.F32.PACK_AB R2, R0, R3 ;  /* 0x000000030002723e */ /* 0x000fc600000000ff */
[----:B------:R-:W-:Y:S04]  /*52d30*/  STL [R1+0x124], R12 ;  /* 0x0001240c01007387 */ /* 0x000fe80000100800 */
[----:B------:R0:W-:Y:S01]  /*52d40*/  STL [R1+0x120], R2 ;  /* 0x0001200201007387 */ /* 0x0001e20000100800 */
[----:B------:R-:W-:-:S05]  /*52d50*/  F2FP.F16.F32.PACK_AB R0, R10, R7 ;  /* 0x000000070a00723e */ /* 0x000fca00000000ff */
[----:B------:R1:W-:Y:S01]  /*52d60*/  STL [R1+0x13c], R0 ;  /* 0x00013c0001007387 */ /* 0x0003e20000100800 */
[----:B------:R-:W-:-:S05]  /*52d70*/  F2FP.F16.F32.PACK_AB R3, R9, R6 ;  /* 0x000000060903723e */ /* 0x000fca00000000ff */
[----:B------:R-:W-:Y:S01]  /*52d80*/  STL [R1+0x138], R3 ;  /* 0x0001380301007387 */ /* 0x000fe20000100800 */
[----:B0-----:R-:W-:-:S03]  /*52d90*/  F2FP.F16.F32.PACK_AB R2, R8, R5 ;  /* 0x000000050802723e */ /* 0x001fc600000000ff */
[----:B------:R-:W2:Y:S04]  /*52da0*/  LDL.LU R17, [R1+0x778] ;  /* 0x0007780001117983 */ /* 0x000ea80000300800 */
[----:B------:R0:W-:Y:S01]  /*52db0*/  STL [R1+0x134], R2 ;  /* 0x0001340201007387 */ /* 0x0001e20000100800 */
[----:B-1----:R-:W-:-:S03]  /*52dc0*/  F2FP.F16.F32.PACK_AB R0, R4, R11 ;  /* 0x0000000b0400723e */ /* 0x002fc600000000ff */
[----:B------:R-:W2:Y:S04]  /*52dd0*/  LDL.LU R18, [R1+0xad8] ;  /* 0x000ad80001127983 */ /* 0x000ea80000300800 */
[----:B------:R1:W-:Y:S04]  /*52de0*/  STL [R1+0x130], R0 ;  /* 0x0001300001007387 */ /* 0x0003e80000100800 */
        /* <DEDUP_REMOVED lines=55> */
[----:B------:R0:W-:Y:S01]  /*53160*/  STL [R1+0x14c], R12 ;  /* 0x00014c0c01007387 */ /* 0x0001e20000100800 */
[----:B---3--:R-:W-:Y:S02]  /*53170*/  F2FP.F16.F32.PACK_AB R14, R19, R20 ;  /* 0x00000014130e723e */ /* 0x008fe400000000ff */
[----:B----4-:R-:W-:-:S03]  /*53180*/  F2FP.F16.F32.PACK_AB R13, R21, R22 ;  /* 0x00000016150d723e */ /* 0x010fc600000000ff */
        /* <DEDUP_REMOVED lines=42> */
[----:B------:R-:W-:Y:S02]  /*53430*/  F2FP.F16.F32.PACK_AB R0, R0, R3 ;  /* 0x000000030000723e */ /* 0x000fe400000000ff */
[----:B------:R-:W-:-:S05]  /*53440*/  F2FP.F16.F32.PACK_AB R11, R10, R11 ;  /* 0x0000000b0a0b723e */ /* 0x000fca00000000ff */
[----:B------:R-:W-:Y:S01]  /*53450*/  STL [R1+0x2a4c], R11 ;  /* 0x002a4c0b01007387 */ /* 0x000fe20000100800 */
[----:B------:R-:W-:-:S03]  /*53460*/  F2FP.F16.F32.PACK_AB R10, R7, R9 ;  /* 0x00000009070a723e */ /* 0x000fc600000000ff */
[----:B------:R1:W-:Y:S01]  /*53470*/  STL [R1+0x190], R0 ;  /* 0x0001900001007387 */ /* 0x0003e20000100800 */
[----:B------:R-:W-:-:S03]  /*53480*/  F2FP.F16.F32.PACK_AB R9, R6, R8 ;  /* 0x000000080609723e */ /* 0x000fc600000000ff */
[----:B------:R-:W-:Y:S04]  /*53490*/  STL [R1+0x2a50], R10 ;  /* 0x002a500a01007387 */ /* 0x000fe80000100800 */
[----:B------:R-:W-:Y:S04]  /*534a0*/  STL [R1+0x2a54], R9 ;  /* 0x002a540901007387 */ /* 0x000fe80000100800 */
[----:B------:R-:W2:Y:S04]  /*534b0*/  LDL.LU R61, [R1+0x39c] ;  /* 0x00039c00013d7983 */ /* 0x000ea80000300800 */
[----:B------:R-:W2:Y:S01]  /*534c0*/  LDL.LU R7, [R1+0x70c] ;  /* 0x00070c0001077983 */ /* 0x000ea20000300800 */
[----:B------:R-:W-:-:S03]  /*534d0*/  F2FP.F16.F32.PACK_AB R8, R5, R4 ;  /* 0x000000040508723e */ /* 0x000fc600000000ff */
[----:B0-----:R-:W3:Y:S04]  /*534e0*/  LDL.LU R2, [R1+0x394] ;  /* 0x0003940001027983 */ /* 0x001ee80000300800 */
        /* <DEDUP_REMOVED lines=44> */
[----:B------:R-:W4:Y:S04]  /*537b0*/  LDL.LU R3, [R1+0x264] ;  /* 0x0002640001037983 */ /* 0x000f280000300800 */
[----:B------:R-:W-:Y:S01]  /*537c0*/  STL [R1+0x2a58], R8 ;  /* 0x002a580801007387 */ /* 0x000fe20000100800 */
[----:B--2---:R-:W-:-:S05]  /*537d0*/  F2FP.F16.F32.PACK_AB R7, R61, R7 ;  /* 0x000000073d07723e */ /* 0x004fca00000000ff */
[----:B------:R-:W-:Y:S01]  /*537e0*/  STL [R1+0x2a5c], R7 ;  /* 0x002a5c0701007387 */ /* 0x000fe20000100800 */
[----:B---3--:R-:W-:-:S03]  /*537f0*/  F2FP.F16.F32.PACK_AB R6, R2, R6 ;  /* 0x000000060206723e */ /* 0x008fc600000000ff */
[----:B------:R-:W2:Y:S04]  /*53800*/  LDL.LU R59, [R1+0x9cc] ;  /* 0x0009cc00013b7983 */ /* 0x000ea80000300800 */
[----:B------:R-:W2:Y:S01]  /*53810*/  LDL.LU R60, [R1+0xd5c] ;  /* 0x000d5c00013c7983 */ /* 0x000ea20000300800 */
[----:B----4-:R-:W-:-:S03]  /*53820*/  F2FP.F16.F32.PACK_AB R5, R19, R5 ;  /* 0x000000051305723e */ /* 0x010fc600000000ff */
[----:B------:R-:W3:Y:S04]  /*53830*/  LDL.LU R61, [R1+0x9c4] ;  /* 0x0009c400013d7983 */ /* 0x000ee80000300800 */
[----:B------:R-:W3:Y:S01]  /*53840*/  LDL.LU R2, [R1+0xd54] ;  /* 0x000d540001027983 */ /* 0x000ee20000300800 */
[----:B------:R-:W-:-:S03]  /*53850*/  F2FP.F16.F32.PACK_AB R4, R20, R4 ;  /* 0x000000041404723e */ /* 0x000fc600000000ff */
[----:B------:R0:W-:Y:S04]  /*53860*/  STL [R1+0x2a60], R6 ;  /* 0x002a600601007387 */ /* 0x0001e80000100800 */
[----:B------:R-:W-:Y:S04]  /*53870*/  STL [R1+0x2a64], R5 ;  /* 0x002a640501007387 */ /* 0x000fe80000100800 */
[----:B------:R1:W-:Y:S01]  /*53880*/  STL [R1+0x2a68], R4 ;  /* 0x002a680401007387 */ /* 0x0003e20000100800 */
[----:B0-----:R-:W-:Y:S02]  /*53890*/  F2FP.F16.F32.PACK_AB R6, R23, R24 ;  /* 0x000000181706723e */ /* 0x001fe400000000ff */
[----:B-1----:R-:W-:-:S02]  /*538a0*/  F2FP.F16.F32.PACK_AB R4, R21, R22 ;  /* 0x000000161504723e */ /* 0x002fc400000000ff */
[----:B------:R-:W-:-:S03]  /*538b0*/  F2FP.F16.F32.PACK_AB R5, R25, R26 ;  /* 0x0000001a1905723e */ /* 0x000fc600000000ff */
[----:B------:R0:W-:Y:S04]  /*538c0*/  STL [R1+0xc], R4 ;  /* 0x00000c0401007387 */ /* 0x0001e80000100800 */
[----:B------:R1:W-:Y:S04]  /*538d0*/  STL [R1+0x8], R6 ;  /* 0x0000080601007387 */ /* 0x0003e80000100800 */
[----:B------:R4:W-:Y:S01]  /*538e0*/  STL [R1+0x4], R5 ;  /* 0x0000040501007387 */ /* 0x0009e20000100800 */
[----:B0-----:R-:W-:Y:S02]  /*538f0*/  F2FP.F16.F32.PACK_AB R4, R27, R28 ;  /* 0x0000001c1b04723e */ /* 0x001fe400000000ff */
[----:B-1----:R-:W-:-:S03]  /*53900*/  F2FP.F16.F32.PACK_AB R6, R29, R30 ;  /* 0x0000001e1d06723e */ /* 0x002fc600000000ff */
[----:B------:R0:W-:Y:S01]  /*53910*/  STL [R1], R4 ;  /* 0x0000000401007387 */ /* 0x0001e20000100800 */
        /* <DEDUP_REMOVED lines=25> */
[----:B------:R-:W-:Y:S04]  /*53ab0*/  STL [R1+0x4c], R6 ;  /* 0x00004c0601007387 */ /* 0x000fe80000100800 */
[----:B------:R-:W-:Y:S01]  /*53ac0*/  STL [R1+0x48], R5 ;  /* 0x0000480501007387 */ /* 0x000fe20000100800 */
[----:B------:R-:W-:-:S03]  /*53ad0*/  F2FP.F16.F32.PACK_AB R3, R0, R3 ;  /* 0x000000030003723e */ /* 0x000fc600000000ff */
[----:B------:R-:W4:Y:S01]  /*53ae0*/  LDL.LU R0, [R1+0x9c0] ;  /* 0x0009c00001007983 */ /* 0x000f220000300800 */
[----:B0-----:R-:W-:-:S05]  /*53af0*/  F2FP.F16.F32.PACK_AB R4, R57, R58 ;  /* 0x0000003a3904723e */ /* 0x001fca00000000ff */
[----:B------:R-:W-:Y:S04]  /*53b00*/  STL [R1+0x44], R4 ;  /* 0x0000440401007387 */ /* 0x000fe80000100800 */
[----:B----4-:R-:W-:Y:S04]  /*53b10*/  STL [R1+0x2a6c], R0 ;  /* 0x002a6c0001007387 */ /* 0x010fe80000100800 */
[----:B------:R0:W-:Y:S04]  /*53b20*/  STL [R1+0x40], R3 ;  /* 0x0000400301007387 */ /* 0x0001e80000100800 */
[----:B0-----:R-:W4:Y:S01]  /*53b30*/  LDL.LU R3, [R1+0xd50] ;  /* 0x000d500001037983 */ /* 0x001f220000300800 */
[----:B--2---:R-:W-:-:S02]  /*53b40*/  F2FP.F16.F32.PACK_AB R0, R59, R60 ;  /* 0x0000003c3b00723e */ /* 0x004fc400000000ff */
[----:B---3--:R-:W-:Y:S01]  /*53b50*/  F2FP.F16.F32.PACK_AB R2, R61, R2 ;  /* 0x000000023d02723e */ /* 0x008fe200000000ff */
[----:B----4-:R0:W-:Y:S04]  /*53b60*/  STL [R1+0x2a70], R3 ;  /* 0x002a700301007387 */ /* 0x0101e80000100800 */
[----:B0-----:R-:W2:Y:S04]  /*53b70*/  LDL.LU R3, [R1+0x68c] ;  /* 0x00068c0001037983 */ /* 0x001ea80000300800 */
[----:B------:R0:W-:Y:S04]  /*53b80*/  STL [R1+0x5c], R0 ;  /* 0x00005c0001007387 */ /* 0x0001e80000100800 */
[----:B0-----:R-:W3:Y:S04]  /*53b90*/  LDL.LU R0, [R1+0x2a4] ;  /* 0x0002a40001007983 */ /* 0x001ee80000300800 */
[----:B------:R-:W-:Y:S04]  /*53ba0*/  STL [R1+0x58], R2 ;  /* 0x0000580201007387 */ /* 0x000fe80000100800 */
        /* <DEDUP_REMOVED lines=70> */
[----:B------:R-:W-:Y:S02]  /*54010*/  F2FP.F16.F32.PACK_AB R16, R15, R16 ;  /* 0x000000100f10723e */ /* 0x000fe400000000ff */
[----:B------:R-:W-:Y:S02]  /*54020*/  F2FP.F16.F32.PACK_AB R18, R17, R18 ;  /* 0x000000121112723e */ /* 0x000fe400000000ff */
[----:B--2---:R-:W-:-:S02]  /*54030*/  F2FP.F16.F32.PACK_AB R4, R0, R4 ;  /* 0x000000040004723e */ /* 0x004fc400000000ff */
[----:B------:R-:W2:Y:S04]  /*54040*/  LDL.LU R0, [R1+0x2a6c] ;  /* 0x002a6c0001007983 */ /* 0x000ea80000300800 */
[----:B------:R0:W-:Y:S04]  /*54050*/  STL [R1+0x50], R4 ;  /* 0x0000500401007387 */ /* 0x0001e80000100800 */
[----:B0-----:R0:W5:Y:S04]  /*54060*/  LDL.LU R4, [R1+0x2a68] ;  /* 0x002a680001047983 */ /* 0x0011680000300800 */
[----:B------:R0:W5:Y:S04]  /*54070*/  LDL.LU R5, [R1+0x2a64] ;  /* 0x002a640001057983 */ /* 0x0001680000300800 */
[----:B------:R1:W-:Y:S04]  /*54080*/  STL [R1+0x6c], R6 ;  /* 0x00006c0601007387 */ /* 0x0003e80000100800 */
[----:B-1----:R0:W5:Y:S04]  /*54090*/  LDL.LU R6, [R1+0x2a60] ;  /* 0x002a600001067983 */ /* 0x0021680000300800 */
[----:B------:R0:W5:Y:S04]  /*540a0*/  LDL.LU R7, [R1+0x2a5c] ;  /* 0x002a5c0001077983 */ /* 0x0001680000300800 */
[----:B------:R1:W-:Y:S04]  /*540b0*/  STL [R1+0x68], R8 ;  /* 0x0000680801007387 */ /* 0x0003e80000100800 */
[----:B-1----:R0:W5:Y:S04]  /*540c0*/  LDL.LU R8, [R1+0x2a58] ;  /* 0x002a580001087983 */ /* 0x0021680000300800 */
[----:B------:R0:W5:Y:S04]  /*540d0*/  LDL.LU R9, [R1+0x2a54] ;  /* 0x002a540001097983 */ /* 0x0001680000300800 */
[----:B------:R1:W-:Y:S01]  /*540e0*/  STL [R1+0x64], R10 ;  /* 0x0000640a01007387 */ /* 0x0003e20000100800 */
[----:B------:R-:W-:-:S03]  /*540f0*/  F2FP.F16.F32.PACK_AB R20, R19, R20 ;  /* 0x000000141314723e */ /* 0x000fc600000000ff */
        /* <DEDUP_REMOVED lines=83> */
[----:B--2---:R-:W-:-:S03]  /*54630*/  F2FP.F16.F32.PACK_AB R0, R0, R3 ;  /* 0x000000030000723e */ /* 0x004fc600000000ff */
[----:B-1----:R0:W5:Y:S04]  /*54640*/  LDL.LU R52, [R1+0x29a8] ;  /* 0x0029a80001347983 */ /* 0x0021680000300800 */
[----:B------:R0:W5:Y:S04]  /*54650*/  LDL.LU R53, [R1+0x29a4] ;  /* 0x0029a40001357983 */ /* 0x0001680000300800 */
[----:B------:R1:W-:Y:S01]  /*54660*/  STL [R1+0xcc], R54 ;  /* 0x0000cc3601007387 */ /* 0x0003e20000100800 */
[----:B------:R-:W-:-:S03]  /*54670*/  F2FP.F16.F32.PACK_AB R2, R61, R2 ;  /* 0x000000023d02723e */ /* 0x000fc600000000ff */
[----:B-1----:R0:W5:Y:S04]  /*54680*/  LDL.LU R54, [R1+0x29a0] ;  /* 0x0029a00001367983 */ /* 0x0021680000300800 */
[----:B------:R0:W5:Y:S04]  /*54690*/  LDL.LU R55, [R1+0x299c] ;  /* 0x00299c0001377983 */ /* 0x0001680000300800 */
[----:B------:R1:W-:Y:S04]  /*546a0*/  STL [R1+0xc8], R56 ;  /* 0x0000c83801007387 */ /* 0x0003e80000100800 */
[----:B-1----:R0:W5:Y:S04]  /*546b0*/  LDL.LU R56, [R1+0x2998] ;  /* 0x0029980001387983 */ /* 0x0021680000300800 */
[----:B------:R0:W5:Y:S04]  /*546c0*/  LDL.LU R57, [R1+0x2994] ;  /* 0x0029940001397983 */ /* 0x0001680000300800 */
[----:B------:R1:W-:Y:S04]  /*546d0*/  STL [R1+0xc4], R58 ;  /* 0x0000c43a01007387 */ /* 0x0003e80000100800 */
[----:B-1----:R0:W5:Y:S04]  /*546e0*/  LDL.LU R58, [R1+0x2990] ;  /* 0x00299000013a7983 */ /* 0x0021680000300800 */
[----:B------:R0:W5:Y:S04]  /*546f0*/  LDL.LU R59, [R1+0x298c] ;  /* 0x00298c00013b7983 */ /* 0x0001680000300800 */
[----:B------:R-:W-:Y:S04]  /*54700*/  STL [R1+0xc0], R60 ;  /* 0x0000c03c01007387 */ /* 0x000fe80000100800 */
[----:B------:R-:W-:Y:S04]  /*54710*/  STL [R1+0xd8], R0 ;  /* 0x0000d80001007387 */ /* 0x000fe80000100800 */
[----:B------:R1:W-:Y:S04]  /*54720*/  STL [R1+0xdc], R2 ;  /* 0x0000dc0201007387 */ /* 0x0003e80000100800 */
[----:B------:R-:W2:Y:S04]  /*54730*/  LDL.LU R61, [R1+0x2a8] ;  /* 0x0002a800013d7983 */ /* 0x000ea80000300800 */
[----:B-1----:R-:W2:Y:S04]  /*54740*/  LDL.LU R2, [R1+0x688] ;  /* 0x0006880001027983 */ /* 0x002ea80000300800 */
[----:B------:R-:W3:Y:S04]  /*54750*/  LDL.LU R0, [R1+0x2a0] ;  /* 0x0002a00001007983 */ /* 0x000ee80000300800 */
[----:B------:R-:W3:Y:S01]  /*54760*/  LDL.LU R3, [R1+0x680] ;  /* 0x0006800001037983 */ /* 0x000ee20000300800 */
[----:B--2---:R-:W-:-:S02]  /*54770*/  F2FP.F16.F32.PACK_AB R2, R61, R2 ;  /* 0x000000023d02723e */ /* 0x004fc400000000ff */
[----:B---3--:R-:W-:-:S05]  /*54780*/  F2FP.F16.F32.PACK_AB R0, R0, R3 ;  /* 0x000000030000723e */ /* 0x008fca00000000ff */
[----:B------:R0:W-:Y:S04]  /*54790*/  STL [R1+0xd0], R0 ;  /* 0x0000d00001007387 */ /* 0x0001e80000100800 */
[----:B------:R0:W-:Y:S02]  /*547a0*/  STL [R1+0xd4], R2 ;  /* 0x0000d40201007387 */ /* 0x0001e40000100800 */
.L_x_0:
[----:B-----5:R-:W-:Y:S01]  /*547b0*/  STL.64 [R1+0x2c00], R30 ;  /* 0x002c001e01007387 */ /* 0x020fe20000100a00 */
[----:B------:R-:W2:Y:S01]  /*547c0*/  S2UR UR5, SR_CgaCtaId ;  /* 0x00000000000579c3 */ /* 0x000ea20000008800 */
[----:B------:R-:W-:Y:S01]  /*547d0*/  UMOV UR4, 0x400 ;  /* 0x0000040000047882 */ /* 0x000fe20000000000 */
[----:B------:R-:W3:Y:S01]  /*547e0*/  LDCU UR8, c[0x0][0x3b4] ;  /* 0x00007680ff0877ac */ /* 0x000ee20008000800 */
[----:B------:R4:W-:Y:S01]  /*547f0*/  STL.64 [R1+0x2bf8], R28 ;  /* 0x002bf81c01007387 */ /* 0x0009e20000100a00 */
[----:B------:R-:W0:Y:S01]  /*54800*/  LDCU UR9, c[0x0][0x398] ;  /* 0x00007300ff0977ac */ /* 0x000e220008000800 */
[----:B------:R-:W1:Y:S01]  /*54810*/  LDCU.64 UR28, c[0x0][0x398] ;  /* 0x00007300ff1c77ac */ /* 0x000e620008000a00 */
[----:B------:R-:W0:Y:S01]  /*54820*/  LDCU.64 UR6, c[0x0][0x390] ;  /* 0x00007200ff0677ac */ /* 0x000e220008000a00 */
[----:B----4-:R-:W4:Y:S01]  /*54830*/  LDL.LU R28, [R1+0x80] ;  /* 0x00008000011c7983 */ /* 0x010f220000300800 */
[----:B------:R-:W0:Y:S03]  /*54840*/  LDCU UR63, c[0x0][0x39c] ;  /* 0x00007380ff3f77ac */ /* 0x000e260008000800 */
[----:B------:R-:W4:Y:S01]  /*54850*/  LDL.LU R29, [R1+0x84] ;  /* 0x00008400011d7983 */ /* 0x000f220000300800 */
[----:B------:R-:W0:Y:S03]  /*54860*/  LDCU UR38, c[0x0][0x3b8] ;  /* 0x00007700ff2677ac */ /* 0x000e260008000800 */
[----:B------:R-:W4:Y:S01]  /*54870*/  LDL.LU R30, [R1+0x88] ;  /* 0x00008800011e7983 */ /* 0x000f220000300800 */
[----:B------:R-:W0:Y:S03]  /*54880*/  LDCU.64 UR50, c[0x0][0x398] ;  /* 0x00007300ff3277ac */ /* 0x000e260008000a00 */
[----:B------:R-:W4:Y:S01]  /*54890*/  LDL.LU R31, [R1+0x8c] ;  /* 0x00008c00011f7983 */ /* 0x000f220000300800 */
[----:B------:R-:W0:Y:S03]  /*548a0*/  LDCU.64 UR10, c[0x0][0x390] ;  /* 0x00007200ff0a77ac */ /* 0x000e260008000a00 */
[----:B------:R-:W3:Y:S01]  /*548b0*/  LDL.LU R61, [R1+0xd4] ;  /* 0x0000d400013d7983 */ /* 0x000ee20000300800 */
[----:B------:R-:W0:Y:S03]  /*548c0*/  LDCU UR27, c[0x0][0x398] ;  /* 0x00007300ff1b77ac */ /* 0x000e260008000800 */
[----:B------:R-:W4:Y:S01]  /*548d0*/  LDL.LU R3, [R1+0xd8] ;  /* 0x0000d80001037983 */ /* 0x000f220000300800 */
[----:B------:R-:W0:Y:S03]  /*548e0*/  LDCU UR31, c[0x0][0x398] ;  /* 0x00007300ff1f77ac */ /* 0x000e260008000800 */
[----:B0-----:R-:W4:Y:S01]  /*548f0*/  LDL.LU R0, [R1+0xdc] ;  /* 0x0000dc0001007983 */ /* 0x001f220000300800 */
[----:B------:R-:W0:Y:S03]  /*54900*/  LDCU UR26, c[0x0][0x398] ;  /* 0x00007300ff1a77ac */ /* 0x000e260008000800 */
[----:B------:R-:W-:Y:S01]  /*54910*/  STL.64 [R1+0x2bf0], R34 ;  /* 0x002bf02201007387 */ /* 0x000fe20000100a00 */
[----:B------:R-:W0:Y:S03]  /*54920*/  LDCU UR25, c[0x0][0x398] ;  /* 0x00007300ff1977ac */ /* 0x000e260008000800 */
[----:B------:R1:W-:Y:S01]  /*54930*/  STL.64 [R1+0x2be8], R32 ;  /* 0x002be82001007387 */ /* 0x0003e20000100a00 */
[----:B------:R-:W0:Y:S01]  /*54940*/  LDCU UR15, c[0x0][0x398] ;  /* 0x00007300ff0f77ac */ /* 0x000e220008000800 */
[----:B------:R-:W0:Y:S01]  /*54950*/  LDCU UR14, c[0x0][0x398] ;  /* 0x00007300ff0e77ac */ /* 0x000e220008000800 */
[----:B------:R-:W0:Y:S01]  /*54960*/  LDCU UR13, c[0x0][0x398] ;  /* 0x00007300ff0d77ac */ /* 0x000e220008000800 */
[----:B-1----:R-:W4:Y:S01]  /*54970*/  LDL.LU R32, [R1+0x90] ;  /* 0x0000900001207983 */ /* 0x002f220000300800 */
[----:B------:R-:W1:Y:S03]  /*54980*/  LDCU UR12, c[0x0][0x398] ;  /* 0x00007300ff0c77ac */ /* 0x000e660008000800 */
[----:B------:R-:W4:Y:S01]  /*54990*/  LDL.LU R33, [R1+0x94] ;  /* 0x0000940001217983 */ /* 0x000f220000300800 */
[----:B------:R-:W0:Y:S03]  /*549a0*/  LDCU UR24, c[0x0][0x398] ;  /* 0x00007300ff1877ac */ /* 0x000e260008000800 */
[----:B------:R-:W4:Y:S01]  /*549b0*/  LDL.LU R34, [R1+0x98] ;  /* 0x0000980001227983 */ /* 0x000f220000300800 */
[----:B------:R-:W0:Y:S03]  /*549c0*/  LDCU UR23, c[0x0][0x398] ;  /* 0x00007300ff1777ac */ /* 0x000e260008000800 */
[----:B------:R-:W4:Y:S01]  /*549d0*/  LDL.LU R35, [R1+0x9c] ;  /* 0x00009c0001237983 */ /* 0x000f220000300800 */
        /* <DEDUP_REMOVED lines=43> */
[----:B------:R-:W4:Y:S01]  /*54c90*/  LDL R2, [R1+0x1164] ;  /* 0x0011640001027983 */ /* 0x000f220000100800 */
        /* <DEDUP_REMOVED lines=8> */
[----:B--2---:R-:W-:-:S03]  /*54d20*/  ULEA UR4, UR5, UR4, 0x18 ;  /* 0x0000000405047291 */ /* 0x004fc6000f8ec0ff */
[----:B------:R-:W-:Y:S01]  /*54d30*/  STL.64 [R1+0x2ba0], R54 ;  /* 0x002ba03601007387 */ /* 0x000fe20000100a00 */
[----:B------:R-:W1:Y:S03]  /*54d40*/  LDCU UR5, c[0x0][0x398] ;  /* 0x00007300ff0577ac */ /* 0x000e660008000800 */
[----:B------:R-:W-:Y:S01]  /*54d50*/  STL.64 [R1+0x2b98], R52 ;  /* 0x002b983401007387 */ /* 0x000fe20000100a00 */
[----:B------:R-:W2:Y:S03]  /*54d60*/  LDCU UR43, c[0x0][0x398] ;  /* 0x00007300ff2b77ac */ /* 0x000ea60008000800 */
[----:B------:R-:W-:Y:S01]  /*54d70*/  STL.64 [R1+0x2b90], R58 ;  /* 0x002b903a01007387 */ /* 0x000fe20000100a00 */
[----:B------:R-:W0:Y:S03]  /*54d80*/  LDCU UR60, c[0x0][0x398] ;  /* 0x00007300ff3c77ac */ /* 0x000e260008000800 */
[----:B------:R-:W-:Y:S01]  /*54d90*/  STL.64 [R1+0x2b88], R56 ;  /* 0x002b883801007387 */ /* 0x000fe20000100a00 */
[----:B------:R-:W0:Y:S03]  /*54da0*/  LDCU UR61, c[0x0][0x398] ;  /* 0x00007300ff3d77ac */ /* 0x000e260008000800 */
[----:B------:R-:W-:Y:S01]  /*54db0*/  STL [R1+0x2b80], R60 ;  /* 0x002b803c01007387 */ /* 0x000fe20000100800 */
[----:B------:R-:W0:Y:S01]  /*54dc0*/  LDCU UR62, c[0x0][0x398] ;  /* 0x00007300ff3e77ac */ /* 0x000e220008000800 */
        /* <DEDUP_REMOVED lines=14> */
[----:B---3--:R-:W-:-:S02]  /*54eb0*/  IMAD.MOV.U32 R49, RZ, RZ, R61 ;  /* 0x000000ffff317224 */ /* 0x008fc400078e003d */
[----:B----4-:R-:W-:Y:S02]  /*54ec0*/  IMAD.MOV.U32 R50, RZ, RZ, R3 ;  /* 0x000000ffff327224 */ /* 0x010fe400078e0003 */
[----:B------:R-:W-:Y:S02]  /*54ed0*/  IMAD.MOV.U32 R51, RZ, RZ, R0 ;  /* 0x000000ffff337224 */ /* 0x000fe400078e0000 */
[----:B------:R-:W3:Y:S02]  /*54ee0*/  S2R R0, SR_TID.X ;  /* 0x0000000000007919 */ /* 0x000ee40000002100 */
[----:B---3--:R-:W-:-:S04]  /*54ef0*/  LOP3.LUT R0, R0, 0x1f, RZ, 0xc0, !PT ;  /* 0x0000001f00007812 */ /* 0x008fc800078ec0ff */
[----:B------:R-:W-:Y:S01]  /*54f00*/  LEA R0, R0, UR4, 0x4 ;  /* 0x0000000400007c11 */ /* 0x000fe2000f8e20ff */
[----:B------:R-:W-:Y:S06]  /*54f10*/  BAR.SYNC.DEFER_BLOCKING 0x0 ;  /* 0x0000000000007b1d */ /* 0x000fec0000010000 */
[----:B------:R-:W3:Y:S01]  /*54f20*/  LDCU UR4, c[0x0][0x398] ;  /* 0x00007300ff0477ac */ /* 0x000ee20008000800 */
[----:B------:R-:W-:-:S05]  /*54f30*/  VIADD R2, R2, 0x1 ;  /* 0x0000000102027836 */ /* 0x000fca0000000000 */
[----:B------:R-:W-:Y:S01]  /*54f40*/  ISETP.GE.AND P1, PT, R2, UR29, PT ;  /* 0x0000001d02007c0c */ /* 0x000fe2000bf26270 */
[----:B------:R-:W4:Y:S01]  /*54f50*/  LDCU UR29, c[0x0][0x398] ;  /* 0x00007300ff1d77ac */ /* 0x000f220008000800 */
[----:B------:R-:W-:Y:S01]  /*54f60*/  STSM.16.M88.4 [R0], R48 ;  /* 0x0000003000007844 */ /* 0x000fe20000000200 */
[----:B------:R-:W-:-:S03]  /*54f70*/  NOP ;  /* 0x0000000000007918 */ /* 0x000fc60000000000 */
[----:B------:R-:W0:Y:S01]  /*54f80*/  LDS.128 R48, [R0] ;  /* 0x0000000000307984 */ /* 0x000e220000000c00 */
[----:B------:R-:W-:-:S03]  /*54f90*/  NOP ;  /* 0x0000000000007918 */ /* 0x000fc60000000000 */
[----:B------:R-:W-:Y:S01]  /*54fa0*/  STSM.16.M88.4 [R0], R44 ;  /* 0x0000002c00007844 */ /* 0x000fe20000000200 */
[----:B------:R-:W-:-:S03]  /*54fb0*/  NOP ;  /* 0x0000000000007918 */ /* 0x000fc60000000000 */
[----:B------:R-:W1:Y:S01]  /*54fc0*/  LDS.128 R44, [R0] ;  /* 0x00000000002c7984 */ /* 0x000e620000000c00 */
[----:B------:R-:W-:-:S03]  /*54fd0*/  NOP ;  /* 0x0000000000007918 */ /* 0x000fc60000000000 */
[----:B------:R-:W-:Y:S01]  /*54fe0*/  STSM.16.M88.4 [R0], R40 ;  /* 0x0000002800007844 */ /* 0x000fe20000000200 */
[----:B------:R-:W-:-:S03]  /*54ff0*/  NOP ;  /* 0x0000000000007918 */ /* 0x000fc60000000000 */
[----:B------:R-:W2:Y:S01]  /*55000*/  LDS.128 R40, [R0] ;  /* 0x0000000000287984 */ /* 0x000ea20000000c00 */
[----:B------:R-:W-:-:S03]  /*55010*/  NOP ;  /* 0x0000000000007918 */ /* 0x000fc60000000000 */
[----:B------:R-:W-:Y:S01]  /*55020*/  STSM.16.M88.4 [R0], R36 ;  /* 0x0000002400007844 */ /* 0x000fe20000000200 */
[----:B------:R-:W-:-:S03]  /*55030*/  NOP ;  /* 0x0000000000007918 */ /* 0x000fc60000000000 */
[----:B------:R-:W3:Y:S01]  /*55040*/  LDS.128 R36, [R0] ;  /* 0x0000000000247984 */ /* 0x000ee20000000c00 */
[----:B------:R-:W-:-:S03]  /*55050*/  NOP ;  /* 0x0000000000007918 */ /* 0x000fc60000000000 */
[----:B------:R-:W-:Y:S01]  /*55060*/  STSM.16.M88.4 [R0], R32 ;  /* 0x0000002000007844 */ /* 0x000fe20000000200 */
[----:B------:R-:W-:-:S03]  /*55070*/  NOP ;  /* 0x0000000000007918 */ /* 0x000fc60000000000 */
[----:B------:R-:W4:Y:S01]  /*55080*/  LDS.128 R32, [R0] ;  /* 0x0000000000207984 */ /* 0x000f220000000c00 */
[----:B------:R-:W-:-:S03]  /*55090*/  NOP ;  /* 0x0000000000007918 */ /* 0x000fc60000000000 */
[----:B0-----:R-:W-:Y:S04]  /*550a0*/  STL.64 [R1+0xd0], R48 ;  /* 0x0000d03001007387 */ /* 0x001fe80000100a00 */
[----:B------:R-:W-:Y:S04]  /*550b0*/  STL.64 [R1+0xd8], R50 ;  /* 0x0000d83201007387 */ /* 0x000fe80000100a00 */
[----:B-1----:R-:W-:Y:S04]  /*550c0*/  STL.64 [R1+0xc0], R44 ;  /* 0x0000c02c01007387 */ /* 0x002fe80000100a00 */
[----:B------:R-:W-:Y:S04]  /*550d0*/  STL.64 [R1+0xc8], R46 ;  /* 0x0000c82e01007387 */ /* 0x000fe80000100a00 */
[----:B--2---:R-:W-:Y:S04]  /*550e0*/  STL.64 [R1+0xb0], R40 ;  /* 0x0000b02801007387 */ /* 0x004fe80000100a00 */
[----:B------:R-:W-:Y:S04]  /*550f0*/  STL.64 [R1+0xb8], R42 ;  /* 0x0000b82a01007387 */ /* 0x000fe80000100a00 */
[----:B---3--:R-:W-:Y:S04]  /*55100*/  STL.64 [R1+0xa0], R36 ;  /* 0x0000a02401007387 */ /* 0x008fe80000100a00 */
[----:B------:R-:W-:Y:S04]  /*55110*/  STL.64 [R1+0xa8], R38 ;  /* 0x0000a82601007387 */ /* 0x000fe80000100a00 */
[----:B------:R0:W-:Y:S04]  /*55120*/  STSM.16.M88.4 [R0], R28 ;  /* 0x0000001c00007844 */ /* 0x0001e80000000200 */
[----:B----4-:R-:W-:Y:S04]  /*55130*/  STL.64 [R1+0x90], R32 ;  /* 0x0000902001007387 */ /* 0x010fe80000100a00 */
[----:B------:R-:W-:Y:S01]  /*55140*/  STL.64 [R1+0x98], R34 ;  /* 0x0000982201007387 */ /* 0x000fe20000100a00 */
[----:B------:R-:W-:-:S03]  /*55150*/  NOP ;  /* 0x0000000000007918 */ /* 0x000fc60000000000 */
[----:B------:R-:W1:Y:S04]  /*55160*/  LDS.128 R32, [R0] ;  /* 0x0000000000207984 */ /* 0x000e680000000c00 */
[----:B0-----:R-:W2:Y:S04]  /*55170*/  LDL.LU R28, [R1+0x70] ;  /* 0x00007000011c7983 */ /* 0x001ea80000300800 */
[----:B------:R-:W2:Y:S04]  /*55180*/  LDL.LU R29, [R1+0x74] ;  /* 0x00007400011d7983 */ /* 0x000ea80000300800 */
[----:B------:R-:W2:Y:S04]  /*55190*/  LDL.LU R30, [R1+0x78] ;  /* 0x00007800011e7983 */ /* 0x000ea80000300800 */
[----:B------:R-:W2:Y:S01]  /*551a0*/  LDL.LU R31, [R1+0x7c] ;  /* 0x00007c00011f7983 */ /* 0x000ea20000300800 */
[----:B------:R-:W-:-:S03]  /*551b0*/  NOP ;  /* 0x0000000000007918 */ /* 0x000fc60000000000 */
[----:B-1----:R0:W-:Y:S01]  /*551c0*/  STL [R1+0x84], R33 ;  /* 0x0000842101007387 */ /* 0x0021e20000100800 */
[----:B------:R-:W-:-:S03]  /*551d0*/  IMAD.MOV.U32 R60, RZ, RZ, R32 ;  /* 0x000000ffff3c7224 */ /* 0x000fc600078e0020 */
[----:B------:R1:W-:Y:S04]  /*551e0*/  STL.64 [R1+0x88], R34 ;  /* 0x0000882201007387 */ /* 0x0003e80000100a00 */
        /* <DEDUP_REMOVED lines=24> */
[----:B------:R-:W4:Y:S04]  /*55370*/  LDL.LU R32, [R1] ;  /* 0x0000000001207983 */ /* 0x000f280000300800 */
[----:B0-----:R-:W4:Y:S04]  /*55380*/  LDL.LU R33, [R1+0x4] ;  /* 0x0000040001217983 */ /* 0x001f280000300800 */
[----:B-1----:R-:W4:Y:S04]  /*55390*/  LDL.LU R34, [R1+0x8] ;  /* 0x0000080001227983 */ /* 0x002f280000300800 */
[----:B------:R-:W4:Y:S04]  /*553a0*/  LDL.LU R35, [R1+0xc] ;  /* 0x00000c0001237983 */ /* 0x000f280000300800 */
[----:B--2---:R-:W-:Y:S01]  /*553b0*/  STSM.16.M88.4 [R0], R28 ;  /* 0x0000001c00007844 */ /* 0x004fe20000000200 */
[----:B------:R-:W-:-:S03]  /*553c0*/  NOP ;  /* 0x0000000000007918 */ /* 0x000fc60000000000 */
[----:B------:R-:W0:Y:S01]  /*553d0*/  LDS.128 R28, [R0] ;  /* 0x00000000001c7984 */ /* 0x000e220000000c00 */
[----:B------:R-:W-:-:S03]  /*553e0*/  NOP ;  /* 0x0000000000007918 */ /* 0x000fc60000000000 */
[----:B---3--:R-:W-:Y:S01]  /*553f0*/  STSM.16.M88.4 [R0], R56 ;  /* 0x0000003800007844 */ /* 0x008fe20000000200 */
[----:B------:R-:W-:-:S03]  /*55400*/  NOP ;  /* 0x0000000000007918 */ /* 0x000fc60000000000 */
[----:B------:R-:W1:Y:S01]  /*55410*/  LDS.128 R56, [R0] ;  /* 0x0000000000387984 */ /* 0x000e620000000c00 */
[----:B------:R-:W-:-:S03]  /*55420*/  NOP ;  /* 0x0000000000007918 */ /* 0x000fc60000000000 */
[----:B0-----:R-:W-:Y:S01]  /*55430*/  STL [R1+0x74], R29 ;  /* 0x0000741d01007387 */ /* 0x001fe20000100800 */
[----:B------:R-:W-:-:S03]  /*55440*/  IMAD.MOV.U32 R61, RZ, RZ, R28 ;  /* 0x000000ffff3d7224 */ /* 0x000fc600078e001c */
[----:B----4-:R-:W-:Y:S01]  /*55450*/  STSM.16.M88.4 [R0], R52 ;  /* 0x0000003400007844 */ /* 0x010fe20000000200 */
[----:B------:R-:W-:-:S03]  /*55460*/  NOP ;  /* 0x0000000000007918 */ /* 0x000fc60000000000 */
[----:B------:R-:W0:Y:S01]  /*55470*/  LDS.128 R52, [R0] ;  /* 0x0000000000347984 */ /* 0x000e220000000c00 */
[----:B------:R-:W-:-:S03]  /*55480*/  NOP ;  /* 0x0000000000007918 */ /* 0x000fc60000000000 */
[----:B------:R-:W-:Y:S01]  /*55490*/  STSM.16.M88.4 [R0], R48 ;  /* 0x0000003000007844 */ /* 0x000fe20000000200 */
[----:B------:R-:W-:-:S03]  /*554a0*/  NOP ;  /* 0x0000000000007918 */ /* 0x000fc60000000000 */
[----:B------:R-:W2:Y:S01]  /*554b0*/  LDS.128 R48, [R0] ;  /* 0x0000000000307984 */ /* 0x000ea20000000c00 */
[----:B------:R-:W-:-:S03]  /*554c0*/  NOP ;  /* 0x0000000000007918 */ /* 0x000fc60000000000 */
[----:B------:R3:W-:Y:S04]  /*554d0*/  STL.64 [R1+0x78], R30 ;  /* 0x0000781e01007387 */ /* 0x0007e80000100a00 */
[----:B------:R-:W-:Y:S01]  /*554e0*/  STSM.16.M88.4 [R0], R44 ;  /* 0x0000002c00007844 */ /* 0x000fe20000000200 */
[----:B------:R-:W-:-:S03]  /*554f0*/  NOP ;  /* 0x0000000000007918 */ /* 0x000fc60000000000 */
[----:B------:R-:W4:Y:S01]  /*55500*/  LDS.128 R44, [R0] ;  /* 0x00000000002c7984 */ /* 0x000f220000000c00 */
[----:B------:R-:W-:-:S03]  /*55510*/  NOP ;  /* 0x0000000000007918 */ /* 0x000fc60000000000 */
[----:B------:R-:W-:Y:S01]  /*55520*/  STSM.16.M88.4 [R0], R40 ;  /* 0x0000002800007844 */ /* 0x000fe20000000200 */
[----:B------:R-:W-:-:S03]  /*55530*/  NOP ;  /* 0x0000000000007918 */ /* 0x000fc60000000000 */
[----:B------:R-:W2:Y:S01]  /*55540*/  LDS.128 R40, [R0] ;  /* 0x0000000000287984 */ /* 0x000ea20000000c00 */
[----:B------:R-:W-:-:S03]  /*55550*/  NOP ;  /* 0x0000000000007918 */ /* 0x000fc60000000000 */
[----:B---3--:R-:W3:Y:S04]  /*55560*/  LDL.LU.64 R30, [R1+0x2c00] ;  /* 0x002c0000011e7983 */ /* 0x008ee80000300a00 */
[----:B------:R-:W-:Y:S01]  /*55570*/  STSM.16.M88.4 [R0], R36 ;  /* 0x0000002400007844 */ /* 0x000fe20000000200 */
[----:B------:R-:W-:-:S03]  /*55580*/  NOP ;  /* 0x0000000000007918 */ /* 0x000fc60000000000 */
[----:B------:R-:W4:Y:S01]  /*55590*/  LDS.128 R36, [R0] ;  /* 0x0000000000247984 */ /* 0x000f220000000c00 */
[----:B------:R-:W-:-:S03]  /*555a0*/  NOP ;  /* 0x0000000000007918 */ /* 0x000fc60000000000 */
[----:B------:R-:W3:Y:S04]  /*555b0*/  LDL.LU.64 R28, [R1+0x2bf8] ;  /* 0x002bf800011c7983 */ /* 0x000ee80000300a00 */
[----:B-1----:R-:W-:Y:S04]  /*555c0*/  STL.64 [R1+0x60], R56 ;  /* 0x0000603801007387 */ /* 0x002fe80000100a00 */
[----:B------:R-:W-:Y:S04]  /*555d0*/  STL.64 [R1+0x68], R58 ;  /* 0x0000683a01007387 */ /* 0x000fe80000100a00 */
[----:B0-----:R-:W-:Y:S04]  /*555e0*/  STL.64 [R1+0x50], R52 ;  /* 0x0000503401007387 */ /* 0x001fe80000100a00 */
[----:B------:R-:W-:Y:S04]  /*555f0*/  STL.64 [R1+0x58], R54 ;  /* 0x0000583601007387 */ /* 0x000fe80000100a00 */
[----:B--2---:R-:W-:Y:S04]  /*55600*/  STL.64 [R1+0x40], R48 ;  /* 0x0000403001007387 */ /* 0x004fe80000100a00 */
[----:B------:R-:W-:Y:S04]  /*55610*/  STL.64 [R1+0x48], R50 ;  /* 0x0000483201007387 */ /* 0x000fe80000100a00 */
[----:B----4-:R0:W-:Y:S04]  /*55620*/  STL.64 [R1+0x30], R44 ;  /* 0x0000302c01007387 */ /* 0x0101e80000100a00 */
[----:B------:R1:W-:Y:S04]  /*55630*/  STL.64 [R1+0x38], R46 ;  /* 0x0000382e01007387 */ /* 0x0003e80000100a00 */
[----:B------:R2:W-:Y:S04]  /*55640*/  STL.64 [R1+0x20], R40 ;  /* 0x0000202801007387 */ /* 0x0005e80000100a00 */
[----:B------:R4:W-:Y:S04]  /*55650*/  STL.64 [R1+0x28], R42 ;  /* 0x0000282a01007387 */ /* 0x0009e80000100a00 */
[----:B------:R1:W-:Y:S04]  /*55660*/  STL.64 [R1+0x10], R36 ;  /* 0x0000102401007387 */ /* 0x0003e80000100a00 */
[----:B------:R1:W-:Y:S04]  /*55670*/  STL.64 [R1+0x18], R38 ;  /* 0x0000182601007387 */ /* 0x0003e80000100a00 */
[----:B0-----:R-:W3:Y:S04]  /*55680*/  LDL.LU R44, [R1+0x190] ;  /* 0x00019000012c7983 */ /* 0x001ee80000300800 */
[----:B------:R-:W3:Y:S04]  /*55690*/  LDL.LU R45, [R1+0x194] ;  /* 0x00019400012d7983 */ /* 0x000ee80000300800 */
[----:B-1----:R-:W3:Y:S04]  /*556a0*/  LDL.LU R46, [R1+0x198] ;  /* 0x00019800012e7983 */ /* 0x002ee80000300800 */
[----:B------:R-:W3:Y:S04]  /*556b0*/  LDL.LU R47, [R1+0x19c] ;  /* 0x00019c00012f7983 */ /* 0x000ee80000300800 */
[----:B--2---:R-:W2:Y:S04]  /*556c0*/  LDL.LU R40, [R1+0x180] ;  /* 0x0001800001287983 */ /* 0x004ea80000300800 */
[----:B------:R-:W2:Y:S04]  /*556d0*/  LDL.LU R41, [R1+0x184] ;  /* 0x0001840001297983 */ /* 0x000ea80000300800 */
[----:B----4-:R-:W2:Y:S04]  /*556e0*/  LDL.LU R42, [R1+0x188] ;  /* 0x00018800012a7983 */ /* 0x010ea80000300800 */
[----:B------:R-:W2:Y:S04]  /*556f0*/  LDL.LU R43, [R1+0x18c] ;  /* 0x00018c00012b7983 */ /* 0x000ea80000300800 */
[----:B------:R-:W4:Y:S04]  /*55700*/  LDL.LU R36, [R1+0x170] ;  /* 0x0001700001247983 */ /* 0x000f280000300800 */
[----:B------:R-:W4:Y:S04]  /*55710*/  LDL.LU R37, [R1+0x174] ;  /* 0x0001740001257983 */ /* 0x000f280000300800 */
[----:B------:R-:W4:Y:S04]  /*55720*/  LDL.LU R38, [R1+0x178] ;  /* 0x0001780001267983 */ /* 0x000f280000300800 */
[----:B------:R-:W4:Y:S04]  /*55730*/  LDL.LU R39, [R1+0x17c] ;  /* 0x00017c0001277983 */ /* 0x000f280000300800 */
[----:B------:R0:W-:Y:S01]  /*55740*/  STSM.16.M88.4 [R0], R32 ;  /* 0x0000002000007844 */ /* 0x0001e20000000200 */
[----:B------:R-:W-:-:S03]  /*55750*/  NOP ;  /* 0x0000000000007918 */ /* 0x000fc60000000000 */
[----:B------:R-:W1:Y:S01]  /*55760*/  LDS.128 R48, [R0] ;  /* 0x0000000000307984 */ /* 0x000e620000000c00 */
[----:B------:R-:W-:-:S03]  /*55770*/  NOP ;  /* 0x0000000000007918 */ /* 0x000fc60000000000 */
[----:B------:R-:W-:Y:S01]  /*55780*/  STSM.16.M88.4 [R0], R4 ;  /* 0x0000000400007844 */ /* 0x000fe20000000200 */
[----:B------:R-:W-:-:S03]  /*55790*/  NOP ;  /* 0x0000000000007918 */ /* 0x000fc60000000000 */
[----:B------:R-:W1:Y:S01]  /*557a0*/  LDS.128 R4, [R0] ;  /* 0x0000000000047984 */ /* 0x000e620000000c00 */
[----:B------:R-:W-:-:S03]  /*557b0*/  NOP ;  /* 0x0000000000007918 */ /* 0x000fc60000000000 */
[----:B0-----:R-:W4:Y:S04]  /*557c0*/  LDL.LU R32, [R1+0x160] ;  /* 0x0001600001207983 */ /* 0x001f280000300800 */
[----:B------:R-:W4:Y:S04]  /*557d0*/  LDL.LU R33, [R1+0x164] ;  /* 0x0001640001217983 */ /* 0x000f280000300800 */
[----:B------:R-:W4:Y:S04]  /*557e0*/  LDL.LU R34, [R1+0x168] ;  /* 0x0001680001227983 */ /* 0x000f280000300800 */
[----:B------:R-:W4:Y:S04]  /*557f0*/  LDL.LU R35, [R1+0x16c] ;  /* 0x00016c0001237983 */ /* 0x000f280000300800 */
[----:B------:R-:W-:Y:S04]  /*55800*/  STSM.16.M88.4 [R0], R8 ;  /* 0x0000000800007844 */ /* 0x000fe80000000200 */
[----:B-1----:R-:W-:Y:S04]  /*55810*/  STL.64 [R1], R48 ;  /* 0x0000003001007387 */ /* 0x002fe80000100a00 */
[----:B------:R-:W-:Y:S04]  /*55820*/  STL.64 [R1+0x8], R50 ;  /* 0x0000083201007387 */ /* 0x000fe80000100a00 */
[----:B------:R-:W-:Y:S04]  /*55830*/  STL.64 [R1+0x1a0], R4 ;  /* 0x0001a00401007387 */ /* 0x000fe80000100a00 */
[----:B------:R-:W-:Y:S01]  /*55840*/  STL.64 [R1+0x1a8], R6 ;  /* 0x0001a80601007387 */ /* 0x000fe20000100a00 */
[----:B------:R-:W-:-:S03]  /*55850*/  NOP ;  /* 0x0000000000007918 */ /* 0x000fc60000000000 */
[----:B------:R-:W0:Y:S01]  /*55860*/  LDS.128 R4, [R0] ;  /* 0x0000000000047984 */ /* 0x000e220000000c00 */
[----:B------:R-:W-:-:S03]  /*55870*/  NOP ;  /* 0x0000000000007918 */ /* 0x000fc60000000000 */
[----:B0-----:R-:W-:Y:S04]  /*55880*/  STL [R1+0x2b70], R4 ;  /* 0x002b700401007387 */ /* 0x001fe80000100800 */
[----:B------:R-:W-:Y:S04]  /*55890*/  STL [R1+0x2b74], R4 ;  /* 0x002b740401007387 */ /* 0x000fe80000100800 */
[----:B------:R-:W-:Y:S04]  /*558a0*/  STL [R1+0x2b64], R5 ;  /* 0x002b640501007387 */ /* 0x000fe80000100800 */
[----:B------:R-:W-:Y:S04]  /*558b0*/  STL [R1+0x2b68], R5 ;  /* 0x002b680501007387 */ /* 0x000fe80000100800 */
[----:B------:R-:W-:Y:S04]  /*558c0*/  STL [R1+0x2b5c], R6 ;  /* 0x002b5c0601007387 */ /* 0x000fe80000100800 */
[----:B------:R-:W-:Y:S04]  /*558d0*/  STL [R1+0x2b78], R6 ;  /* 0x002b780601007387 */ /* 0x000fe80000100800 */
[----:B------:R-:W-:Y:S04]  /*558e0*/  STL [R1+0x2b54], R7 ;  /* 0x002b540701007387 */ /* 0x000fe80000100800 */
[----:B---3--:R-:W-:Y:S01]  /*558f0*/  STSM.16.M88.4 [R0], R44 ;  /* 0x0000002c00007844 */ /* 0x008fe20000000200 */
[----:B------:R-:W-:-:S03]  /*55900*/  NOP ;  /* 0x0000000000007918 */ /* 0x000fc60000000000 */
[----:B------:R-:W0:Y:S01]  /*55910*/  LDS.128 R4, [R0] ;  /* 0x0000000000047984 */ /* 0x000e220000000c00 */
[----:B------:R-:W-:-:S03]  /*55920*/  NOP ;  /* 0x0000000000007918 */ /* 0x000fc60000000000 */
[----:B--2---:R-:W-:Y:S04]  /*55930*/  STSM.16.M88.4 [R0], R40 ;  /* 0x0000002800007844 */ /* 0x004fe80000000200 */
[----:B0-----:R-:W-:Y:S04]  /*55940*/  STL.64 [R1+0x190], R4 ;  /* 0x0001900401007387 */ /* 0x001fe80000100a00 */
[----:B------:R-:W-:Y:S01]  /*55950*/  STL.64 [R1+0x198], R6 ;  /* 0x0001980601007387 */ /* 0x000fe20000100a00 */
[----:B------:R-:W-:-:S03]  /*55960*/  NOP ;  /* 0x0000000000007918 */ /* 0x000fc60000000000 */
[----:B------:R-:W0:Y:S01]  /*55970*/  LDS.128 R4, [R0] ;  /* 0x0000000000047984 */ /* 0x000e220000000c00 */
[----:B------:R-:W-:-:S03]  /*55980*/  NOP ;  /* 0x0000000000007918 */ /* 0x000fc60000000000 */
[----:B----4-:R-:W-:Y:S04]  /*55990*/  STSM.16.M88.4 [R0], R36 ;  /* 0x0000002400007844 */ /* 0x010fe80000000200 */
[----:B0-----:R-:W-:Y:S04]  /*559a0*/  STL.64 [R1+0x180], R4 ;  /* 0x0001800401007387 */ /* 0x001fe80000100a00 */
[----:B------:R-:W-:Y:S01]  /*559b0*/  STL.64 [R1+0x188], R6 ;  /* 0x0001880601007387 */ /* 0x000fe20000100a00 */
[----:B------:R-:W-:-:S03]  /*559c0*/  NOP ;  /* 0x0000000000007918 */ /* 0x000fc60000000000 */
[----:B------:R-:W0:Y:S01]  /*559d0*/  LDS.128 R4, [R0] ;  /* 0x0000000000047984 */ /* 0x000e220000000c00 */
[----:B------:R-:W-:-:S03]  /*559e0*/  NOP ;  /* 0x0000000000007918 */ /* 0x000fc60000000000 */
[----:B0-----:R0:W-:Y:S04]  /*559f0*/  STL.64 [R1+0x170], R4 ;  /* 0x0001700401007387 */ /* 0x0011e80000100a00 */
[----:B------:R1:W-:Y:S04]  /*55a00*/  STL.64 [R1+0x178], R6 ;  /* 0x0001780601007387 */ /* 0x0003e80000100a00 */
        /* <DEDUP_REMOVED lines=32> */
[----:B------:R-:W-:Y:S01]  /*55c10*/  STSM.16.M88.4 [R0], R32 ;  /* 0x0000002000007844 */ /* 0x000fe20000000200 */
[----:B------:R-:W-:-:S03]  /*55c20*/  NOP ;  /* 0x0000000000007918 */ /* 0x000fc60000000000 */
[----:B------:R-:W0:Y:S01]  /*55c30*/  LDS.128 R32, [R0] ;  /* 0x0000000000207984 */ /* 0x000e220000000c00 */
[----:B------:R-:W-:-:S03]  /*55c40*/  NOP ;  /* 0x0000000000007918 */ /* 0x000fc60000000000 */
[----:B0-----:R-:W-:Y:S04]  /*55c50*/  STL.64 [R1+0x160], R32 ;  /* 0x0001602001007387 */ /* 0x001fe80000100a00 */
[----:B------:R0:W-:Y:S04]  /*55c60*/  STL.64 [R1+0x168], R34 ;  /* 0x0001682201007387 */ /* 0x0001e80000100a00 */
[----:B0-----:R-:W4:Y:S04]  /*55c70*/  LDL.LU.64 R34, [R1+0x2bf0] ;  /* 0x002bf00001227983 */ /* 0x001f280000300a00 */
[----:B------:R-:W4:Y:S04]  /*55c80*/  LDL.LU.64 R32, [R1+0x2be8] ;  /* 0x002be80001207983 */ /* 0x000f280000300a00 */
        /* <DEDUP_REMOVED lines=8> */
[----:B----4-:R-:W-:Y:S01]  /*55d10*/  STSM.16.M88.4 [R0], R44 ;  /* 0x0000002c00007844 */ /* 0x010fe20000000200 */
[----:B------:R-:W-:-:S03]  /*55d20*/  NOP ;  /* 0x0000000000007918 */ /* 0x000fc60000000000 */
[----:B------:R-:W2:Y:S01]  /*55d30*/  LDS.128 R44, [R0] ;  /* 0x00000000002c7984 */ /* 0x000ea20000000c00 */
[----:B------:R-:W-:-:S03]  /*55d40*/  NOP ;  /* 0x0000000000007918 */ /* 0x000fc60000000000 */
[----:B------:R-:W-:Y:S01]  /*55d50*/  STSM.16.M88.4 [R0], R48 ;  /* 0x0000003000007844 */ /* 0x000fe20000000200 */
[----:B------:R-:W-:-:S03]  /*55d60*/  NOP ;  /* 0x0000000000007918 */ /* 0x000fc60000000000 */
[----:B------:R-:W3:Y:S01]  /*55d70*/  LDS.128 R48, [R0] ;  /* 0x0000000000307984 */ /* 0x000ee20000000c00 */
[----:B------:R-:W-:-:S03]  /*55d80*/  NOP ;  /* 0x0000000000007918 */ /* 0x000fc60000000000 */
[----:B0-----:R-:W-:Y:S04]  /*55d90*/  STL.64 [R1+0x150], R36 ;  /* 0x0001502401007387 */ /* 0x001fe80000100a00 */
[----:B------:R0:W-:Y:S04]  /*55da0*/  STL.64 [R1+0x158], R38 ;  /* 0x0001582601007387 */ /* 0x0001e80000100a00 */
[----:B------:R-:W-:Y:S01]  /*55db0*/  STSM.16.M88.4 [R0], R52 ;  /* 0x0000003400007844 */ /* 0x000fe20000000200 */
[----:B------:R-:W-:-:S03]  /*55dc0*/  NOP ;  /* 0x0000000000007918 */ /* 0x000fc60000000000 */
[----:B------:R-:W4:Y:S01]  /*55dd0*/  LDS.128 R52, [R0] ;  /* 0x0000000000347984 */ /* 0x000f220000000c00 */
[----:B------:R-:W-:-:S03]  /*55de0*/  NOP ;  /* 0x0000000000007918 */ /* 0x000fc60000000000 */
[----:B0-----:R-:W4:Y:S04]  /*55df0*/  LDL.LU.64 R38, [R1+0x2be0] ;  /* 0x002be00001267983 */ /* 0x001f280000300a00 */
[----:B------:R-:W4:Y:S04]  /*55e00*/  LDL.LU.64 R36, [R1+0x2bd8] ;  /* 0x002bd80001247983 */ /* 0x000f280000300a00 */
[----:B------:R-:W-:Y:S01]  /*55e10*/  STSM.16.M88.4 [R0], R56 ;  /* 0x0000003800007844 */ /* 0x000fe20000000200 */
[----:B------:R-:W-:-:S03]  /*55e20*/  NOP ;  /* 0x0000000000007918 */ /* 0x000fc60000000000 */
[----:B------:R-:W0:Y:S01]  /*55e30*/  LDS.128 R56, [R0] ;  /* 0x0000000000387984 */ /* 0x000e220000000c00 */
[----:B------:R-:W-:-:S03]  /*55e40*/  NOP ;  /* 0x0000000000007918 */ /* 0x000fc60000000000 */
[----:B------:R-:W-:Y:S01]  /*55e50*/  STSM.16.M88.4 [R0], R4 ;  /* 0x0000000400007844 */ /* 0x000fe20000000200 */
[----:B------:R-:W-:-:S03]  /*55e60*/  NOP ;  /* 0x0000000000007918 */ /* 0x000fc60000000000 */
[----:B------:R-:W0:Y:S01]  /*55e70*/  LDS.128 R4, [R0] ;  /* 0x0000000000047984 */ /* 0x000e220000000c00 */
[----:B------:R-:W-:-:S03]  /*55e80*/  NOP ;  /* 0x0000000000007918 */ /* 0x000fc60000000000 */
[----:B-1----:R-:W-:Y:S04]  /*55e90*/  STL.64 [R1+0x140], R40 ;  /* 0x0001402801007387 */ /* 0x002fe80000100a00 */
[----:B------:R1:W-:Y:S04]  /*55ea0*/  STL.64 [R1+0x148], R42 ;  /* 0x0001482a01007387 */ /* 0x0003e80000100a00 */
[----:B-1----:R-:W4:Y:S04]  /*55eb0*/  LDL.LU.64 R42, [R1+0x2bd0] ;  /* 0x002bd000012a7983 */ /* 0x002f280000300a00 */
[----:B------:R-:W4:Y:S04]  /*55ec0*/  LDL.LU.64 R40, [R1+0x2bc8] ;  /* 0x002bc80001287983 */ /* 0x000f280000300a00 */
[----:B--2---:R-:W-:Y:S04]  /*55ed0*/  STL.64 [R1+0x130], R44 ;  /* 0x0001302c01007387 */ /* 0x004fe80000100a00 */
[----:B------:R1:W-:Y:S04]  /*55ee0*/  STL.64 [R1+0x138], R46 ;  /* 0x0001382e01007387 */ /* 0x0003e80000100a00 */
[----:B-1----:R-:W2:Y:S04]  /*55ef0*/  LDL.LU.64 R46, [R1+0x2bc0] ;  /* 0x002bc000012e7983 */ /* 0x002ea80000300a00 */
[----:B------:R-:W2:Y:S04]  /*55f00*/  LDL.LU.64 R44, [R1+0x2bb8] ;  /* 0x002bb800012c7983 */ /* 0x000ea80000300a00 */
[----:B---3--:R-:W-:Y:S04]  /*55f10*/  STL.64 [R1+0x120], R48 ;  /* 0x0001203001007387 */ /* 0x008fe80000100a00 */
[----:B------:R1:W-:Y:S04]  /*55f20*/  STL.64 [R1+0x128], R50 ;  /* 0x0001283201007387 */ /* 0x0003e80000100a00 */
[----:B-1----:R-:W3:Y:S04]  /*55f30*/  LDL.LU.64 R50, [R1+0x2bb0] ;  /* 0x002bb00001327983 */ /* 0x002ee80000300a00 */
[----:B------:R-:W3:Y:S04]  /*55f40*/  LDL.LU.64 R48, [R1+0x2ba8] ;  /* 0x002ba80001307983 */ /* 0x000ee80000300a00 */
[----:B----4-:R-:W-:Y:S04]  /*55f50*/  STL.64 [R1+0x110], R52 ;  /* 0x0001103401007387 */ /* 0x010fe80000100a00 */
[----:B------:R1:W-:Y:S04]  /*55f60*/  STL.64 [R1+0x118], R54 ;  /* 0x0001183601007387 */ /* 0x0003e80000100a00 */
[----:B------:R-:W-:Y:S01]  /*55f70*/  STSM.16.M88.4 [R0], R8 ;  /* 0x0000000800007844 */ /* 0x000fe20000000200 */
[----:B------:R-:W-:-:S03]  /*55f80*/  NOP ;  /* 0x0000000000007918 */ /* 0x000fc60000000000 */
[----:B-1----:R-:W4:Y:S04]  /*55f90*/  LDL.LU.64 R54, [R1+0x2ba0] ;  /* 0x002ba00001367983 */ /* 0x002f280000300a00 */
[----:B------:R-:W4:Y:S04]  /*55fa0*/  LDL.LU.64 R52, [R1+0x2b98] ;  /* 0x002b980001347983 */ /* 0x000f280000300a00 */
[----:B0-----:R-:W-:Y:S04]  /*55fb0*/  STL.64 [R1+0x100], R56 ;  /* 0x0001003801007387 */ /* 0x001fe80000100a00 */
[----:B------:R0:W-:Y:S04]  /*55fc0*/  STL.64 [R1+0x108], R58 ;  /* 0x0001083a01007387 */ /* 0x0001e80000100a00 */
[----:B0-----:R-:W2:Y:S04]  /*55fd0*/  LDL.LU.64 R58, [R1+0x2b90] ;  /* 0x002b9000013a7983 */ /* 0x001ea80000300a00 */
[----:B------:R-:W2:Y:S04]  /*55fe0*/  LDL.LU.64 R56, [R1+0x2b88] ;  /* 0x002b880001387983 */ /* 0x000ea80000300a00 */
[----:B------:R-:W-:Y:S04]  /*55ff0*/  STL.64 [R1+0x1b0], R4 ;  /* 0x0001b00401007387 */ /* 0x000fe80000100a00 */
[----:B------:R-:W-:Y:S04]  /*56000*/  STL.64 [R1+0x1b8], R6 ;  /* 0x0001b80601007387 */ /* 0x000fe80000100a00 */
[----:B------:R-:W0:Y:S01]  /*56010*/  LDS.128 R4, [R0] ;  /* 0x0000000000047984 */ /* 0x000e220000000c00 */
[----:B------:R-:W-:-:S03]  /*56020*/  NOP ;  /* 0x0000000000007918 */ /* 0x000fc60000000000 */
[----:B------:R-:W-:Y:S04]  /*56030*/  STSM.16.M88.4 [R0], R12 ;  /* 0x0000000c00007844 */ /* 0x000fe80000000200 */
[----:B0-----:R-:W-:Y:S04]  /*56040*/  STL.64 [R1+0xf0], R4 ;  /* 0x0000f00401007387 */ /* 0x001fe80000100a00 */
[----:B------:R-:W-:Y:S01]  /*56050*/  STL.64 [R1+0xf8], R6 ;  /* 0x0000f80601007387 */ /* 0x000fe20000100a00 */
[----:B------:R-:W-:-:S03]  /*56060*/  NOP ;  /* 0x0000000000007918 */ /* 0x000fc60000000000 */
[----:B------:R-:W0:Y:S01]  /*56070*/  LDS.128 R4, [R0] ;  /* 0x0000000000047984 */ /* 0x000e220000000c00 */
[----:B------:R-:W-:-:S03]  /*56080*/  NOP ;  /* 0x0000000000007918 */ /* 0x000fc60000000000 */
[----:B------:R-:W-:Y:S01]  /*56090*/  STSM.16.M88.4 [R0], R16 ;  /* 0x0000001000007844 */ /* 0x000fe20000000200 */
[----:B------:R-:W-:-:S03]  /*560a0*/  NOP ;  /* 0x0000000000007918 */ /* 0x000fc60000000000 */
[----:B0-----:R-:W-:Y:S04]  /*560b0*/  STL.64 [R1+0xe0], R4 ;  /* 0x0000e00401007387 */ /* 0x001fe80000100a00 */
        /* <DEDUP_REMOVED lines=9> */
[----:B------:R1:W-:Y:S01]  /*56150*/  STSM.16.M88.4 [R0], R24 ;  /* 0x0000001800007844 */ /* 0x0003e20000000200 */
[----:B------:R-:W-:-:S03]  /*56160*/  NOP ;  /* 0x0000000000007918 */ /* 0x000fc60000000000 */
[----:B------:R-:W0:Y:S01]  /*56170*/  LDS.128 R8, [R0] ;  /* 0x0000000000087984 */ /* 0x000e220000000c00 */
[----:B------:R-:W-:-:S03]  /*56180*/  NOP ;  /* 0x0000000000007918 */ /* 0x000fc60000000000 */
[----:B------:R-:W-:Y:S01]  /*56190*/  STSM.16.M88.4 [R0], R28 ;  /* 0x0000001c00007844 */ /* 0x000fe20000000200 */
[----:B------:R-:W-:Y:S01]  /*561a0*/  NOP ;  /* 0x0000000000007918 */ /* 0x000fe20000000000 */
[----:B-1----:R-:W1:Y:S08]  /*561b0*/  LDC R24, c[0x0][0x3b4] ;  /* 0x0000ed00ff187b82 */ /* 0x002e700000000800 */
[----:B------:R-:W1:Y:S01]  /*561c0*/  LDC R27, c[0x0][0x3b4] ;  /* 0x0000ed00ff1b7b82 */ /* 0x000e620000000800 */
[----:B0-----:R-:W-:Y:S04]  /*561d0*/  STL.64 [R1+0x1c0], R4 ;  /* 0x0001c00401007387 */ /* 0x001fe80000100a00 */
[----:B------:R-:W-:Y:S04]  /*561e0*/  STL.64 [R1+0x1c8], R6 ;  /* 0x0001c80601007387 */ /* 0x000fe80000100a00 */
[----:B------:R-:W0:Y:S01]  /*561f0*/  LDS.128 R4, [R0] ;  /* 0x0000000000047984 */ /* 0x000e220000000c00 */
[----:B------:R-:W-:-:S03]  /*56200*/  NOP ;  /* 0x0000000000007918 */ /* 0x000fc60000000000 */
[----:B------:R-:W-:Y:S04]  /*56210*/  STL [R1+0x2b4c], R8 ;  /* 0x002b4c0801007387 */ /* 0x000fe80000100800 */
[----:B------:R-:W-:Y:S04]  /*56220*/  STL [R1+0x2b44], R9 ;  /* 0x002b440901007387 */ /* 0x000fe80000100800 */
[----:B------:R-:W-:Y:S04]  /*56230*/  STL [R1+0x2b38], R10 ;  /* 0x002b380a01007387 */ /* 0x000fe80000100800 */
[----:B------:R-:W-:Y:S04]  /*56240*/  STL [R1+0x2b30], R11 ;  /* 0x002b300b01007387 */ /* 0x000fe80000100800 */
        /* <DEDUP_REMOVED lines=12> */
[----:B------:R-:W4:Y:S04]  /*56310*/  LDL.LU R12, [R1+0x1d0] ;  /* 0x0001d000010c7983 */ /* 0x000f280000300800 */
[----:B------:R-:W-:Y:S04]  /*56320*/  STSM.16.M88.4 [R0], R40 ;  /* 0x0000002800007844 */ /* 0x000fe80000000200 */
[----:B0-----:R-:W-:Y:S04]  /*56330*/  STL.64 [R1+0x250], R4 ;  /* 0x0002500401007387 */ /* 0x001fe80000100a00 */
[----:B------:R-:W-:Y:S01]  /*56340*/  STL.64 [R1+0x258], R6 ;  /* 0x0002580601007387 */ /* 0x000fe20000100a00 */
[----:B------:R-:W-:-:S03]  /*56350*/  NOP ;  /* 0x0000000000007918 */ /* 0x000fc60000000000 */
[----:B------:R-:W0:Y:S01]  /*56360*/  LDS.128 R4, [R0] ;  /* 0x0000000000047984 */ /* 0x000e220000000c00 */
[----:B------:R-:W-:-:S03]  /*56370*/  NOP ;  /* 0x0000000000007918 */ /* 0x000fc60000000000 */
[----:B------:R-:W4:Y:S04]  /*56380*/  LDL.LU R13, [R1+0x1d4] ;  /* 0x0001d400010d7983 */ /* 0x000f280000300800 */
[----:B------:R-:W4:Y:S04]  /*56390*/  LDL.LU R14, [R1+0x1d8] ;  /* 0x0001d800010e7983 */ /* 0x000f280000300800 */
[----:B------:R-:W4:Y:S04]  /*563a0*/  LDL.LU R15, [R1+0x1dc] ;  /* 0x0001dc00010f7983 */ /* 0x000f280000300800 */
[----:B--2---:R2:W-:Y:S02]  /*563b0*/  STSM.16.M88.4 [R0], R44 ;  /* 0x0000002c00007844 */ /* 0x0045e40000000200 */
[----:B--2---:R-:W2:Y:S02]  /*563c0*/  LDC R44, c[0x0][0x3b4] ;  /* 0x0000ed00ff2c7b82 */ /* 0x004ea40000000800 */
[----:B0-----:R-:W-:Y:S06]  /*563d0*/  STL.64 [R1+0x260], R4 ;  /* 0x0002600401007387 */ /* 0x001fec0000100a00 */
[----:B------:R-:W0:Y:S01]  /*563e0*/  LDC R46, c[0x0][0x3b4] ;  /* 0x0000ed00ff2e7b82 */ /* 0x000e220000000800 */
[----:B------:R-:W-:Y:S01]  /*563f0*/  STL.64 [R1+0x268], R6 ;  /* 0x0002680601007387 */ /* 0x000fe20000100a00 */
[----:B------:R-:W-:-:S03]  /*56400*/  NOP ;  /* 0x0000000000007918 */ /* 0x000fc60000000000 */
[----:B------:R-:W1:Y:S01]  /*56410*/  LDS.128 R4, [R0] ;  /* 0x0000000000047984 */ /* 0x000e620000000c00 */
[----:B------:R-:W-:-:S03]  /*56420*/  NOP ;  /* 0x0000000000007918 */ /* 0x000fc60000000000 */
[----:B---3--:R3:W-:Y:S02]  /*56430*/  STSM.16.M88.4 [R0], R48 ;  /* 0x0000003000007844 */ /* 0x0087e40000000200 */
[----:B---3--:R-:W3:Y:S08]  /*56440*/  LDC R48, c[0x0][0x3b4] ;  /* 0x0000ed00ff307b82 */ /* 0x008ef00000000800 */
[----:B------:R-:W0:Y:S08]  /*56450*/  LDC R50, c[0x0][0x3b4] ;  /* 0x0000ed00ff327b82 */ /* 0x000e300000000800 */
[----:B------:R-:W0:Y:S01]  /*56460*/  LDC R49, c[0x0][0x3b4] ;  /* 0x0000ed00ff317b82 */ /* 0x000e220000000800 */
[----:B-1----:R-:W-:Y:S04]  /*56470*/  STL.64 [R1+0x280], R4 ;  /* 0x0002800401007387 */ /* 0x002fe80000100a00 */
[----:B------:R-:W-:Y:S01]  /*56480*/  STL.64 [R1+0x288], R6 ;  /* 0x0002880601007387 */ /* 0x000fe20000100a00 */
[----:B------:R-:W-:-:S03]  /*56490*/  NOP ;  /* 0x0000000000007918 */ /* 0x000fc60000000000 */
[----:B------:R-:W1:Y:S01]  /*564a0*/  LDS.128 R4, [R0] ;  /* 0x0000000000047984 */ /* 0x000e620000000c00 */
[----:B------:R-:W-:-:S03]  /*564b0*/  NOP ;  /* 0x0000000000007918 */ /* 0x000fc60000000000 */
[----:B----4-:R4:W-:Y:S02]  /*564c0*/  STSM.16.M88.4 [R0], R52 ;  /* 0x0000003400007844 */ /* 0x0109e40000000200 */
[----:B----4-:R-:W4:Y:S02]  /*564d0*/  LDC R52, c[0x0][0x3b4] ;  /* 0x0000ed00ff347b82 */ /* 0x010f240000000800 */
[----:B-1----:R-:W-:Y:S04]  /*564e0*/  STL.64 [R1+0x1f0], R4 ;  /* 0x0001f00401007387 */ /* 0x002fe80000100a00 */
[----:B------:R-:W-:Y:S01]  /*564f0*/  STL.64 [R1+0x1f8], R6 ;  /* 0x0001f80601007387 */ /* 0x000fe20000100a00 */
[----:B------:R-:W-:-:S03]  /*56500*/  NOP ;  /* 0x0000000000007918 */ /* 0x000fc60000000000 */
[----:B------:R-:W1:Y:S01]  /*56510*/  LDS.128 R4, [R0] ;  /* 0x0000000000047984 */ /* 0x000e620000000c00 */
[----:B------:R-:W-:-:S03]  /*56520*/  NOP ;  /* 0x0000000000007918 */ /* 0x000fc60000000000 */
[----:B------:R-:W2:Y:S04]  /*56530*/  LDL.LU R32, [R1+0x2c0] ;  /* 0x0002c00001207983 */ /* 0x000ea80000300800 */
[----:B-1----:R1:W-:Y:S04]  /*56540*/  STL.64 [R1+0x290], R4 ;  /* 0x0002900401007387 */ /* 0x0023e80000100a00 */
[----:B------:R-:W-:Y:S04]  /*56550*/  STL.64 [R1+0x298], R6 ;  /* 0x0002980601007387 */ /* 0x000fe80000100a00 */
[----:B------:R-:W2:Y:S04]  /*56560*/  LDL.LU R33, [R1+0x2c4] ;  /* 0x0002c40001217983 */ /* 0x000ea80000300800 */
[----:B------:R-:W2:Y:S04]  /*56570*/  LDL.LU R34, [R1+0x2c8] ;  /* 0x0002c80001227983 */ /* 0x000ea80000300800 */
[----:B------:R-:W2:Y:S04]  /*56580*/  LDL.LU R35, [R1+0x2cc] ;  /* 0x0002cc0001237983 */ /* 0x000ea80000300800 */
[----:B------:R-:W3:Y:S04]  /*56590*/  LDL.LU R8, [R1+0x2b0] ;  /* 0x0002b00001087983 */ /* 0x000ee80000300800 */
[----:B------:R-:W3:Y:S04]  /*565a0*/  LDL.LU R9, [R1+0x2b4] ;  /* 0x0002b40001097983 */ /* 0x000ee80000300800 */
[----:B------:R-:W3:Y:S04]  /*565b0*/  LDL.LU R10, [R1+0x2b8] ;  /* 0x0002b800010a7983 */ /* 0x000ee80000300800 */
[----:B------:R-:W3:Y:S04]  /*565c0*/  LDL.LU R11, [R1+0x2bc] ;  /* 0x0002bc00010b7983 */ /* 0x000ee80000300800 */
[----:B------:R0:W-:Y:S01]  /*565d0*/  STSM.16.M88.4 [R0], R56 ;  /* 0x0000003800007844 */ /* 0x0001e20000000200 */
[----:B------:R-:W-:-:S03]  /*565e0*/  NOP ;  /* 0x0000000000007918 */ /* 0x000fc60000000000 */
[----:B-1----:R-:W4:Y:S04]  /*565f0*/  LDL.LU R4, [R1+0x270] ;  /* 0x0002700001047983 */ /* 0x002f280000300800 */
[----:B------:R-:W1:Y:S01]  /*56600*/  LDS.128 R16, [R0] ;  /* 0x0000000000107984 */ /* 0x000e620000000c00 */
[----:B------:R-:W-:-:S03]  /*56610*/  NOP ;  /* 0x0000000000007918 */ /* 0x000fc60000000000 */
[----:B------:R-:W4:Y:S01]  /*56620*/  LDL.LU R5, [R1+0x274] ;  /* 0x0002740001057983 */ /* 0x000f220000300800 */
[----:B------:R-:W-:Y:S01]  /*56630*/  PRMT R53, R60, 0x7632, R53 ;  /* 0x000076323c357816 */ /* 0x000fe20000000035 */
[----:B0-----:R-:W0:Y:S02]  /*56640*/  LDC R59, c[0x0][0x3b4] ;  /* 0x0000ed00ff3b7b82 */ /* 0x001e240000000800 */
[----:B------:R-:W4:Y:S04]  /*56650*/  LDL.LU R6, [R1+0x278] ;  /* 0x0002780001067983 */ /* 0x000f280000300800 */
[----:B------:R-:W4:Y:S04]  /*56660*/  LDL.LU R7, [R1+0x27c] ;  /* 0x00027c0001077983 */ /* 0x000f280000300800 */
[----:B-1----:R1:W-:Y:S04]  /*56670*/  STL.64 [R1+0x2a0], R16 ;  /* 0x0002a01001007387 */ /* 0x0023e80000100a00 */
[----:B------:R0:W-:Y:S04]  /*56680*/  STL.64 [R1+0x2a8], R18 ;  /* 0x0002a81201007387 */ /* 0x0001e80000100a00 */
[----:B------:R-:W4:Y:S04]  /*56690*/  LDL.LU R20, [R1+0x230] ;  /* 0x0002300001147983 */ /* 0x000f280000300800 */
[----:B------:R-:W4:Y:S04]  /*566a0*/  LDL.LU R21, [R1+0x234] ;  /* 0x0002340001157983 */ /* 0x000f280000300800 */
[----:B------:R-:W4:Y:S04]  /*566b0*/  LDL.LU R22, [R1+0x238] ;  /* 0x0002380001167983 */ /* 0x000f280000300800 */
[----:B------:R-:W4:Y:S04]  /*566c0*/  LDL.LU R23, [R1+0x23c] ;  /* 0x00023c0001177983 */ /* 0x000f280000300800 */
[----:B-1----:R-:W4:Y:S04]  /*566d0*/  LDL.LU R16, [R1+0x220] ;  /* 0x0002200001107983 */ /* 0x002f280000300800 */
[----:B------:R-:W4:Y:S04]  /*566e0*/  LDL.LU R17, [R1+0x224] ;  /* 0x0002240001117983 */ /* 0x000f280000300800 */
[----:B0-----:R-:W4:Y:S04]  /*566f0*/  LDL.LU R18, [R1+0x228] ;  /* 0x0002280001127983 */ /* 0x001f280000300800 */
[----:B------:R-:W4:Y:S04]  /*56700*/  LDL.LU R19, [R1+0x22c] ;  /* 0x00022c0001137983 */ /* 0x000f280000300800 */
[----:B------:R0:W-:Y:S01]  /*56710*/  STSM.16.M88.4 [R0], R12 ;  /* 0x0000000c00007844 */ /* 0x0001e20000000200 */
[----:B------:R-:W-:-:S03]  /*56720*/  NOP ;  /* 0x0000000000007918 */ /* 0x000fc60000000000 */
[----:B------:R-:W1:Y:S01]  /*56730*/  LDS.128 R28, [R0] ;  /* 0x00000000001c7984 */ /* 0x000e620000000c00 */
[----:B------:R-:W-:-:S03]  /*56740*/  NOP ;  /* 0x0000000000007918 */ /* 0x000fc60000000000 */
[----:B0-----:R-:W4:Y:S04]  /*56750*/  LDL.LU R12, [R1+0x210] ;  /* 0x00021000010c7983 */ /* 0x001f280000300800 */
[----:B------:R-:W4:Y:S04]  /*56760*/  LDL.LU R13, [R1+0x214] ;  /* 0x00021400010d7983 */ /* 0x000f280000300800 */
[----:B------:R-:W4:Y:S04]  /*56770*/  LDL.LU R14, [R1+0x218] ;  /* 0x00021800010e7983 */ /* 0x000f280000300800 */
[----:B------:R-:W4:Y:S04]  /*56780*/  LDL.LU R15, [R1+0x21c] ;  /* 0x00021c00010f7983 */ /* 0x000f280000300800 */
[----:B-1----:R-:W-:Y:S04]  /*56790*/  STL [R1+0x2b24], R28 ;  /* 0x002b241c01007387 */ /* 0x002fe80000100800 */
[----:B------:R-:W-:Y:S04]  /*567a0*/  STL [R1+0x2b18], R29 ;  /* 0x002b181d01007387 */ /* 0x000fe80000100800 */
[----:B------:R-:W-:Y:S04]  /*567b0*/  STL [R1+0x2b0c], R30 ;  /* 0x002b0c1e01007387 */ /* 0x000fe80000100800 */
[----:B------:R-:W-:Y:S04]  /*567c0*/  STL [R1+0x2afc], R31 ;  /* 0x002afc1f01007387 */ /* 0x000fe80000100800 */
        /* <DEDUP_REMOVED lines=8> */
[----:B0-----:R-:W-:Y:S04]  /*56850*/  STL.64 [R1+0x1d0], R28 ;  /* 0x0001d01c01007387 */ /* 0x001fe80000100a00 */
[----:B------:R-:W-:Y:S04]  /*56860*/  STL.64 [R1+0x1d8], R30 ;  /* 0x0001d81e01007387 */ /* 0x000fe80000100a00 */
[----:B----4-:R0:W-:Y:S04]  /*56870*/  STSM.16.M88.4 [R0], R4 ;  /* 0x0000000400007844 */ /* 0x0101e80000000200 */
[----:B-1----:R-:W-:Y:S04]  /*56880*/  STL.64 [R1+0x2b0], R8 ;  /* 0x0002b00801007387 */ /* 0x002fe80000100a00 */
[----:B------:R-:W-:Y:S01]  /*56890*/  STL.64 [R1+0x2b8], R10 ;  /* 0x0002b80a01007387 */ /* 0x000fe20000100a00 */
[----:B------:R-:W-:-:S03]  /*568a0*/  NOP ;  /* 0x0000000000007918 */ /* 0x000fc60000000000 */
[----:B------:R-:W1:Y:S01]  /*568b0*/  LDS.128 R8, [R0] ;  /* 0x0000000000087984 */ /* 0x000e620000000c00 */
[----:B------:R-:W-:-:S03]  /*568c0*/  NOP ;  /* 0x0000000000007918 */ /* 0x000fc60000000000 */
[----:B0-----:R-:W2:Y:S04]  /*568d0*/  LDL.LU R4, [R1+0x2d0] ;  /* 0x0002d00001047983 */ /* 0x001ea80000300800 */
[----:B------:R-:W2:Y:S04]  /*568e0*/  LDL.LU R5, [R1+0x2d4] ;  /* 0x0002d40001057983 */ /* 0x000ea80000300800 */
[----:B------:R-:W2:Y:S04]  /*568f0*/  LDL.LU R6, [R1+0x2d8] ;  /* 0x0002d80001067983 */ /* 0x000ea80000300800 */
[----:B------:R-:W2:Y:S04]  /*56900*/  LDL.LU R7, [R1+0x2dc] ;  /* 0x0002dc0001077983 */ /* 0x000ea80000300800 */
[----:B------:R-:W-:Y:S04]  /*56910*/  STSM.16.M88.4 [R0], R20 ;  /* 0x0000001400007844 */ /* 0x000fe80000000200 */
[----:B-1----:R-:W-:Y:S04]  /*56920*/  STL.64 [R1+0x270], R8 ;  /* 0x0002700801007387 */ /* 0x002fe80000100a00 */
[----:B------:R-:W-:Y:S01]  /*56930*/  STL.64 [R1+0x278], R10 ;  /* 0x0002780a01007387 */ /* 0x000fe20000100a00 */
[----:B------:R-:W-:-:S03]  /*56940*/  NOP ;  /* 0x0000000000007918 */ /* 0x000fc60000000000 */
[----:B------:R-:W0:Y:S01]  /*56950*/  LDS.128 R8, [R0] ;  /* 0x0000000000087984 */ /* 0x000e220000000c00 */
[----:B------:R-:W-:-:S03]  /*56960*/  NOP ;  /* 0x0000000000007918 */ /* 0x000fc60000000000 */
[----:B------:R-:W-:Y:S04]  /*56970*/  STSM.16.M88.4 [R0], R16 ;  /* 0x0000001000007844 */ /* 0x000fe80000000200 */
[----:B0-----:R-:W-:Y:S04]  /*56980*/  STL.64 [R1+0x230], R8 ;  /* 0x0002300801007387 */ /* 0x001fe80000100a00 */
[----:B------:R-:W-:Y:S01]  /*56990*/  STL.64 [R1+0x238], R10 ;  /* 0x0002380a01007387 */ /* 0x000fe20000100a00 */
[----:B------:R-:W-:-:S03]  /*569a0*/  NOP ;  /* 0x0000000000007918 */ /* 0x000fc60000000000 */
[----:B------:R-:W0:Y:S01]  /*569b0*/  LDS.128 R8, [R0] ;  /* 0x0000000000087984 */ /* 0x000e220000000c00 */
[----:B------:R-:W-:Y:S01]  /*569c0*/  NOP ;  /* 0x0000000000007918 */ /* 0x000fe20000000000 */
[----:B0-----:R-:W-:Y:S02]  /*569d0*/  IMAD.MOV.U32 R29, RZ, RZ, R8 ;  /* 0x000000ffff1d7224 */ /* 0x001fe400078e0008 */
[----:B------:R-:W-:Y:S01]  /*569e0*/  IMAD.MOV.U32 R31, RZ, RZ, R10 ;  /* 0x000000ffff1f7224 */ /* 0x000fe200078e000a */
[----:B------:R0:W-:Y:S04]  /*569f0*/  STL [R1+0x224], R9 ;  /* 0x0002240901007387 */ /* 0x0001e80000100800 */
[----:B------:R1:W-:Y:S04]  /*56a00*/  STL [R1+0x22c], R11 ;  /* 0x00022c0b01007387 */ /* 0x0003e80000100800 */
[----:B------:R-:W-:Y:S04]  /*56a10*/  STL [R1+0x2b1c], R29 ;  /* 0x002b1c1d01007387 */ /* 0x000fe80000100800 */
[----:B------:R-:W-:Y:S04]  /*56a20*/  STL [R1+0x2b04], R31 ;  /* 0x002b041f01007387 */ /* 0x000fe80000100800 */
[----:B------:R-:W3:Y:S04]  /*56a30*/  LDL.LU R8, [R1+0x2e0] ;  /* 0x0002e00001087983 */ /* 0x000ee80000300800 */
[----:B0-----:R-:W3:Y:S04]  /*56a40*/  LDL.LU R9, [R1+0x2e4] ;  /* 0x0002e40001097983 */ /* 0x001ee80000300800 */
[----:B------:R-:W3:Y:S04]  /*56a50*/  LDL.LU R10, [R1+0x2e8] ;  /* 0x0002e800010a7983 */ /* 0x000ee80000300800 */
[----:B-1----:R-:W3:Y:S04]  /*56a60*/  LDL.LU R11, [R1+0x2ec] ;  /* 0x0002ec00010b7983 */ /* 0x002ee80000300800 */
        /* <DEDUP_REMOVED lines=20> */
[----:B--2---:R0:W-:Y:S01]  /*56bb0*/  STSM.16.M88.4 [R0], R4 ;  /* 0x0000000400007844 */ /* 0x0041e20000000200 */
[----:B------:R-:W-:-:S03]  /*56bc0*/  NOP ;  /* 0x0000000000007918 */ /* 0x000fc60000000000 */
[----:B------:R-:W1:Y:S01]  /*56bd0*/  LDS.128 R36, [R0] ;  /* 0x0000000000247984 */ /* 0x000e620000000c00 */
[----:B------:R-:W-:-:S03]  /*56be0*/  NOP ;  /* 0x0000000000007918 */ /* 0x000fc60000000000 */
[----:B0-----:R-:W2:Y:S04]  /*56bf0*/  LDL.LU R4, [R1+0x350] ;  /* 0x0003500001047983 */ /* 0x001ea80000300800 */
[----:B------:R-:W2:Y:S04]  /*56c00*/  LDL.LU R5, [R1+0x354] ;  /* 0x0003540001057983 */ /* 0x000ea80000300800 */
[----:B------:R-:W2:Y:S04]  /*56c10*/  LDL.LU R6, [R1+0x358] ;  /* 0x0003580001067983 */ /* 0x000ea80000300800 */
[----:B------:R-:W2:Y:S04]  /*56c20*/  LDL.LU R7, [R1+0x35c] ;  /* 0x00035c0001077983 */ /* 0x000ea80000300800 */
[----:B-1----:R-:W-:Y:S04]  /*56c30*/  STL [R1+0x2b28], R36 ;  /* 0x002b282401007387 */ /* 0x002fe80000100800 */
[----:B------:R-:W-:Y:S04]  /*56c40*/  STL [R1+0x2b14], R37 ;  /* 0x002b142501007387 */ /* 0x000fe80000100800 */
[----:B------:R-:W-:Y:S04]  /*56c50*/  STL [R1+0x2b08], R38 ;  /* 0x002b082601007387 */ /* 0x000fe80000100800 */
[----:B------:R-:W-:Y:S04]  /*56c60*/  STL [R1+0x2af8], R39 ;  /* 0x002af82701007387 */ /* 0x000fe80000100800 */
[----:B---3--:R-:W-:Y:S01]  /*56c70*/  STSM.16.M88.4 [R0], R8 ;  /* 0x0000000800007844 */ /* 0x008fe20000000200 */
[----:B------:R-:W-:-:S03]  /*56c80*/  NOP ;  /* 0x0000000000007918 */ /* 0x000fc60000000000 */
[----:B------:R-:W0:Y:S01]  /*56c90*/  LDS.128 R8, [R0] ;  /* 0x0000000000087984 */ /* 0x000e220000000c00 */
[----:B------:R-:W-:-:S03]  /*56ca0*/  NOP ;  /* 0x0000000000007918 */ /* 0x000fc60000000000 */
[----:B0-----:R0:W-:Y:S04]  /*56cb0*/  STL.64 [R1+0x2c0], R8 ;  /* 0x0002c00801007387 */ /* 0x0011e80000100a00 */
[----:B------:R1:W-:Y:S04]  /*56cc0*/  STL.64 [R1+0x2c8], R10 ;  /* 0x0002c80a01007387 */ /* 0x0003e80000100a00 */
[----:B0-----:R-:W3:Y:S04]  /*56cd0*/  LDL.LU R8, [R1+0x360] ;  /* 0x0003600001087983 */ /* 0x001ee80000300800 */
[----:B------:R-:W3:Y:S04]  /*56ce0*/  LDL.LU R9, [R1+0x364] ;  /* 0x0003640001097983 */ /* 0x000ee80000300800 */
[----:B-1----:R-:W3:Y:S04]  /*56cf0*/  LDL.LU R10, [R1+0x368] ;  /* 0x00036800010a7983 */ /* 0x002ee80000300800 */
[----:B------:R-:W3:Y:S04]  /*56d00*/  LDL.LU R11, [R1+0x36c] ;  /* 0x00036c00010b7983 */ /* 0x000ee80000300800 */
[----:B----4-:R0:W-:Y:S01]  /*56d10*/  STSM.16.M88.4 [R0], R12 ;  /* 0x0000000c00007844 */ /* 0x0101e20000000200 */
[----:B------:R-:W-:-:S03]  /*56d20*/  NOP ;  /* 0x0000000000007918 */ /* 0x000fc60000000000 */
[----:B------:R-:W1:Y:S01]  /*56d30*/  LDS.128 R28, [R0] ;  /* 0x00000000001c7984 */ /* 0x000e620000000c00 */
[----:B------:R-:W-:-:S03]  /*56d40*/  NOP ;  /* 0x0000000000007918 */ /* 0x000fc60000000000 */
[----:B------:R-:W-:Y:S01]  /*56d50*/  STSM.16.M88.4 [R0], R20 ;  /* 0x0000001400007844 */ /* 0x000fe20000000200 */
[----:B------:R-:W-:-:S03]  /*56d60*/  NOP ;  /* 0x0000000000007918 */ /* 0x000fc60000000000 */
[----:B0-----:R-:W4:Y:S04]  /*56d70*/  LDL.LU R12, [R1+0x3a0] ;  /* 0x0003a000010c7983 */ /* 0x001f280000300800 */
[----:B------:R-:W4:Y:S04]  /*56d80*/  LDL.LU R13, [R1+0x3a4] ;  /* 0x0003a400010d7983 */ /* 0x000f280000300800 */
[----:B------:R-:W0:Y:S01]  /*56d90*/  LDS.128 R20, [R0] ;  /* 0x0000000000147984 */ /* 0x000e220000000c00 */
[----:B------:R-:W-:-:S03]  /*56da0*/  NOP ;  /* 0x0000000000007918 */ /* 0x000fc60000000000 */
[----:B------:R-:W4:Y:S04]  /*56db0*/  LDL.LU R14, [R1+0x3a8] ;  /* 0x0003a800010e7983 */ /* 0x000f280000300800 */
[----:B------:R-:W4:Y:S04]  /*56dc0*/  LDL.LU R15, [R1+0x3ac] ;  /* 0x0003ac00010f7983 */ /* 0x000f280000300800 */
[----:B------:R0:W-:Y:S04]  /*56dd0*/  STSM.16.M88.4 [R0], R16 ;  /* 0x0000001000007844 */ /* 0x0001e80000000200 */
[----:B-1----:R-:W-:Y:S04]  /*56de0*/  STL.64 [R1+0x210], R28 ;  /* 0x0002101c01007387 */ /* 0x002fe80000100a00 */
[----:B------:R-:W-:Y:S01]  /*56df0*/  STL.64 [R1+0x218], R30 ;  /* 0x0002181e01007387 */ /* 0x000fe20000100a00 */
[----:B------:R-:W-:-:S03]  /*56e00*/  NOP ;  /* 0x0000000000007918 */ /* 0x000fc60000000000 */
[----:B0-----:R-:W-:Y:S04]  /*56e10*/  STL.64 [R1+0x2d0], R20 ;  /* 0x0002d01401007387 */ /* 0x001fe80000100a00 */
[----:B------:R-:W-:Y:S04]  /*56e20*/  STL.64 [R1+0x2d8], R22 ;  /* 0x0002d81601007387 */ /* 0x000fe80000100a00 */
[----:B------:R-:W4:Y:S04]  /*56e30*/  LDL.LU R16, [R1+0x3b0] ;  /* 0x0003b00001107983 */ /* 0x000f280000300800 */
[----:B------:R-:W0:Y:S01]  /*56e40*/  LDS.128 R20, [R0] ;  /* 0x0000000000147984 */ /* 0x000e220000000c00 */
[----:B------:R-:W-:-:S03]  /*56e50*/  NOP ;  /* 0x0000000000007918 */ /* 0x000fc60000000000 */
[----:B------:R-:W4:Y:S04]  /*56e60*/  LDL.LU R17, [R1+0x3b4] ;  /* 0x0003b40001117983 */ /* 0x000f280000300800 */
[----:B------:R-:W4:Y:S04]  /*56e70*/  LDL.LU R18, [R1+0x3b8] ;  /* 0x0003b80001127983 */ /* 0x000f280000300800 */
[----:B------:R-:W4:Y:S04]  /*56e80*/  LDL.LU R19, [R1+0x3bc] ;  /* 0x0003bc0001137983 */ /* 0x000f280000300800 */
[----:B0-----:R0:W-:Y:S04]  /*56e90*/  STL.64 [R1+0x2e0], R20 ;  /* 0x0002e01401007387 */ /* 0x0011e80000100a00 */
[----:B------:R1:W-:Y:S04]  /*56ea0*/  STL.64 [R1+0x2e8], R22 ;  /* 0x0002e81601007387 */ /* 0x0003e80000100a00 */
[----:B0-----:R-:W4:Y:S04]  /*56eb0*/  LDL.LU R20, [R1+0x470] ;  /* 0x0004700001147983 */ /* 0x001f280000300800 */
[----:B------:R-:W4:Y:S04]  /*56ec0*/  LDL.LU R21, [R1+0x474] ;  /* 0x0004740001157983 */ /* 0x000f280000300800 */
[----:B-1----:R-:W4:Y:S04]  /*56ed0*/  LDL.LU R22, [R1+0x478] ;  /* 0x0004780001167983 */ /* 0x002f280000300800 */
        /* <DEDUP_REMOVED lines=9> */
[----:B-1----:R-:W-:Y:S04]  /*56f70*/  STL.64 [R1+0x300], R28 ;  /* 0x0003001c01007387 */ /* 0x002fe80000100a00 */
[----:B------:R-:W-:Y:S04]  /*56f80*/  STL.64 [R1+0x308], R30 ;  /* 0x0003081e01007387 */ /* 0x000fe80000100a00 */
        /* <DEDUP_REMOVED lines=14> */
[----:B0-----:R-:W4:Y:S04]  /*57070*/  LDL.LU R12, [R1+0x400] ;  /* 0x00040000010c7983 */ /* 0x001f280000300800 */
[----:B------:R-:W4:Y:S04]  /*57080*/  LDL.LU R13, [R1+0x404] ;  /* 0x00040400010d7983 */ /* 0x000f280000300800 */
[----:B------:R-:W4:Y:S04]  /*57090*/  LDL.LU R14, [R1+0x408] ;  /* 0x00040800010e7983 */ /* 0x000f280000300800 */
[----:B------:R-:W4:Y:S04]  /*570a0*/  LDL.LU R15, [R1+0x40c] ;  /* 0x00040c00010f7983 */ /* 0x000f280000300800 */
[----:B------:R0:W-:Y:S04]  /*570b0*/  STSM.16.M88.4 [R0], R16 ;  /* 0x0000001000007844 */ /* 0x0001e80000000200 */
[----:B-1----:R-:W-:Y:S04]  /*570c0*/  STL.64 [R1+0x320], R28 ;  /* 0x0003201c01007387 */ /* 0x002fe80000100a00 */
[----:B------:R-:W-:Y:S01]  /*570d0*/  STL.64 [R1+0x328], R30 ;  /* 0x0003281e01007387 */ /* 0x000fe20000100a00 */
[----:B------:R-:W-:-:S03]  /*570e0*/  NOP ;  /* 0x0000000000007918 */ /* 0x000fc60000000000 */
[----:B0-----:R-:W4:Y:S04]  /*570f0*/  LDL.LU R16, [R1+0x3f0] ;  /* 0x0003f00001107983 */ /* 0x001f280000300800 */
[----:B------:R-:W4:Y:S04]  /*57100*/  LDL.LU R17, [R1+0x3f4] ;  /* 0x0003f40001117983 */ /* 0x000f280000300800 */
[----:B------:R-:W4:Y:S04]  /*57110*/  LDL.LU R18, [R1+0x3f8] ;  /* 0x0003f80001127983 */ /* 0x000f280000300800 */
[----:B------:R-:W4:Y:S04]  /*57120*/  LDL.LU R19, [R1+0x3fc] ;  /* 0x0003fc0001137983 */ /* 0x000f280000300800 */
[----:B------:R-:W0:Y:S01]  /*57130*/  LDS.128 R28, [R0] ;  /* 0x00000000001c7984 */ /* 0x000e220000000c00 */
[----:B------:R-:W-:-:S03]  /*57140*/  NOP ;  /* 0x0000000000007918 */ /* 0x000fc60000000000 */
[----:B------:R-:W-:Y:S01]  /*57150*/  STSM.16.M88.4 [R0], R20 ;  /* 0x0000001400007844 */ /* 0x000fe20000000200 */
[----:B------:R-:W-:-:S03]  /*57160*/  NOP ;  /* 0x0000000000007918 */ /* 0x000fc60000000000 */
[----:B------:R-:W1:Y:S01]  /*57170*/  LDS.128 R20, [R0] ;  /* 0x0000000000147984 */ /* 0x000e620000000c00 */
[----:B------:R-:W-:-:S03]  /*57180*/  NOP ;  /* 0x0000000000007918 */ /* 0x000fc60000000000 */
[----:B0-----:R-:W-:Y:S04]  /*57190*/  STL.64 [R1+0x310], R28 ;  /* 0x0003101c01007387 */ /* 0x001fe80000100a00 */
[----:B------:R-:W-:Y:S04]  /*571a0*/  STL.64 [R1+0x318], R30 ;  /* 0x0003181e01007387 */ /* 0x000fe80000100a00 */
[----:B-1----:R0:W-:Y:S04]  /*571b0*/  STL.64 [R1+0x340], R20 ;  /* 0x0003401401007387 */ /* 0x0021e80000100a00 */
        /* <DEDUP_REMOVED lines=19> */
[----:B----4-:R1:W-:Y:S04]  /*572f0*/  STSM.16.M88.4 [R0], R12 ;  /* 0x0000000c00007844 */ /* 0x0103e80000000200 */
[----:B0-----:R-:W-:Y:S04]  /*57300*/  STL.64 [R1+0x370], R8 ;  /* 0x0003700801007387 */ /* 0x001fe80000100a00 */
[----:B------:R-:W-:Y:S01]  /*57310*/  STL.64 [R1+0x378], R10 ;  /* 0x0003780a01007387 */ /* 0x000fe20000100a00 */
[----:B------:R-:W-:-:S03]  /*57320*/  NOP ;  /* 0x0000000000007918 */ /* 0x000fc60000000000 */
[----:B-1----:R-:W3:Y:S04]  /*57330*/  LDL.LU R12, [R1+0x3c0] ;  /* 0x0003c000010c7983 */ /* 0x002ee80000300800 */
[----:B------:R-:W3:Y:S04]  /*57340*/  LDL.LU R13, [R1+0x3c4] ;  /* 0x0003c400010d7983 */ /* 0x000ee80000300800 */
[----:B------:R-:W3:Y:S04]  /*57350*/  LDL.LU R14, [R1+0x3c8] ;  /* 0x0003c800010e7983 */ /* 0x000ee80000300800 */
[----:B------:R-:W3:Y:S04]  /*57360*/  LDL.LU R15, [R1+0x3cc] ;  /* 0x0003cc00010f7983 */ /* 0x000ee80000300800 */
[----:B------:R-:W0:Y:S01]  /*57370*/  LDS.128 R8, [R0] ;  /* 0x0000000000087984 */ /* 0x000e220000000c00 */
[----:B------:R-:W-:-:S03]  /*57380*/  NOP ;  /* 0x0000000000007918 */ /* 0x000fc60000000000 */
[----:B------:R-:W-:Y:S01]  /*57390*/  STSM.16.M88.4 [R0], R16 ;  /* 0x0000001000007844 */ /* 0x000fe20000000200 */
[----:B------:R-:W-:-:S03]  /*573a0*/  NOP ;  /* 0x0000000000007918 */ /* 0x000fc60000000000 */
[----:B------:R-:W1:Y:S01]  /*573b0*/  LDS.128 R16, [R0] ;  /* 0x0000000000107984 */ /* 0x000e620000000c00 */
[----:B------:R-:W-:-:S03]  /*573c0*/  NOP ;  /* 0x0000000000007918 */ /* 0x000fc60000000000 */
[----:B0-----:R0:W-:Y:S04]  /*573d0*/  STL.64 [R1+0x360], R8 ;  /* 0x0003600801007387 */ /* 0x0011e80000100a00 */
[----:B------:R4:W-:Y:S04]  /*573e0*/  STL.64 [R1+0x368], R10 ;  /* 0x0003680a01007387 */ /* 0x0009e80000100a00 */
[----:B0-----:R-:W3:Y:S04]  /*573f0*/  LDL.LU R8, [R1+0x4c0] ;  /* 0x0004c00001087983 */ /* 0x001ee80000300800 */
[----:B-1----:R0:W-:Y:S04]  /*57400*/  STL.64 [R1+0x350], R16 ;  /* 0x0003501001007387 */ /* 0x0021e80000100a00 */
[----:B------:R1:W-:Y:S04]  /*57410*/  STL.64 [R1+0x358], R18 ;  /* 0x0003581201007387 */ /* 0x0003e80000100a00 */
[----:B------:R-:W3:Y:S04]  /*57420*/  LDL.LU R9, [R1+0x4c4] ;  /* 0x0004c40001097983 */ /* 0x000ee80000300800 */
[----:B----4-:R-:W4:Y:S04]  /*57430*/  LDL.LU R10, [R1+0x4c8] ;  /* 0x0004c800010a7983 */ /* 0x010f280000300800 */
[----:B------:R-:W4:Y:S04]  /*57440*/  LDL.LU R11, [R1+0x4cc] ;  /* 0x0004cc00010b7983 */ /* 0x000f280000300800 */
[----:B0-----:R-:W4:Y:S04]  /*57450*/  LDL.LU R16, [R1+0x4d0] ;  /* 0x0004d00001107983 */ /* 0x001f280000300800 */
[----:B------:R-:W4:Y:S04]  /*57460*/  LDL.LU R17, [R1+0x4d4] ;  /* 0x0004d40001117983 */ /* 0x000f280000300800 */
[----:B------:R-:W-:Y:S01]  /*57470*/  STSM.16.M88.4 [R0], R20 ;  /* 0x0000001400007844 */ /* 0x000fe20000000200 */
[----:B------:R-:W-:-:S03]  /*57480*/  NOP ;  /* 0x0000000000007918 */ /* 0x000fc60000000000 */
[----:B------:R-:W0:Y:S01]  /*57490*/  LDS.128 R20, [R0] ;  /* 0x0000000000147984 */ /* 0x000e220000000c00 */
[----:B------:R-:W-:-:S03]  /*574a0*/  NOP ;  /* 0x0000000000007918 */ /* 0x000fc60000000000 */
[----:B-1----:R-:W4:Y:S04]  /*574b0*/  LDL.LU R18, [R1+0x4d8] ;  /* 0x0004d80001127983 */ /* 0x002f280000300800 */
        /* <DEDUP_REMOVED lines=17> */
[----:B---3--:R0:W-:Y:S01]  /*575d0*/  STSM.16.M88.4 [R0], R12 ;  /* 0x0000000c00007844 */ /* 0x0081e20000000200 */
[----:B------:R-:W-:-:S03]  /*575e0*/  NOP ;  /* 0x0000000000007918 */ /* 0x000fc60000000000 */
[----:B------:R-:W1:Y:S01]  /*575f0*/  LDS.128 R28, [R0] ;  /* 0x00000000001c7984 */ /* 0x000e620000000c00 */
[----:B------:R-:W-:-:S03]  /*57600*/  NOP ;  /* 0x0000000000007918 */ /* 0x000fc60000000000 */
[----:B0-----:R-:W3:Y:S04]  /*57610*/  LDL.LU R12, [R1+0x510] ;  /* 0x00051000010c7983 */ /* 0x001ee80000300800 */
[----:B------:R-:W3:Y:S04]  /*57620*/  LDL.LU R13, [R1+0x514] ;  /* 0x00051400010d7983 */ /* 0x000ee80000300800 */
[----:B------:R-:W3:Y:S04]  /*57630*/  LDL.LU R14, [R1+0x518] ;  /* 0x00051800010e7983 */ /* 0x000ee80000300800 */
[----:B------:R-:W3:Y:S04]  /*57640*/  LDL.LU R15, [R1+0x51c] ;  /* 0x00051c00010f7983 */ /* 0x000ee80000300800 */
[----:B----4-:R-:W-:Y:S01]  /*57650*/  STSM.16.M88.4 [R0], R8 ;  /* 0x0000000800007844 */ /* 0x010fe20000000200 */
[----:B------:R-:W-:-:S03]  /*57660*/  NOP ;  /* 0x0000000000007918 */ /* 0x000fc60000000000 */
[----:B------:R-:W0:Y:S01]  /*57670*/  LDS.128 R8, [R0] ;  /* 0x0000000000087984 */ /* 0x000e220000000c00 */
[----:B------:R-:W-:-:S03]  /*57680*/  NOP ;  /* 0x0000000000007918 */ /* 0x000fc60000000000 */
[----:B-1----:R-:W-:Y:S04]  /*57690*/  STL.64 [R1+0x3a0], R28 ;  /* 0x0003a01c01007387 */ /* 0x002fe80000100a00 */
[----:B------:R-:W-:Y:S04]  /*576a0*/  STL.64 [R1+0x3a8], R30 ;  /* 0x0003a81e01007387 */ /* 0x000fe80000100a00 */
[----:B------:R1:W-:Y:S04]  /*576b0*/  STSM.16.M88.4 [R0], R16 ;  /* 0x0000001000007844 */ /* 0x0003e80000000200 */
[----:B0-----:R-:W-:Y:S04]  /*576c0*/  STL.64 [R1+0x3c0], R8 ;  /* 0x0003c00801007387 */ /* 0x001fe80000100a00 */
[----:B------:R-:W-:Y:S01]  /*576d0*/  STL.64 [R1+0x3c8], R10 ;  /* 0x0003c80a01007387 */ /* 0x000fe20000100a00 */
[----:B------:R-:W-:-:S03]  /*576e0*/  NOP ;  /* 0x0000000000007918 */ /* 0x000fc60000000000 */
[----:B-1----:R-:W4:Y:S04]  /*576f0*/  LDL.LU R16, [R1+0x570] ;  /* 0x0005700001107983 */ /* 0x002f280000300800 */
[----:B------:R-:W4:Y:S04]  /*57700*/  LDL.LU R17, [R1+0x574] ;  /* 0x0005740001117983 */ /* 0x000f280000300800 */
[----:B------:R-:W4:Y:S04]  /*57710*/  LDL.LU R18, [R1+0x578] ;  /* 0x0005780001127983 */ /* 0x000f280000300800 */
[----:B------:R-:W0:Y:S01]  /*57720*/  LDS.128 R8, [R0] ;  /* 0x0000000000087984 */ /* 0x000e220000000c00 */
[----:B------:R-:W-:-:S03]  /*57730*/  NOP ;  /* 0x0000000000007918 */ /* 0x000fc60000000000 */
[----:B------:R-:W4:Y:S04]  /*57740*/  LDL.LU R19, [R1+0x57c] ;  /* 0x00057c0001137983 */ /* 0x000f280000300800 */
[----:B------:R-:W-:Y:S01]  /*57750*/  STSM.16.M88.4 [R0], R20 ;  /* 0x0000001400007844 */ /* 0x000fe20000000200 */
[----:B------:R-:W-:-:S03]  /*57760*/  NOP ;  /* 0x0000000000007918 */ /* 0x000fc60000000000 */
[----:B0-----:R-:W-:Y:S04]  /*57770*/  STL.64 [R1+0x3b0], R8 ;  /* 0x0003b00801007387 */ /* 0x001fe80000100a00 */
[----:B------:R-:W-:Y:S04]  /*57780*/  STL.64 [R1+0x3b8], R10 ;  /* 0x0003b80a01007387 */ /* 0x000fe80000100a00 */
[----:B------:R-:W0:Y:S01]  /*57790*/  LDS.128 R8, [R0] ;  /* 0x0000000000087984 */ /* 0x000e220000000c00 */
[----:B------:R-:W-:-:S03]  /*577a0*/  NOP ;  /* 0x0000000000007918 */ /* 0x000fc60000000000 */
[----:B--2---:R1:W-:Y:S04]  /*577b0*/  STSM.16.M88.4 [R0], R4 ;  /* 0x0000000400007844 */ /* 0x0043e80000000200 */
[----:B0-----:R-:W-:Y:S04]  /*577c0*/  STL.64 [R1+0x3e0], R8 ;  /* 0x0003e00801007387 */ /* 0x001fe80000100a00 */
[----:B------:R-:W-:Y:S01]  /*577d0*/  STL.64 [R1+0x3e8], R10 ;  /* 0x0003e80a01007387 */ /* 0x000fe20000100a00 */
[----:B------:R-:W-:-:S03]  /*577e0*/  NOP ;  /* 0x0000000000007918 */ /* 0x000fc60000000000 */
[----:B-1----:R-:W2:Y:S04]  /*577f0*/  LDL.LU R4, [R1+0x580] ;  /* 0x0005800001047983 */ /* 0x002ea80000300800 */
[----:B------:R-:W2:Y:S04]  /*57800*/  LDL.LU R5, [R1+0x584] ;  /* 0x0005840001057983 */ /* 0x000ea80000300800 */
[----:B------:R-:W2:Y:S04]  /*57810*/  LDL.LU R6, [R1+0x588] ;  /* 0x0005880001067983 */ /* 0x000ea80000300800 */
[----:B------:R-:W2:Y:S04]  /*57820*/  LDL.LU R7, [R1+0x58c] ;  /* 0x00058c0001077983 */ /* 0x000ea80000300800 */
[----:B------:R-:W0:Y:S01]  /*57830*/  LDS.128 R8, [R0] ;  /* 0x0000000000087984 */ /* 0x000e220000000c00 */
[----:B------:R-:W-:-:S03]  /*57840*/  NOP ;  /* 0x0000000000007918 */ /* 0x000fc60000000000 */
[----:B0-----:R0:W-:Y:S04]  /*57850*/  STL.64 [R1+0x3d0], R8 ;  /* 0x0003d00801007387 */ /* 0x0011e80000100a00 */
[----:B------:R1:W-:Y:S04]  /*57860*/  STL.64 [R1+0x3d8], R10 ;  /* 0x0003d80a01007387 */ /* 0x0003e80000100a00 */
[----:B0-----:R-:W2:Y:S04]  /*57870*/  LDL.LU R8, [R1+0x5e0] ;  /* 0x0005e00001087983 */ /* 0x001ea80000300800 */
[----:B------:R-:W2:Y:S04]  /*57880*/  LDL.LU R9, [R1+0x5e4] ;  /* 0x0005e40001097983 */ /* 0x000ea80000300800 */
[----:B-1----:R-:W2:Y:S04]  /*57890*/  LDL.LU R10, [R1+0x5e8] ;  /* 0x0005e800010a7983 */ /* 0x002ea80000300800 */
[----:B------:R-:W2:Y:S04]  /*578a0*/  LDL.LU R11, [R1+0x5ec] ;  /* 0x0005ec00010b7983 */ /* 0x000ea80000300800 */
        /* <DEDUP_REMOVED lines=8> */
[----:B-1----:R0:W-:Y:S04]  /*57930*/  STL.64 [R1+0x410], R20 ;  /* 0x0004101401007387 */ /* 0x0021e80000100a00 */
        /* <DEDUP_REMOVED lines=13> */
[----:B-1----:R-:W-:Y:S04]  /*57a10*/  STL.64 [R1+0x3f0], R28 ;  /* 0x0003f01c01007387 */ /* 0x002fe80000100a00 */
[----:B------:R-:W-:Y:S04]  /*57a20*/  STL.64 [R1+0x3f8], R30 ;  /* 0x0003f81e01007387 */ /* 0x000fe80000100a00 */
        /* <DEDUP_REMOVED lines=8> */
[----:B------:R-:W-:Y:S01]  /*57ab0*/  STSM.16.M88.4 [R0], R8 ;  /* 0x0000000800007844 */ /* 0x000fe20000000200 */
[----:B------:R-:W-:-:S03]  /*57ac0*/  NOP ;  /* 0x0000000000007918 */ /* 0x000fc60000000000 */
[----:B------:R-:W0:Y:S01]  /*57ad0*/  LDS.128 R8, [R0] ;  /* 0x0000000000087984 */ /* 0x000e220000000c00 */
[----:B------:R-:W-:-:S03]  /*57ae0*/  NOP ;  /* 0x0000000000007918 */ /* 0x000fc60000000000 */
[----:B-1----:R-:W-:Y:S04]  /*57af0*/  STL.64 [R1+0x400], R28 ;  /* 0x0004001c01007387 */ /* 0x002fe80000100a00 */
[----:B------:R-:W-:Y:S04]  /*57b00*/  STL.64 [R1+0x408], R30 ;  /* 0x0004081e01007387 */ /* 0x000fe80000100a00 */
[----:B---3--:R1:W-:Y:S04]  /*57b10*/  STSM.16.M88.4 [R0], R12 ;  /* 0x0000000c00007844 */ /* 0x0083e80000000200 */
        /* <DEDUP_REMOVED lines=15> */
[----:B----4-:R1:W-:Y:S04]  /*57c10*/  STSM.16.M88.4 [R0], R16 ;  /* 0x0000001000007844 */ /* 0x0103e80000000200 */
[----:B0-----:R-:W-:Y:S04]  /*57c20*/  STL.64 [R1+0x430], R8 ;  /* 0x0004300801007387 */ /* 0x001fe80000100a00 */
[----:B------:R-:W-:Y:S01]  /*57c30*/  STL.64 [R1+0x438], R10 ;  /* 0x0004380a01007387 */ /* 0x000fe20000100a00 */
[----:B------:R-:W-:-:S03]  /*57c40*/  NOP ;  /* 0x0000000000007918 */ /* 0x000fc60000000000 */
[----:B-1----:R-:W4:Y:S04]  /*57c50*/  LDL.LU R16, [R1+0x630] ;  /* 0x0006300001107983 */ /* 0x002f280000300800 */
[----:B------:R-:W4:Y:S04]  /*57c60*/  LDL.LU R17, [R1+0x634] ;  /* 0x0006340001117983 */ /* 0x000f280000300800 */
[----:B------:R-:W0:Y:S01]  /*57c70*/  LDS.128 R8, [R0] ;  /* 0x0000000000087984 */ /* 0x000e220000000c00 */
[----:B------:R-:W-:-:S03]  /*57c80*/  NOP ;  /* 0x0000000000007918 */ /* 0x000fc60000000000 */
        /* <DEDUP_REMOVED lines=16> */
[----:B-1----:R0:W-:Y:S04]  /*57d90*/  STL.64 [R1+0x450], R20 ;  /* 0x0004501401007387 */ /* 0x0021e80000100a00 */
        /* <DEDUP_REMOVED lines=13> */
[----:B-1----:R-:W-:Y:S04]  /*57e70*/  STL.64 [R1+0x460], R28 ;  /* 0x0004601c01007387 */ /* 0x002fe80000100a00 */
[----:B------:R-:W-:Y:S04]  /*57e80*/  STL.64 [R1+0x468], R30 ;  /* 0x0004681e01007387 */ /* 0x000fe80000100a00 */
        /* <DEDUP_REMOVED lines=8> */
[----:B------:R-:W-:Y:S01]  /*57f10*/  STSM.16.M88.4 [R0], R8 ;  /* 0x0000000800007844 */ /* 0x000fe20000000200 */
[----:B------:R-:W-:-:S03]  /*57f20*/  NOP ;  /* 0x0000000000007918 */ /* 0x000fc60000000000 */
[----:B------:R-:W0:Y:S01]  /*57f30*/  LDS.128 R8, [R0] ;  /* 0x0000000000087984 */ /* 0x000e220000000c00 */
[----:B------:R-:W-:-:S03]  /*57f40*/  NOP ;  /* 0x0000000000007918 */ /* 0x000fc60000000000 */
[----:B-1----:R-:W-:Y:S04]  /*57f50*/  STL.64 [R1+0x490], R28 ;  /* 0x0004901c01007387 */ /* 0x002fe80000100a00 */
[----:B------:R-:W-:Y:S04]  /*57f60*/  STL.64 [R1+0x498], R30 ;  /* 0x0004981e01007387 */ /* 0x000fe80000100a00 */
[----:B--2---:R1:W-:Y:S04]  /*57f70*/  STSM.16.M88.4 [R0], R4 ;  /* 0x0000000400007844 */ /* 0x0043e80000000200 */
[----:B0-----:R-:W-:Y:S04]  /*57f80*/  STL.64 [R1+0x480], R8 ;  /* 0x0004800801007387 */ /* 0x001fe80000100a00 */
[----:B------:R-:W-:Y:S01]  /*57f90*/  STL.64 [R1+0x488], R10 ;  /* 0x0004880a01007387 */ /* 0x000fe20000100a00 */
[----:B------:R-:W-:-:S03]  /*57fa0*/  NOP ;  /* 0x0000000000007918 */ /* 0x000fc60000000000 */
[----:B------:R-:W0:Y:S01]  /*57fb0*/  LDS.128 R8, [R0] ;  /* 0x0000000000087984 */ /* 0x000e220000000c00 */
[----:B------:R-:W-:-:S03]  /*57fc0*/  NOP ;  /* 0x0000000000007918 */ /* 0x000fc60000000000 */
[----:B-1----:R-:W2:Y:S04]  /*57fd0*/  LDL.LU R4, [R1+0x7b0] ;  /* 0x0007b00001047983 */ /* 0x002ea80000300800 */
[----:B------:R-:W2:Y:S04]  /*57fe0*/  LDL.LU R5, [R1+0x7b4] ;  /* 0x0007b40001057983 */ /* 0x000ea80000300800 */
[----:B------:R-:W2:Y:S04]  /*57ff0*/  LDL.LU R6, [R1+0x7b8] ;  /* 0x0007b80001067983 */ /* 0x000ea80000300800 */
[----:B------:R-:W2:Y:S04]  /*58000*/  LDL.LU R7, [R1+0x7bc] ;  /* 0x0007bc0001077983 */ /* 0x000ea80000300800 */
[----:B------:R-:W-:Y:S01]  /*58010*/  STSM.16.M88.4 [R0], R20 ;  /* 0x0000001400007844 */ /* 0x000fe20000000200 */
[----:B------:R-:W-:-:S03]  /*58020*/  NOP ;  /* 0x0000000000007918 */ /* 0x000fc60000000000 */
[----:B0-----:R-:W-:Y:S04]  /*58030*/  STL.64 [R1+0x4a0], R8 ;  /* 0x0004a00801007387 */ /* 0x001fe80000100a00 */
[----:B------:R-:W-:Y:S04]  /*58040*/  STL.64 [R1+0x4a8], R10 ;  /* 0x0004a80a01007387 */ /* 0x000fe80000100a00 */
[----:B------:R-:W0:Y:S01]  /*58050*/  LDS.128 R8, [R0] ;  /* 0x0000000000087984 */ /* 0x000e220000000c00 */
[----:B------:R-:W-:-:S03]  /*58060*/  NOP ;  /* 0x0000000000007918 */ /* 0x000fc60000000000 */
[----:B0-----:R-:W-:Y:S04]  /*58070*/  STL.64 [R1+0x4b0], R8 ;  /* 0x0004b00801007387 */ /* 0x001fe80000100a00 */
        /* <DEDUP_REMOVED lines=47> */
[----:B------:R-:W-:Y:S01]  /*58370*/  STSM.16.M88.4 [R0], R8 ;  /* 0x0000000800007844 */ /* 0x000fe20000000200 */
[----:B------:R-:W-:-:S03]  /*58380*/  NOP ;  /* 0x0000000000007918 */ /* 0x000fc60000000000 */
[----:B------:R-:W0:Y:S01]  /*58390*/  LDS.128 R8, [R0] ;  /* 0x0000000000087984 */ /* 0x000e220000000c00 */
[----:B------:R-:W-:-:S03]  /*583a0*/  NOP ;  /* 0x0000000000007918 */ /* 0x000fc60000000000 */
[----:B-1----:R-:W-:Y:S04]  /*583b0*/  STL.64 [R1+0x4d0], R28 ;  /* 0x0004d01c01007387 */ /* 0x002fe80000100a00 */
[----:B------:R-:W-:Y:S04]  /*583c0*/  STL.64 [R1+0x4d8], R30 ;  /* 0x0004d81e01007387 */ /* 0x000fe80000100a00 */
[----:B0-----:R-:W-:Y:S04]  /*583d0*/  STL.64 [R1+0x510], R8 ;  /* 0x0005100801007387 */ /* 0x001fe80000100a00 */
        /* <DEDUP_REMOVED lines=11> */
[----:B-1----:R-:W-:Y:S04]  /*58490*/  STL.64 [R1+0x500], R8 ;  /* 0x0005000801007387 */ /* 0x002fe80000100a00 */
[----:B------:R-:W-:Y:S04]  /*584a0*/  STL.64 [R1+0x508], R10 ;  /* 0x0005080a01007387 */ /* 0x000fe80000100a00 */
[----:B------:R-:W0:Y:S01]  /*584b0*/  LDS.128 R8, [R0] ;  /* 0x0000000000087984 */ /* 0x000e220000000c00 */
[----:B------:R-:W-:-:S03]  /*584c0*/  NOP ;  /* 0x0000000000007918 */ /* 0x000fc60000000000 */
[----:B0-----:R-:W-:Y:S04]  /*584d0*/  STL.64 [R1+0x540], R8 ;  /* 0x0005400801007387 */ /* 0x001fe80000100a00 */
[----:B--2---:R0:W-:Y:S04]  /*584e0*/  STSM.16.M88.4 [R0], R4 ;  /* 0x0000000400007844 */ /* 0x0041e80000000200 */
        /* <DEDUP_REMOVED lines=64> */
[----:B-1----:R-:W-:Y:S04]  /*588f0*/  STL.64 [R1+0x570], R8 ;  /* 0x0005700801007387 */ /* 0x002fe80000100a00 */
[----:B------:R-:W-:Y:S04]  /*58900*/  STL.64 [R1+0x578], R10 ;  /* 0x0005780a01007387 */ /* 0x000fe80000100a00 */
[----:B------:R-:W0:Y:S01]  /*58910*/  LDS.128 R8, [R0] ;  /* 0x0000000000087984 */ /* 0x000e220000000c00 */
[----:B------:R-:W-:-:S03]  /*58920*/  NOP ;  /* 0x0000000000007918 */ /* 0x000fc60000000000 */
        /* <DEDUP_REMOVED lines=77> */
[----:B-1----:R-:W-:Y:S04]  /*58e00*/  STL.64 [R1+0x600], R8 ;  /* 0x0006000801007387 */ /* 0x002fe80000100a00 */
[----:B------:R-:W-:Y:S04]  /*58e10*/  STL.64 [R1+0x608], R10 ;  /* 0x0006080a01007387 */ /* 0x000fe80000100a00 */
[----:B------:R-:W3:Y:S04]  /*58e20*/  LDL.LU R13, [R1+0x1044] ;  /* 0x00104400010d7983 */ /* 0x000ee80000300800 */
[----:B------:R-:W3:Y:S04]  /*58e30*/  LDL.LU R14, [R1+0x1048] ;  /* 0x00104800010e7983 */ /* 0x000ee80000300800 */
[----:B------:R-:W3:Y:S04]  /*58e40*/  LDL.LU R15, [R1+0x104c] ;  /* 0x00104c00010f7983 */ /* 0x000ee80000300800 */
[----:B------:R-:W3:Y:S04]  /*58e50*/  LDL.LU R40, [R1+0x1030] ;  /* 0x0010300001287983 */ /* 0x000ee80000300800 */
[----:B------:R-:W3:Y:S04]  /*58e60*/  LDL.LU R41, [R1+0x1034] ;  /* 0x0010340001297983 */ /* 0x000ee80000300800 */
[----:B------:R-:W3:Y:S04]  /*58e70*/  LDL.LU R42, [R1+0x1038] ;  /* 0x00103800012a7983 */ /* 0x000ee80000300800 */
        /* <DEDUP_REMOVED lines=24> */
[----:B-1----:R-:W-:Y:S04]  /*59000*/  STL.64 [R1+0x650], R28 ;  /* 0x0006501c01007387 */ /* 0x002fe80000100a00 */
[----:B------:R-:W-:Y:S04]  /*59010*/  STL.64 [R1+0x658], R30 ;  /* 0x0006581e01007387 */ /* 0x000fe80000100a00 */
[----:B------:R-:W2:Y:S04]  /*59020*/  LDL.LU R5, [R1+0xcd4] ;  /* 0x000cd40001057983 */ /* 0x000ea80000300800 */
[----:B------:R-:W2:Y:S04]  /*59030*/  LDL.LU R6, [R1+0xcd8] ;  /* 0x000cd80001067983 */ /* 0x000ea80000300800 */
[----:B------:R-:W2:Y:S04]  /*59040*/  LDL.LU R7, [R1+0xcdc] ;  /* 0x000cdc0001077983 */ /* 0x000ea80000300800 */
        /* <DEDUP_REMOVED lines=10> */
[----:B------:R-:W-:Y:S01]  /*590f0*/  STSM.16.M88.4 [R0], R40 ;  /* 0x0000002800007844 */ /* 0x000fe20000000200 */
[----:B------:R-:W-:-:S03]  /*59100*/  NOP ;  /* 0x0000000000007918 */ /* 0x000fc60000000000 */
[----:B------:R-:W0:Y:S01]  /*59110*/  LDS.128 R28, [R0] ;  /* 0x00000000001c7984 */ /* 0x000e220000000c00 */
[----:B------:R-:W-:-:S03]  /*59120*/  NOP ;  /* 0x0000000000007918 */ /* 0x000fc60000000000 */
[----:B----4-:R1:W-:Y:S04]  /*59130*/  STSM.16.M88.4 [R0], R16 ;  /* 0x0000001000007844 */ /* 0x0103e80000000200 */
[----:B0-----:R-:W-:Y:S04]  /*59140*/  STL.64 [R1+0x630], R28 ;  /* 0x0006301c01007387 */ /* 0x001fe80000100a00 */
[----:B------:R-:W-:Y:S01]  /*59150*/  STL.64 [R1+0x638], R30 ;  /* 0x0006381e01007387 */ /* 0x000fe20000100a00 */
[----:B------:R-:W-:-:S03]  /*59160*/  NOP ;  /* 0x0000000000007918 */ /* 0x000fc60000000000 */
[----:B------:R-:W0:Y:S01]  /*59170*/  LDS.128 R28, [R0] ;  /* 0x00000000001c7984 */ /* 0x000e220000000c00 */
[----:B------:R-:W-:-:S03]  /*59180*/  NOP ;  /* 0x0000000000007918 */ /* 0x000fc60000000000 */
[----:B------:R-:W-:Y:S01]  /*59190*/  STSM.16.M88.4 [R0], R8 ;  /* 0x0000000800007844 */ /* 0x000fe20000000200 */
[----:B------:R-:W-:-:S03]  /*591a0*/  NOP ;  /* 0x0000000000007918 */ /* 0x000fc60000000000 */
[----:B------:R-:W4:Y:S01]  /*591b0*/  LDS.128 R8, [R0] ;  /* 0x0000000000087984 */ /* 0x000f220000000c00 */
[----:B------:R-:W-:-:S03]  /*591c0*/  NOP ;  /* 0x0000000000007918 */ /* 0x000fc60000000000 */
[----:B-1----:R-:W3:Y:S04]  /*591d0*/  LDL.LU R16, [R1+0x1090] ;  /* 0x0010900001107983 */ /* 0x002ee80000300800 */
[----:B------:R-:W3:Y:S04]  /*591e0*/  LDL.LU R17, [R1+0x1094] ;  /* 0x0010940001117983 */ /* 0x000ee80000300800 */
[----:B------:R-:W3:Y:S04]  /*591f0*/  LDL.LU R18, [R1+0x1098] ;  /* 0x0010980001127983 */ /* 0x000ee80000300800 */
[----:B------:R-:W3:Y:S04]  /*59200*/  LDL.LU R19, [R1+0x109c] ;  /* 0x00109c0001137983 */ /* 0x000ee80000300800 */
[----:B------:R-:W-:Y:S04]  /*59210*/  STSM.16.M88.4 [R0], R20 ;  /* 0x0000001400007844 */ /* 0x000fe80000000200 */
[----:B0-----:R-:W-:Y:S04]  /*59220*/  STL.64 [R1+0x670], R28 ;  /* 0x0006701c01007387 */ /* 0x001fe80000100a00 */
[----:B------:R-:W-:Y:S01]  /*59230*/  STL.64 [R1+0x678], R30 ;  /* 0x0006781e01007387 */ /* 0x000fe20000100a00 */
[----:B------:R-:W-:-:S03]  /*59240*/  NOP ;  /* 0x0000000000007918 */ /* 0x000fc60000000000 */
[----:B----4-:R-:W-:Y:S04]  /*59250*/  STL.64 [R1+0x660], R8 ;  /* 0x0006600801007387 */ /* 0x010fe80000100a00 */
        /* <DEDUP_REMOVED lines=67> */
[----:B------:R-:W-:Y:S04]  /*59690*/  STSM.16.M88.4 [R0], R20 ;  /* 0x0000001400007844 */ /* 0x000fe80000000200 */
[----:B0-----:R-:W-:Y:S04]  /*596a0*/  STL.64 [R1+0x6f0], R8 ;  /* 0x0006f00801007387 */ /* 0x001fe80000100a00 */
[----:B------:R-:W-:Y:S01]  /*596b0*/  STL.64 [R1+0x6f8], R10 ;  /* 0x0006f80a01007387 */ /* 0x000fe20000100a00 */
[----:B------:R-:W-:-:S03]  /*596c0*/  NOP ;  /* 0x0000000000007918 */ /* 0x000fc60000000000 */
[----:B------:R-:W0:Y:S01]  /*596d0*/  LDS.128 R8, [R0] ;  /* 0x0000000000087984 */ /* 0x000e220000000c00 */
[----:B------:R-:W-:-:S03]  /*596e0*/  NOP ;  /* 0x0000000000007918 */ /* 0x000fc60000000000 */
[----:B------:R1:W-:Y:S04]  /*596f0*/  STSM.16.M88.4 [R0], R16 ;  /* 0x0000001000007844 */ /* 0x0003e80000000200 */
        /* <DEDUP_REMOVED lines=29> */
[----:B------:R-:W2:Y:S04]  /*598d0*/  LDL.LU R20, [R1+0x1130] ;  /* 0x0011300001147983 */ /* 0x000ea80000300800 */
[----:B---3--:R-:W-:Y:S01]  /*598e0*/  STSM.16.M88.4 [R0], R12 ;  /* 0x0000000c00007844 */ /* 0x008fe20000000200 */
[----:B------:R-:W-:-:S03]  /*598f0*/  NOP ;  /* 0x0000000000007918 */ /* 0x000fc60000000000 */
[----:B------:R-:W0:Y:S01]  /*59900*/  LDS.128 R12, [R0] ;  /* 0x00000000000c7984 */ /* 0x000e220000000c00 */
[----:B------:R-:W-:-:S03]  /*59910*/  NOP ;  /* 0x0000000000007918 */ /* 0x000fc60000000000 */
[----:B0-----:R0:W-:Y:S04]  /*59920*/  STL.64 [R1+0x770], R12 ;  /* 0x0007700c01007387 */ /* 0x0011e80000100a00 */
[----:B------:R1:W-:Y:S04]  /*59930*/  STL.64 [R1+0x778], R14 ;  /* 0x0007780e01007387 */ /* 0x0003e80000100a00 */
[----:B------:R-:W3:Y:S04]  /*59940*/  LDL.LU R21, [R1+0x1134] ;  /* 0x0011340001157983 */ /* 0x000ee80000300800 */
[----:B------:R-:W3:Y:S04]  /*59950*/  LDL.LU R22, [R1+0x1138] ;  /* 0x0011380001167983 */ /* 0x000ee80000300800 */
[----:B------:R-:W3:Y:S04]  /*59960*/  LDL.LU R23, [R1+0x113c] ;  /* 0x00113c0001177983 */ /* 0x000ee80000300800 */
        /* <DEDUP_REMOVED lines=24> */
[----:B------:R0:W-:Y:S01]  /*59af0*/  STSM.16.M88.4 [R0], R40 ;  /* 0x0000002800007844 */ /* 0x0001e20000000200 */
[----:B------:R-:W-:-:S03]  /*59b00*/  NOP ;  /* 0x0000000000007918 */ /* 0x000fc60000000000 */
[----:B------:R-:W1:Y:S01]  /*59b10*/  LDS.128 R28, [R0] ;  /* 0x00000000001c7984 */ /* 0x000e620000000c00 */
[----:B------:R-:W-:-:S03]  /*59b20*/  NOP ;  /* 0x0000000000007918 */ /* 0x000fc60000000000 */
[----:B------:R1:W-:Y:S01]  /*59b30*/  STSM.16.M88.4 [R0], R8 ;  /* 0x0000000800007844 */ /* 0x0003e20000000200 */
[----:B0-----:R-:W0:Y:S08]  /*59b40*/  LDC R40, c[0x0][0x3b4] ;  /* 0x0000ed00ff287b82 */ /* 0x001e300000000800 */
[----:B------:R-:W0:Y:S08]  /*59b50*/  LDC R41, c[0x0][0x3b4] ;  /* 0x0000ed00ff297b82 */ /* 0x000e300000000800 */
[----:B------:R-:W0:Y:S08]  /*59b60*/  LDC R42, c[0x0][0x3b4] ;  /* 0x0000ed00ff2a7b82 */ /* 0x000e300000000800 */
[----:B------:R-:W0:Y:S01]  /*59b70*/  LDC R43, c[0x0][0x3b4] ;  /* 0x0000ed00ff2b7b82 */ /* 0x000e220000000800 */
[----:B-1----:R-:W-:Y:S04]  /*59b80*/  STL.64 [R1+0x760], R28 ;  /* 0x0007601c01007387 */ /* 0x002fe80000100a00 */
[----:B------:R-:W-:Y:S01]  /*59b90*/  STL.64 [R1+0x768], R30 ;  /* 0x0007681e01007387 */ /* 0x000fe20000100a00 */
[----:B------:R-:W-:-:S03]  /*59ba0*/  NOP ;  /* 0x0000000000007918 */ /* 0x000fc60000000000 */
[----:B------:R-:W1:Y:S01]  /*59bb0*/  LDS.128 R28, [R0] ;  /* 0x00000000001c7984 */ /* 0x000e620000000c00 */
[----:B------:R-:W-:-:S03]  /*59bc0*/  NOP ;  /* 0x0000000000007918 */ /* 0x000fc60000000000 */
[----:B------:R-:W2:Y:S04]  /*59bd0*/  LDL R8, [R1+0x17b8] ;  /* 0x0017b80001087983 */ /* 0x000ea80000100800 */
[----:B---3--:R-:W-:Y:S01]  /*59be0*/  STSM.16.M88.4 [R0], R20 ;  /* 0x0000001400007844 */ /* 0x008fe20000000200 */
[----:B------:R-:W-:-:S03]  /*59bf0*/  NOP ;  /* 0x0000000000007918 */ /* 0x000fc60000000000 */
[----:B------:R-:W3:Y:S01]  /*59c00*/  LDS.128 R20, [R0] ;  /* 0x0000000000147984 */ /* 0x000ee20000000c00 */
[----:B------:R-:W-:-:S03]  /*59c10*/  NOP ;  /* 0x0000000000007918 */ /* 0x000fc60000000000 */
[----:B-1----:R-:W-:Y:S04]  /*59c20*/  STL.64 [R1+0x730], R28 ;  /* 0x0007301c01007387 */ /* 0x002fe80000100a00 */
[----:B------:R-:W-:Y:S04]  /*59c30*/  STL.64 [R1+0x738], R30 ;  /* 0x0007381e01007387 */ /* 0x000fe80000100a00 */
[----:B------:R1:W-:Y:S02]  /*59c40*/  STSM.16.M88.4 [R0], R12 ;  /* 0x0000000c00007844 */ /* 0x0003e40000000200 */
[----:B-1----:R-:W1:Y:S02]  /*59c50*/  LDC R13, c[0x0][0x3b4] ;  /* 0x0000ed00ff0d7b82 */ /* 0x002e640000000800 */
[----:B---3--:R-:W-:Y:S04]  /*59c60*/  STL.64 [R1+0x720], R20 ;  /* 0x0007201401007387 */ /* 0x008fe80000100a00 */
[----:B------:R-:W-:Y:S01]  /*59c70*/  STL.64 [R1+0x728], R22 ;  /* 0x0007281601007387 */ /* 0x000fe20000100a00 */
[----:B------:R-:W-:-:S03]  /*59c80*/  NOP ;  /* 0x0000000000007918 */ /* 0x000fc60000000000 */
[----:B------:R-:W3:Y:S01]  /*59c90*/  LDS.128 R20, [R0] ;  /* 0x0000000000147984 */ /* 0x000ee20000000c00 */
[----:B------:R-:W-:-:S03]  /*59ca0*/  NOP ;  /* 0x0000000000007918 */ /* 0x000fc60000000000 */
[----:B---3--:R-:W-:Y:S04]  /*59cb0*/  STL.64 [R1+0x700], R20 ;  /* 0x0007001401007387 */ /* 0x008fe80000100a00 */
[----:B------:R-:W-:Y:S04]  /*59cc0*/  STL.64 [R1+0x708], R22 ;  /* 0x0007081601007387 */ /* 0x000fe80000100a00 */
[----:B----4-:R3:W-:Y:S01]  /*59cd0*/  STSM.16.M88.4 [R0], R16 ;  /* 0x0000001000007844 */ /* 0x0107e20000000200 */
[----:B------:R-:W-:-:S03]  /*59ce0*/  NOP ;  /* 0x0000000000007918 */ /* 0x000fc60000000000 */
[----:B------:R-:W4:Y:S01]  /*59cf0*/  LDS.128 R20, [R0] ;  /* 0x0000000000147984 */ /* 0x000f220000000c00 */
[----:B------:R-:W-:Y:S01]  /*59d00*/  NOP ;  /* 0x0000000000007918 */ /* 0x000fe20000000000 */
[----:B---3--:R-:W3:Y:S02]  /*59d10*/  LDC R16, c[0x0][0x3b4] ;  /* 0x0000ed00ff107b82 */ /* 0x008ee40000000800 */
[----:B----4-:R-:W-:Y:S04]  /*59d20*/  STL.64 [R1+0x6d0], R20 ;  /* 0x0006d01401007387 */ /* 0x010fe80000100a00 */
[----:B------:R-:W-:Y:S04]  /*59d30*/  STL.64 [R1+0x6d8], R22 ;  /* 0x0006d81601007387 */ /* 0x000fe80000100a00 */
[----:B--2---:R2:W-:Y:S04]  /*59d40*/  STSM.16.M88.4 [R0], R4 ;  /* 0x0000000400007844 */ /* 0x0045e80000000200 */
[----:B--2---:R-:W2:Y:S04]  /*59d50*/  LDL.LU R5, [R1+0xd0] ;  /* 0x0000d00001057983 */ /* 0x004ea80000300800 */
[----:B------:R-:W4:Y:S04]  /*59d60*/  LDL.LU R4, [R1+0xc0] ;  /* 0x0000c00001047983 */ /* 0x000f280000300800 */
[----:B------:R-:W4:Y:S04]  /*59d70*/  LDL R7, [R1+0x1f90] ;  /* 0x001f900001077983 */ /* 0x000f280000100800 */
        /* <DEDUP_REMOVED lines=14> */
[----:B------:R0:W-:Y:S04]  /*59e60*/  STL [R1+0x29ac], R0 ;  /* 0x0029ac0001007387 */ /* 0x0001e80000100800 */
[----:B0-----:R-:W4:Y:S01]  /*59e70*/  LDL R0, [R1+0x1164] ;  /* 0x0011640001007983 */ /* 0x001f220000100800 */
[C---:B------:R-:W-:Y:S01]  /*59e80*/  IMAD R3, R8.reuse, UR8, RZ ;  /* 0x0000000808037c24 */ /* 0x040fe2000f8e02ff */
[----:B------:R-:W-:Y:S01]  /*59e90*/  ISETP.GE.AND P0, PT, R8, UR9, PT ;  /* 0x0000000908007c0c */ /* 0x000fe2000bf06270 */
[----:B------:R-:W0:Y:S03]  /*59ea0*/  LDCU.64 UR8, c[0x0][0x390] ;  /* 0x00007200ff0877ac */ /* 0x000e260008000a00 */
[----:B------:R-:W-:Y:S01]  /*59eb0*/  LEA R2, P2, R3, UR6, 0x1 ;  /* 0x0000000603027c11 */ /* 0x000fe2000f8408ff */
[----:B-1----:R-:W-:-:S03]  /*59ec0*/  IMAD R13, R13, 0x20, R3 ;  /* 0x000000200d0d7824 */ /* 0x002fc600078e0203 */
[----:B------:R-:W-:Y:S01]  /*59ed0*/  LEA.HI.X.SX32 R3, R3, UR7, 0x1, P2 ;  /* 0x0000000703037c11 */ /* 0x000fe200090f0eff */
[----:B---3--:R-:W-:Y:S01]  /*59ee0*/  IMAD R16, R16, 0x20, R13 ;  /* 0x0000002010107824 */ /* 0x008fe200078e020d */
[C---:B------:R-:W-:Y:S01]  /*59ef0*/  LEA R12, P2, R13.reuse, UR10, 0x1 ;  /* 0x0000000a0d0c7c11 */ /* 0x040fe2000f8408ff */
[----:B------:R-:W1:Y:S03]  /*59f00*/  LDCU.64 UR6, c[0x0][0x390] ;  /* 0x00007200ff0677ac */ /* 0x000e660008000a00 */
[----:B------:R-:W-:Y:S01]  /*59f10*/  LEA.HI.X.SX32 R13, R13, UR11, 0x1, P2 ;  /* 0x0000000b0d0d7c11 */ /* 0x000fe200090f0eff */
[----:B------:R-:W-:Y:S01]  /*59f20*/  NOP ;  /* 0x0000000000007918 */ /* 0x000fe20000000000 */
[----:B--2---:R-:W-:Y:S02]  /*59f30*/  PRMT R25, R5, 0x7632, R25 ;  /* 0x0000763205197816 */ /* 0x004fe40000000019 */
[----:B----4-:R-:W-:-:S02]  /*59f40*/  PRMT R26, R4, 0x7632, R26 ;  /* 0x00007632041a7816 */ /* 0x010fc4000000001a */
[C---:B------:R-:W-:Y:S01]  /*59f50*/  ISETP.LT.AND P0, PT, R0.reuse, UR63, !P0 ;  /* 0x0000003f00007c0c */ /* 0x040fe2000c701270 */
[----:B------:R-:W-:Y:S01]  /*59f60*/  IMAD R58, R0, UR38, RZ ;  /* 0x00000026003a7c24 */ /* 0x000fe2000f8e02ff */
[----:B------:R-:W-:Y:S01]  /*59f70*/  STL [R1+0x2b7c], R0 ;  /* 0x002b7c0001007387 */ /* 0x000fe20000100800 */
[----:B------:R-:W-:Y:S01]  /*59f80*/  IMAD R24, R24, 0x20, R16 ;  /* 0x0000002018187824 */ /* 0x000fe200078e0210 */
[----:B------:R-:W2:Y:S01]  /*59f90*/  LDCU.64 UR10, c[0x0][0x390] ;  /* 0x00007200ff0a77ac */ /* 0x000ea20008000a00 */
[----:B------:R-:W-:Y:S01]  /*59fa0*/  IMAD.WIDE R14, R58, 0x2, R2 ;  /* 0x000000023a0e7825 */ /* 0x000fe200078e0202 */
[----:B------:R-:W3:Y:S01]  /*59fb0*/  LDL.LU R6, [R1+0xb0] ;  /* 0x0000b00001067983 */ /* 0x000ee20000300800 */
[----:B------:R-:W4:Y:S01]  /*59fc0*/  LDCU UR38, c[0x0][0x398] ;  /* 0x00007300ff2677ac */ /* 0x000f220008000800 */
[----:B------:R-:W1:Y:S05]  /*59fd0*/  LDCU UR63, c[0x0][0x398] ;  /* 0x00007300ff3f77ac */ /* 0x000e6a0008000800 */
[----:B------:R0:W-:Y:S02]  /*59fe0*/  @P0 STG.E.U16 desc[UR36][R14.64], R5 ;  /* 0x000000050e000986 */ /* 0x0001e4000c101524 */
[----:B0-----:R-:W-:-:S02]  /*59ff0*/  LEA R14, P0, R16, UR8, 0x1 ;  /* 0x00000008100e7c11 */ /* 0x001fc4000f8008ff */
[----:B------:R-:W4:Y:S02]  /*5a000*/  LDL.LU R5, [R1+0xa0] ;  /* 0x0000a00001057983 */ /* 0x000f240000300800 */
[----:B------:R-:W-:Y:S01]  /*5a010*/  LEA.HI.X.SX32 R15, R16, UR9, 0x1, P0 ;  /* 0x00000009100f7c11 */ /* 0x000fe200080f0eff */
[----:B------:R-:W-:Y:S01]  /*5a020*/  IMAD.WIDE R18, R58, 0x2, R12 ;  /* 0x000000023a127825 */ /* 0x000fe200078e020c */
[----:B------:R-:W-:Y:S01]  /*5a030*/  ISETP.GE.AND P0, PT, R0, UR51, PT ;  /* 0x0000003300007c0c */ /* 0x000fe2000bf06270 */
[----:B------:R-:W0:Y:S03]  /*5a040*/  LDCU.64 UR8, c[0x0][0x390] ;  /* 0x00007200ff0877ac */ /* 0x000e260008000a00 */
[----:B------:R-:W-:Y:S01]  /*5a050*/  ISETP.LT.AND P4, PT, R39, UR4, !P0 ;  /* 0x0000000427007c0c */ /* 0x000fe2000c781270 */
[----:B------:R-:W-:Y:S01]  /*5a060*/  IMAD.WIDE R20, R58, 0x2, R14 ;  /* 0x000000023a147825 */ /* 0x000fe200078e020e */
[----:B------:R-:W-:Y:S01]  /*5a070*/  ISETP.LT.AND P3, PT, R29, UR27, !P0 ;  /* 0x0000001b1d007c0c */ /* 0x000fe2000c761270 */
[----:B------:R-:W0:Y:S10]  /*5a080*/  LDCU UR51, c[0x0][0x398] ;  /* 0x00007300ff3377ac */ /* 0x000e340008000800 */
[----:B------:R-:W-:Y:S04]  /*5a090*/  @P4 STG.E.U16 desc[UR36][R18.64], R25 ;  /* 0x0000001912004986 */ /* 0x000fe8000c101524 */
[----:B------:R0:W-:Y:S04]  /*5a0a0*/  @P3 STG.E.U16 desc[UR36][R20.64], R4 ;  /* 0x0000000414003986 */ /* 0x0001e8000c101524 */
[----:B0-----:R-:W4:Y:S01]  /*5a0b0*/  LDL.LU R4, [R1+0x90] ;  /* 0x0000900001047983 */ /* 0x001f220000300800 */
[----:B-1----:R-:W-:-:S04]  /*5a0c0*/  LEA R16, P2, R24, UR6, 0x1 ;  /* 0x0000000618107c11 */ /* 0x002fc8000f8408ff */
[----:B------:R-:W-:Y:S01]  /*5a0d0*/  LEA.HI.X.SX32 R17, R24, UR7, 0x1, P2 ;  /* 0x0000000718117c11 */ /* 0x000fe200090f0eff */
[----:B------:R-:W0:Y:S01]  /*5a0e0*/  LDCU.64 UR6, c[0x0][0x390] ;  /* 0x00007200ff0677ac */ /* 0x000e220008000a00 */
[----:B------:R-:W-:Y:S01]  /*5a0f0*/  ISETP.LT.AND P2, PT, R32, UR31, !P0 ;  /* 0x0000001f20007c0c */ /* 0x000fe2000c741270 */
[----:B------:R-:W-:Y:S02]  /*5a100*/  IMAD R19, R27, 0x20, R24 ;  /* 0x000000201b137824 */ /* 0x000fe400078e0218 */
[----:B------:R-:W-:-:S04]  /*5a110*/  IMAD.WIDE R22, R58, 0x2, R16 ;  /* 0x000000023a167825 */ /* 0x000fc800078e0210 */
[----:B------:R-:W-:-:S04]  /*5a120*/  IMAD R21, R40, 0x20, R19 ;  /* 0x0000002028157824 */ /* 0x000fc800078e0213 */
[----:B------:R-:W-:Y:S02]  /*5a130*/  IMAD R40, R41, 0x20, R21 ;  /* 0x0000002029287824 */ /* 0x000fe400078e0215 */
[----:B------:R2:W-:Y:S01]  /*5a140*/  @P2 STG.E.U16 desc[UR36][R22.64], R26 ;  /* 0x0000001a16002986 */ /* 0x0005e2000c101524 */
[----:B------:R-:W-:Y:S02]  /*5a150*/  LEA R18, P2, R19, UR8, 0x1 ;  /* 0x0000000813127c11 */ /* 0x000fe4000f8408ff */
[----:B------:R-:W-:Y:S01]  /*5a160*/  ISETP.LT.AND P5, PT, R9, UR26, !P0 ;  /* 0x0000001a09007c0c */ /* 0x000fe2000c7a1270 */
[----:B------:R-:W1:Y:S01]  /*5a170*/  LDCU.64 UR26, c[0x0][0x398] ;  /* 0x00007300ff1a77ac */ /* 0x000e620008000a00 */
[----:B------:R-:W-:Y:S02]  /*5a180*/  LEA.HI.X.SX32 R19, R19, UR9, 0x1, P2 ;  /* 0x0000000913137c11 */ /* 0x000fe400090f0eff */
[----:B0-----:R-:W-:Y:S01]  /*5a190*/  LEA R20, P2, R21, UR6, 0x1 ;  /* 0x0000000615147c11 */ /* 0x001fe2000f8408ff */
[----:B------:R-:W0:Y:S01]  /*5a1a0*/  LDCU.64 UR8, c[0x0][0x390] ;  /* 0x00007200ff0877ac */ /* 0x000e220008000a00 */
[----:B------:R-:W-:-:S02]  /*5a1b0*/  ISETP.LT.AND P4, PT, R35, UR25, !P0 ;  /* 0x0000001923007c0c */ /* 0x000fc4000c781270 */
[----:B--2---:R-:W-:Y:S02]  /*5a1c0*/  LEA R22, P3, R40, UR10, 0x1 ;  /* 0x0000000a28167c11 */ /* 0x004fe4000f8608ff */
[----:B------:R-:W-:Y:S01]  /*5a1d0*/  LEA.HI.X.SX32 R21, R21, UR7, 0x1, P2 ;  /* 0x0000000715157c11 */ /* 0x000fe200090f0eff */
[----:B------:R-:W-:Y:S01]  /*5a1e0*/  IMAD.WIDE R24, R58, 0x2, R18 ;  /* 0x000000023a187825 */ /* 0x000fe200078e0212 */
[----:B------:R-:W-:Y:S01]  /*5a1f0*/  LEA.HI.X.SX32 R23, R40, UR11, 0x1, P3 ;  /* 0x0000000b28177c11 */ /* 0x000fe200098f0eff */
[----:B------:R-:W2:Y:S01]  /*5a200*/  LDCU.64 UR10, c[0x0][0x390] ;  /* 0x00007200ff0a77ac */ /* 0x000ea20008000a00 */
[----:B------:R-:W-:Y:S01]  /*5a210*/  ISETP.LT.AND P3, PT, R30, UR15, !P0 ;  /* 0x0000000f1e007c0c */ /* 0x000fe2000c761270 */
[----:B------:R-:W-:Y:S01]  /*5a220*/  IMAD.WIDE R26, R58, 0x2, R20 ;  /* 0x000000023a1a7825 */ /* 0x000fe200078e0214 */
[----:B------:R-:W0:Y:S01]  /*5a230*/  LDCU.64 UR6, c[0x0][0x390] ;  /* 0x00007200ff0677ac */ /* 0x000e220008000a00 */
[----:B---3--:R-:W-:Y:S01]  /*5a240*/  PRMT R41, R6, 0x7632, R41 ;  /* 0x0000763206297816 */ /* 0x008fe20000000029 */
[----:B------:R3:W-:Y:S04]  /*5a250*/  @P5 STG.E.U16 desc[UR36][R24.64], R6 ;  /* 0x0000000618005986 */ /* 0x0007e8000c101524 */
[----:B------:R0:W-:Y:S01]  /*5a260*/  @P4 STG.E.U16 desc[UR36][R26.64], R41 ;  /* 0x000000291a004986 */ /* 0x0001e2000c101524 */
[----:B---3--:R-:W-:-:S02]  /*5a270*/  IMAD R25, R42, 0x20, R40 ;  /* 0x000000202a197824 */ /* 0x008fc400078e0228 */
[----:B0-----:R-:W-:-:S04]  /*5a280*/  IMAD.WIDE R26, R58, 0x2, R22 ;  /* 0x000000023a1a7825 */ /* 0x001fc800078e0216 */
[----:B------:R-:W-:Y:S01]  /*5a290*/  IMAD R42, R43, 0x20, R25 ;  /* 0x000000202b2a7824 */ /* 0x000fe200078e0219 */
[C---:B------:R-:W-:Y:S01]  /*5a2a0*/  LEA R24, P2, R25.reuse, UR8, 0x1 ;  /* 0x0000000819187c11 */ /* 0x040fe2000f8408ff */
[----:B----4-:R2:W-:Y:S03]  /*5a2b0*/  @P3 STG.E.U16 desc[UR36][R26.64], R5 ;  /* 0x000000051a003986 */ /* 0x0105e6000c101524 */
[----:B------:R-:W-:Y:S01]  /*5a2c0*/  LEA.HI.X.SX32 R25, R25, UR9, 0x1, P2 ;  /* 0x0000000919197c11 */ /* 0x000fe200090f0eff */
[----:B------:R-:W-:Y:S01]  /*5a2d0*/  IMAD R44, R44, 0x20, R42 ;  /* 0x000000202c2c7824 */ /* 0x000fe200078e022a */
[----:B------:R-:W-:Y:S01]  /*5a2e0*/  ISETP.LT.AND P2, PT, R7, UR5, !P0 ;  /* 0x0000000507007c0c */ /* 0x000fe2000c741270 */
[----:B------:R-:W0:Y:S01]  /*5a2f0*/  LDCU.64 UR8, c[0x0][0x390] ;  /* 0x00007200ff0877ac */ /* 0x000e220008000a00 */
[----:B--2---:R-:W-:Y:S01]  /*5a300*/  LEA R26, P3, R42, UR10, 0x1 ;  /* 0x0000000a2a1a7c11 */ /* 0x004fe2000f8608ff */
[----:B------:R-:W-:Y:S01]  /*5a310*/  IMAD.WIDE R40, R58, 0x2, R24 ;  /* 0x000000023a287825 */ /* 0x000fe200078e0218 */
[----:B------:R-:W-:Y:S01]  /*5a320*/  PRMT R45, R5, 0x7632, R45 ;  /* 0x00007632052d7816 */ /* 0x000fe2000000002d */
[----:B------:R-:W2:Y:S01]  /*5a330*/  LDCU UR5, c[0x0][0x398] ;  /* 0x00007300ff0577ac */ /* 0x000ea20008000800 */
[----:B------:R-:W-:Y:S01]  /*5a340*/  LEA.HI.X.SX32 R27, R42, UR11, 0x1, P3 ;  /* 0x0000000b2a1b7c11 */ /* 0x000fe200098f0eff */
[----:B------:R-:W3:Y:S01]  /*5a350*/  LDL.LU R5, [R1+0x60] ;  /* 0x0000600001057983 */ /* 0x000ee20000300800 */
[----:B------:R-:W-:Y:S01]  /*5a360*/  ISETP.LT.AND P3, PT, R31, UR14, !P0 ;  /* 0x0000000e1f007c0c */ /* 0x000fe2000c761270 */
[----:B------:R-:W4:Y:S01]  /*5a370*/  LDCU.64 UR10, c[0x0][0x390] ;  /* 0x00007200ff0a77ac */ /* 0x000f220008000a00 */
[----:B------:R-:W-:-:S03]  /*5a380*/  IMAD.WIDE R42, R58, 0x2, R26 ;  /* 0x000000023a2a7825 */ /* 0x000fc600078e021a */
[----:B------:R0:W-:Y:S01]  /*5a390*/  @P2 STG.E.U16 desc[UR36][R40.64], R45 ;  /* 0x0000002d28002986 */ /* 0x0001e2000c101524 */
[----:B------:R-:W-:Y:S01]  /*5a3a0*/  ISETP.LT.AND P4, PT, R34, UR12, !P0 ;  /* 0x0000000c22007c0c */ /* 0x000fe2000c781270 */
[----:B------:R-:W1:Y:S01]  /*5a3b0*/  LDCU.64 UR14, c[0x0][0x390] ;  /* 0x00007200ff0e77ac */ /* 0x000e620008000a00 */
[----:B0-----:R-:W-:-:S05]  /*5a3c0*/  LEA R40, P2, R44, UR6, 0x1 ;  /* 0x000000062c287c11 */ /* 0x001fca000f8408ff */
[----:B------:R0:W-:Y:S01]  /*5a3d0*/  @P3 STG.E.U16 desc[UR36][R42.64], R4 ;  /* 0x000000042a003986 */ /* 0x0001e2000c101524 */
[----:B------:R-:W-:Y:S01]  /*5a3e0*/  ISETP.LT.AND P3, PT, R38, UR13, !P0 ;  /* 0x0000000d26007c0c */ /* 0x000fe2000c761270 */
[----:B------:R-:W1:Y:S01]  /*5a3f0*/  LDCU.64 UR12, c[0x0][0x390] ;  /* 0x00007200ff0c77ac */ /* 0x000e620008000a00 */
[----:B------:R-:W-:Y:S01]  /*5a400*/  LEA.HI.X.SX32 R41, R44, UR7, 0x1, P2 ;  /* 0x000000072c297c11 */ /* 0x000fe200090f0eff */
[----:B------:R-:W1:Y:S01]  /*5a410*/  LDCU.64 UR6, c[0x0][0x398] ;  /* 0x00007300ff0677ac */ /* 0x000e620008000a00 */
[--C-:B0-----:R-:W-:Y:S01]  /*5a420*/  IMAD R43, R46, 0x20, R44.reuse ;  /* 0x000000202e2b7824 */ /* 0x101fe200078e022c */
[----:B------:R-:W-:Y:S01]  /*5a430*/  PRMT R44, R4, 0x7632, R44 ;  /* 0x00007632042c7816 */ /* 0x000fe2000000002c */
[----:B------:R-:W-:-:S03]  /*5a440*/  IMAD.WIDE R46, R58, 0x2, R40 ;  /* 0x000000023a2e7825 */ /* 0x000fc600078e0228 */
[----:B----4-:R-:W-:Y:S01]  /*5a450*/  LEA R42, P2, R43, UR10, 0x1 ;  /* 0x0000000a2b2a7c11 */ /* 0x010fe2000f8408ff */
[----:B------:R-:W-:-:S03]  /*5a460*/  IMAD R45, R48, 0x20, R43 ;  /* 0x00000020302d7824 */ /* 0x000fc600078e022b */
[----:B------:R-:W-:Y:S01]  /*5a470*/  LEA.HI.X.SX32 R43, R43, UR11, 0x1, P2 ;  /* 0x0000000b2b2b7c11 */ /* 0x000fe200090f0eff */
[----:B------:R0:W-:Y:S01]  /*5a480*/  @P3 STG.E.U16 desc[UR36][R46.64], R44 ;  /* 0x0000002c2e003986 */ /* 0x0001e2000c101524 */
[----:B------:R-:W4:Y:S01]  /*5a490*/  LDCU.64 UR10, c[0x0][0x390] ;  /* 0x00007200ff0a77ac */ /* 0x000f220008000a00 */
[----:B0-----:R-:W-:-:S05]  /*5a4a0*/  IMAD.WIDE R46, R58, 0x2, R42 ;  /* 0x000000023a2e7825 */ /* 0x001fca00078e022a */
[----:B------:R0:W-:Y:S04]  /*5a4b0*/  @P4 STG.E.U16 desc[UR36][R46.64], R60 ;  /* 0x0000003c2e004986 */ /* 0x0001e8000c101524 */
[----:B0-----:R-:W2:Y:S04]  /*5a4c0*/  LDL.LU R60, [R1+0x2b80] ;  /* 0x002b8000013c7983 */ /* 0x001ea80000300800 */
[----:B------:R-:W2:Y:S04]  /*5a4d0*/  LDL.LU R6, [R1+0x50] ;  /* 0x0000500001067983 */ /* 0x000ea80000300800 */
[----:B------:R-:W2:Y:S04]  /*5a4e0*/  LDL.LU R37, [R1+0x40] ;  /* 0x0000400001257983 */ /* 0x000ea80000300800 */
[----:B------:R-:W2:Y:S01]  /*5a4f0*/  LDL.LU R4, [R1+0x30] ;  /* 0x0000300001047983 */ /* 0x000ea20000300800 */
[----:B------:R-:W-:Y:S01]  /*5a500*/  LEA R44, P2, R45, UR8, 0x1 ;  /* 0x000000082d2c7c11 */ /* 0x000fe2000f8408ff */
[----:B------:R-:W-:Y:S01]  /*5a510*/  IMAD R48, R50, 0x20, R45 ;  /* 0x0000002032307824 */ /* 0x000fe200078e022d */
[----:B------:R-:W-:Y:S01]  /*5a520*/  ISETP.LT.AND P3, PT, R33, UR24, !P0 ;  /* 0x0000001821007c0c */ /* 0x000fe2000c761270 */
[----:B------:R-:W0:Y:S01]  /*5a530*/  LDCU.64 UR24, c[0x0][0x398] ;  /* 0x00007300ff1877ac */ /* 0x000e220008000a00 */
[----:B------:R-:W-:-:S02]  /*5a540*/  LEA.HI.X.SX32 R45, R45, UR9, 0x1, P2 ;  /* 0x000000092d2d7c11 */ /* 0x000fc400090f0eff */
[C---:B-1----:R-:W-:Y:S01]  /*5a550*/  LEA R46, P2, R48.reuse, UR14, 0x1 ;  /* 0x0000000e302e7c11 */ /* 0x042fe2000f8408ff */
[----:B------:R-:W-:Y:S01]  /*5a560*/  IMAD R49, R49, 0x20, R48 ;  /* 0x0000002031317824 */ /* 0x000fe200078e0230 */
[----:B------:R-:W1:Y:S02]  /*5a570*/  LDCU.64 UR8, c[0x0][0x398] ;  /* 0x00007300ff0877ac */ /* 0x000e640008000a00 */
[----:B------:R-:W-:Y:S01]  /*5a580*/  LEA.HI.X.SX32 R47, R48, UR15, 0x1, P2 ;  /* 0x0000000f302f7c11 */ /* 0x000fe200090f0eff */
[----:B------:R-:W-:Y:S01]  /*5a590*/  IMAD.WIDE R50, R58, 0x2, R44 ;  /* 0x000000023a327825 */ /* 0x000fe200078e022c */
[----:B------:R-:W0:Y:S01]  /*5a5a0*/  LDCU.64 UR14, c[0x0][0x390] ;  /* 0x00007200ff0e77ac */ /* 0x000e220008000a00 */
[C---:B----4-:R-:W-:Y:S02]  /*5a5b0*/  LEA R48, P2, R49.reuse, UR10, 0x1 ;  /* 0x0000000a31307c11 */ /* 0x050fe4000f8408ff */
[----:B------:R-:W-:Y:S01]  /*5a5c0*/  IMAD R52, R52, 0x20, R49 ;  /* 0x0000002034347824 */ /* 0x000fe200078e0231 */
[----:B------:R-:W-:Y:S01]  /*5a5d0*/  ISETP.LT.AND P5, PT, R36, UR6, !P0 ;  /* 0x0000000624007c0c */ /* 0x000fe2000c7a1270 */
[----:B------:R4:W-:Y:S01]  /*5a5e0*/  @P3 STG.E.U16 desc[UR36][R50.64], R53 ;  /* 0x0000003532003986 */ /* 0x0009e2000c101524 */
[----:B------:R-:W-:Y:S01]  /*5a5f0*/  LEA.HI.X.SX32 R49, R49, UR11, 0x1, P2 ;  /* 0x0000000b31317c11 */ /* 0x000fe200090f0eff */
[----:B------:R-:W0:Y:S01]  /*5a600*/  LDCU.64 UR10, c[0x0][0x398] ;  /* 0x00007300ff0a77ac */ /* 0x000e220008000a00 */
[----:B------:R-:W-:Y:S01]  /*5a610*/  IMAD R59, R59, 0x20, R52 ;  /* 0x000000203b3b7824 */ /* 0x000fe200078e0234 */
[----:B------:R-:W-:-:S02]  /*5a620*/  ISETP.LT.AND P4, PT, R11, UR23, !P0 ;  /* 0x000000170b007c0c */ /* 0x000fc4000c781270 */
[----:B------:R-:W-:Y:S01]  /*5a630*/  ISETP.LT.AND P6, PT, R28, UR26, !P1 ;  /* 0x0000001a1c007c0c */ /* 0x000fe2000cfc1270 */
[----:B------:R-:W0:Y:S01]  /*5a640*/  LDCU UR6, c[0x0][0x398] ;  /* 0x00007300ff0677ac */ /* 0x000e220008000800 */
[----:B----4-:R-:W-:Y:S01]  /*5a650*/  LEA R50, P2, R52, UR12, 0x1 ;  /* 0x0000000c34327c11 */ /* 0x010fe2000f8408ff */
[----:B------:R-:W-:Y:S01]  /*5a660*/  IMAD.WIDE R54, R58, 0x2, R48 ;  /* 0x000000023a367825 */ /* 0x000fe200078e0230 */
[----:B-1----:R-:W-:Y:S01]  /*5a670*/  ISETP.LT.AND P3, PT, R28, UR8, !P0 ;  /* 0x000000081c007c0c */ /* 0x002fe2000c761270 */
[----:B------:R-:W1:Y:S01]  /*5a680*/  LDCU UR26, c[0x0][0x398] ;  /* 0x00007300ff1a77ac */ /* 0x000e620008000800 */
[----:B------:R-:W-:Y:S01]  /*5a690*/  LEA.HI.X.SX32 R51, R52, UR13, 0x1, P2 ;  /* 0x0000000d34337c11 */ /* 0x000fe200090f0eff */
[----:B------:R-:W-:Y:S01]  /*5a6a0*/  IMAD.WIDE R52, R58, 0x2, R46 ;  /* 0x000000023a347825 */ /* 0x000fe200078e022e */
[----:B------:R-:W4:Y:S04]  /*5a6b0*/  LDCU.64 UR12, c[0x0][0x398] ;  /* 0x00007300ff0c77ac */ /* 0x000f280008000a00 */
[----:B------:R0:W-:Y:S01]  /*5a6c0*/  @P5 STG.E.U16 desc[UR36][R52.64], R61 ;  /* 0x0000003d34005986 */ /* 0x0001e2000c101524 */
[----:B------:R-:W-:Y:S01]  /*5a6d0*/  ISETP.LT.AND P0, PT, R10, UR19, !P0 ;  /* 0x000000130a007c0c */ /* 0x000fe2000c701270 */
[----:B------:R-:W-:Y:S01]  /*5a6e0*/  IMAD.WIDE R56, R58, 0x2, R50 ;  /* 0x000000023a387825 */ /* 0x000fe200078e0232 */
[----:B------:R-:W1:Y:S01]  /*5a6f0*/  LDCU UR8, c[0x0][0x398] ;  /* 0x00007300ff0877ac */ /* 0x000e620008000800 */
[----:B0-----:R-:W-:-:S04]  /*5a700*/  LEA R52, P2, R59, UR14, 0x1 ;  /* 0x0000000e3b347c11 */ /* 0x001fc8000f8408ff */
[----:B------:R-:W-:Y:S01]  /*5a710*/  LEA.HI.X.SX32 R53, R59, UR15, 0x1, P2 ;  /* 0x0000000f3b357c11 */ /* 0x000fe200090f0eff */
[----:B------:R-:W0:Y:S01]  /*5a720*/  LDCU.64 UR14, c[0x0][0x398] ;  /* 0x00007300ff0e77ac */ /* 0x000e220008000a00 */
[----:B------:R-:W-:Y:S02]  /*5a730*/  ISETP.LT.AND P2, PT, R39, UR17, !P1 ;  /* 0x0000001127007c0c */ /* 0x000fe4000cf41270 */
[----:B------:R-:W-:Y:S01]  /*5a740*/  ISETP.LT.AND P5, PT, R32, UR18, !P1 ;  /* 0x0000001220007c0c */ /* 0x000fe2000cfa1270 */
[----:B------:R-:W0:Y:S01]  /*5a750*/  LDCU.64 UR18, c[0x0][0x398] ;  /* 0x00007300ff1277ac */ /* 0x000e220008000a00 */
[----:B---3--:R-:W-:Y:S02]  /*5a760*/  PRMT R0, R5, 0x7632, R0 ;  /* 0x0000763205007816 */ /* 0x008fe40000000000 */
[----:B--2---:R-:W-:-:S05]  /*5a770*/  PRMT R60, R61, 0x7632, R60 ;  /* 0x000076323d3c7816 */ /* 0x004fca000000003c */
[----:B------:R2:W-:Y:S01]  /*5a780*/  @P4 STG.E.U16 desc[UR36][R54.64], R60 ;  /* 0x0000003c36004986 */ /* 0x0005e2000c101524 */
[----:B------:R-:W-:Y:S01]  /*5a790*/  ISETP.LT.AND P4, PT, R8, UR10, !P1 ;  /* 0x0000000a08007c0c */ /* 0x000fe2000cf81270 */
[C---:B------:R-:W-:Y:S01]  /*5a7a0*/  VIADD R61, R58.reuse, UR16 ;  /* 0x000000103a3d7c36 */ /* 0x040fe20008000000 */
[----:B------:R-:W3:Y:S01]  /*5a7b0*/  LDCU.64 UR16, c[0x0][0x398] ;  /* 0x00007300ff1077ac */ /* 0x000ee20008000a00 */
[----:B------:R0:W-:Y:S01]  /*5a7c0*/  @P3 STG.E.U16 desc[UR36][R56.64], R5 ;  /* 0x0000000538003986 */ /* 0x0001e2000c101524 */
[----:B----4-:R-:W-:Y:S01]  /*5a7d0*/  ISETP.LT.AND P3, PT, R29, UR12, !P1 ;  /* 0x0000000c1d007c0c */ /* 0x010fe2000cf61270 */
[----:B------:R-:W-:Y:S01]  /*5a7e0*/  IMAD.WIDE R58, R58, 0x2, R52 ;  /* 0x000000023a3a7825 */ /* 0x000fe200078e0234 */
[----:B------:R-:W4:Y:S01]  /*5a7f0*/  LDCU UR12, c[0x0][0x398] ;  /* 0x00007300ff0c77ac */ /* 0x000f220008000800 */
[----:B------:R-:W1:Y:S02]  /*5a800*/  LDCU UR10, c[0x0][0x398] ;  /* 0x00007300ff0a77ac */ /* 0x000e640008000800 */
[C---:B--2---:R-:W-:Y:S01]  /*5a810*/  IMAD.WIDE R54, R61.reuse, 0x2, R2 ;  /* 0x000000023d367825 */ /* 0x044fe200078e0202 */
[----:B------:R-:W-:Y:S01]  /*5a820*/  PRMT R60, R6, 0x7632, R60 ;  /* 0x00007632063c7816 */ /* 0x000fe2000000003c */
[----:B------:R2:W-:Y:S02]  /*5a830*/  @P0 STG.E.U16 desc[UR36][R58.64], R0 ;  /* 0x000000003a000986 */ /* 0x0005e4000c101524 */
[----:B0-----:R-:W-:-:S02]  /*5a840*/  IMAD.WIDE R56, R61, 0x2, R12 ;  /* 0x000000023d387825 */ /* 0x001fc400078e020c */
[----:B------:R0:W-:Y:S01]  /*5a850*/  @P4 STG.E.U16 desc[UR36][R54.64], R6 ;  /* 0x0000000636004986 */ /* 0x0001e2000c101524 */
[----:B------:R-:W-:Y:S01]  /*5a860*/  ISETP.LT.AND P4, PT, R9, UR14, !P1 ;  /* 0x0000000e09007c0c */ /* 0x000fe2000cf81270 */
[----:B------:R-:W1:Y:S02]  /*5a870*/  LDCU UR14, c[0x0][0x398] ;  /* 0x00007300ff0e77ac */ /* 0x000e640008000800 */
[----:B------:R-:W4:Y:S04]  /*5a880*/  LDL.LU R5, [R1+0x20] ;  /* 0x0000200001057983 */ /* 0x000f280000300800 */
[----:B------:R1:W-:Y:S01]  /*5a890*/  @P2 STG.E.U16 desc[UR36][R56.64], R60 ;  /* 0x0000003c38002986 */ /* 0x0003e2000c101524 */
[----:B--2---:R-:W-:Y:S01]  /*5a8a0*/  PRMT R58, R37, 0x7632, R58 ;  /* 0x00007632253a7816 */ /* 0x004fe2000000003a */
[----:B0-----:R-:W-:-:S02]  /*5a8b0*/  IMAD.WIDE R54, R61, 0x2, R14 ;  /* 0x000000023d367825 */ /* 0x001fc400078e020e */
[----:B------:R-:W2:Y:S02]  /*5a8c0*/  LDL.LU R0, [R1+0x2b7c] ;  /* 0x002b7c0001007983 */ /* 0x000ea40000300800 */
[----:B-1----:R-:W-:Y:S02]  /*5a8d0*/  IMAD.WIDE R56, R61, 0x2, R16 ;  /* 0x000000023d387825 */ /* 0x002fe400078e0210 */
[----:B------:R0:W-:Y:S04]  /*5a8e0*/  @P3 STG.E.U16 desc[UR36][R54.64], R37 ;  /* 0x0000002536003986 */ /* 0x0001e8000c101524 */
[----:B------:R1:W-:Y:S01]  /*5a8f0*/  @P5 STG.E.U16 desc[UR36][R56.64], R58 ;  /* 0x0000003a38005986 */ /* 0x0003e2000c101524 */
[----:B------:R-:W-:-:S03]  /*5a900*/  PRMT R60, R4, 0x7632, R60 ;  /* 0x00007632043c7816 */ /* 0x000fc6000000003c */
[----:B------:R-:W2:Y:S04]  /*5a910*/  LDL.LU R6, [R1+0x2b78] ;  /* 0x002b780001067983 */ /* 0x000ea80000300800 */
[----:B0-----:R-:W2:Y:S01]  /*5a920*/  LDL.LU R37, [R1] ;  /* 0x0000000001257983 */ /* 0x001ea20000300800 */
[----:B-1----:R-:W-:-:S05]  /*5a930*/  IMAD.WIDE R58, R61, 0x2, R18 ;  /* 0x000000023d3a7825 */ /* 0x002fca00078e0212 */
[----:B------:R0:W-:Y:S04]  /*5a940*/  @P4 STG.E.U16 desc[UR36][R58.64], R4 ;  /* 0x000000043a004986 */ /* 0x0001e8000c101524 */
[----:B0-----:R-:W2:Y:S04]  /*5a950*/  LDL.LU R4, [R1+0x2b74] ;  /* 0x002b740001047983 */ /* 0x001ea80000300800 */
[----:B------:R-:W2:Y:S01]  /*5a960*/  LDL.LU R59, [R1+0x10] ;  /* 0x00001000013b7983 */ /* 0x000ea20000300800 */
[----:B------:R-:W-:Y:S02]  /*5a970*/  ISETP.LT.AND P2, PT, R35, UR22, !P1 ;  /* 0x0000001623007c0c */ /* 0x000fe4000cf41270 */
[----:B------:R-:W-:Y:S01]  /*5a980*/  ISETP.LT.AND P0, PT, R7, UR20, !P1 ;  /* 0x0000001407007c0c */ /* 0x000fe2000cf01270 */
[C---:B------:R-:W-:Y:S01]  /*5a990*/  IMAD.WIDE R54, R61.reuse, 0x2, R20 ;  /* 0x000000023d367825 */ /* 0x040fe200078e0214 */
[----:B---3--:R-:W-:Y:S01]  /*5a9a0*/  ISETP.LT.AND P5, PT, R30, UR16, !P1 ;  /* 0x000000101e007c0c */ /* 0x008fe2000cfa1270 */
[----:B------:R-:W0:Y:S02]  /*5a9b0*/  LDCU.64 UR22, c[0x0][0x398] ;  /* 0x00007300ff1677ac */ /* 0x000e240008000a00 */
[----:B------:R-:W-:Y:S01]  /*5a9c0*/  IMAD.WIDE R56, R61, 0x2, R22 ;  /* 0x000000023d387825 */ /* 0x000fe200078e0216 */
[----:B----4-:R-:W-:-:S05]  /*5a9d0*/  PRMT R58, R5, 0x7632, R58 ;  /* 0x00007632053a7816 */ /* 0x010fca000000003a */
[----:B------:R1:W-:Y:S01]  /*5a9e0*/  @P2 STG.E.U16 desc[UR36][R54.64], R60 ;  /* 0x0000003c36002986 */ /* 0x0003e2000c101524 */
[----:B------:R-:W-:Y:S01]  /*5a9f0*/  ISETP.LT.AND P2, PT, R31, UR18, !P1 ;  /* 0x000000121f007c0c */ /* 0x000fe2000cf41270 */
[----:B------:R-:W3:Y:S02]  /*5aa00*/  LDCU UR16, c[0x0][0x398] ;  /* 0x00007300ff1077ac */ /* 0x000ee40008000800 */
[----:B------:R4:W-:Y:S01]  /*5aa10*/  @P5 STG.E.U16 desc[UR36][R56.64], R5 ;  /* 0x0000000538005986 */ /* 0x0009e2000c101524 */
[----:B------:R-:W-:Y:S01]  /*5aa20*/  ISETP.LT.AND P3, PT, R10, UR21, !P1 ;  /* 0x000000150a007c0c */ /* 0x000fe2000cf61270 */
[----:B------:R-:W0:Y:S01]  /*5aa30*/  LDCU.64 UR20, c[0x0][0x398] ;  /* 0x00007300ff1477ac */ /* 0x000e220008000a00 */
[----:B------:R-:W-:Y:S01]  /*5aa40*/  ISETP.LT.AND P4, PT, R36, UR24, !P1 ;  /* 0x0000001824007c0c */ /* 0x000fe2000cf81270 */
[----:B------:R-:W0:Y:S01]  /*5aa50*/  LDCU UR18, c[0x0][0x3b8] ;  /* 0x00007700ff1277ac */ /* 0x000e220008000800 */
[C---:B-1----:R-:W-:Y:S01]  /*5aa60*/  IMAD.WIDE R54, R61.reuse, 0x2, R24 ;  /* 0x000000023d367825 */ /* 0x042fe200078e0218 */
[----:B----4-:R-:W4:Y:S03]  /*5aa70*/  LDL.LU R5, [R1+0x1a0] ;  /* 0x0001a00001057983 */ /* 0x010f260000300800 */
[----:B------:R-:W-:Y:S01]  /*5aa80*/  IMAD.WIDE R56, R61, 0x2, R26 ;  /* 0x000000023d387825 */ /* 0x000fe200078e021a */
[----:B--2---:R-:W-:Y:S01]  /*5aa90*/  PRMT R4, R59, 0x7632, R4 ;  /* 0x000076323b047816 */ /* 0x004fe20000000004 */
[----:B------:R1:W-:Y:S01]  /*5aaa0*/  @P0 STG.E.U16 desc[UR36][R54.64], R58 ;  /* 0x0000003a36000986 */ /* 0x0003e2000c101524 */
[----:B------:R-:W-:-:S02]  /*5aab0*/  ISETP.LT.AND P0, PT, R38, UR33, !P1 ;  /* 0x0000002126007c0c */ /* 0x000fc4000cf01270 */
[----:B------:R-:W-:Y:S01]  /*5aac0*/  PRMT R6, R37, 0x7632, R6 ;  /* 0x0000763225067816 */ /* 0x000fe20000000006 */
[----:B------:R-:W-:Y:S01]  /*5aad0*/  @P2 STG.E.U16 desc[UR36][R56.64], R59 ;  /* 0x0000003b38002986 */ /* 0x000fe2000c101524 */
[----:B------:R-:W-:Y:S01]  /*5aae0*/  ISETP.LT.AND P5, PT, R11, UR30, !P1 ;  /* 0x0000001e0b007c0c */ /* 0x000fe2000cfa1270 */
[----:B------:R-:W2:Y:S01]  /*5aaf0*/  LDCU.64 UR30, c[0x0][0x398] ;  /* 0x00007300ff1e77ac */ /* 0x000ea20008000a00 */
[----:B------:R-:W-:Y:S01]  /*5ab00*/  VIADD R60, R0, 0x2 ;  /* 0x00000002003c7836 */ /* 0x000fe20000000000 */
[----:B------:R-:W0:Y:S01]  /*5ab10*/  LDCU UR24, c[0x0][0x398] ;  /* 0x00007300ff1877ac */ /* 0x000e220008000800 */
[C---:B-1----:R-:W-:Y:S01]  /*5ab20*/  IMAD.WIDE R54, R61.reuse, 0x2, R40 ;  /* 0x000000023d367825 */ /* 0x042fe200078e0228 */
[----:B------:R-:W1:Y:S04]  /*5ab30*/  LDCU UR33, c[0x0][0x398] ;  /* 0x00007300ff2177ac */ /* 0x000e680008000800 */
[----:B------:R0:W-:Y:S04]  /*5ab40*/  @P0 STG.E.U16 desc[UR36][R54.64], R4 ;  /* 0x0000000436000986 */ /* 0x0001e8000c101524 */
[----:B0-----:R-:W3:Y:S01]  /*5ab50*/  LDL.LU R4, [R1+0x2b70] ;  /* 0x002b700001047983 */ /* 0x001ee20000300800 */
[----:B------:R-:W-:Y:S01]  /*5ab60*/  ISETP.LT.AND P2, PT, R34, UR20, !P1 ;  /* 0x0000001422007c0c */ /* 0x000fe2000cf41270 */
[----:B------:R-:W-:Y:S01]  /*5ab70*/  IMAD.WIDE R56, R61, 0x2, R42 ;  /* 0x000000023d387825 */ /* 0x000fe200078e022a */
[----:B------:R-:W-:Y:S01]  /*5ab80*/  ISETP.LT.AND P1, PT, R33, UR22, !P1 ;  /* 0x0000001621007c0c */ /* 0x000fe2000cf21270 */
[----:B------:R-:W0:Y:S02]  /*5ab90*/  LDCU UR20, c[0x0][0x398] ;  /* 0x00007300ff1477ac */ /* 0x000e240008000800 */
[----:B------:R-:W-:-:S04]  /*5aba0*/  IMAD.WIDE R58, R61, 0x2, R44 ;  /* 0x000000023d3a7825 */ /* 0x000fc800078e022c */
[C---:B------:R-:W-:Y:S01]  /*5abb0*/  IMAD.WIDE R54, R61.reuse, 0x2, R46 ;  /* 0x000000023d367825 */ /* 0x040fe200078e022e */
[----:B--2---:R-:W-:Y:S01]  /*5abc0*/  ISETP.GE.AND P0, PT, R60, UR31, PT ;  /* 0x0000001f3c007c0c */ /* 0x004fe2000bf06270 */
[----:B------:R-:W2:Y:S02]  /*5abd0*/  LDCU UR22, c[0x0][0x3b8] ;  /* 0x00007700ff1677ac */ /* 0x000ea40008000800 */
[----:B------:R0:W-:Y:S04]  /*5abe0*/  @P2 STG.E.U16 desc[UR36][R56.64], R37 ;  /* 0x0000002538002986 */ /* 0x0001e8000c101524 */
[----:B------:R1:W-:Y:S01]  /*5abf0*/  @P1 STG.E.U16 desc[UR36][R58.64], R6 ;  /* 0x000000063a001986 */ /* 0x0003e2000c101524 */
[----:B0-----:R-:W-:-:S03]  /*5ac00*/  IMAD.WIDE R56, R61, 0x2, R48 ;  /* 0x000000023d387825 */ /* 0x001fc600078e0230 */
[----:B-1----:R-:W2:Y:S04]  /*5ac10*/  LDL.LU R6, [R1+0xc4] ;  /* 0x0000c40001067983 */ /* 0x002ea80000300800 */
[----:B------:R-:W-:Y:S04]  /*5ac20*/  STL [R1+0x2b6c], R47 ;  /* 0x002b6c2f01007387 */ /* 0x000fe80000100800 */
[----:B------:R-:W2:Y:S01]  /*5ac30*/  LDL.LU R37, [R1+0xb4] ;  /* 0x0000b40001257983 */ /* 0x000ea20000300800 */
[----:B----4-:R-:W-:-:S03]  /*5ac40*/  PRMT R58, R5, 0x7632, R58 ;  /* 0x00007632053a7816 */ /* 0x010fc6000000003a */
[----:B------:R0:W-:Y:S04]  /*5ac50*/  @P4 STG.E.U16 desc[UR36][R54.64], R5 ;  /* 0x0000000536004986 */ /* 0x0001e8000c101524 */
[----:B------:R1:W-:Y:S04]  /*5ac60*/  @P5 STG.E.U16 desc[UR36][R56.64], R58 ;  /* 0x0000003a38005986 */ /* 0x0003e8000c101524 */
[----:B0-----:R-:W4:Y:S01]  /*5ac70*/  LDL.LU R5, [R1+0xa4] ;  /* 0x0000a40001057983 */ /* 0x001f220000300800 */
[----:B-1----:R-:W-:-:S05]  /*5ac80*/  IMAD.WIDE R58, R61, 0x2, R50 ;  /* 0x000000023d3a7825 */ /* 0x002fca00078e0232 */
[----:B---3--:R0:W-:Y:S04]  /*5ac90*/  @P6 STG.E.U16 desc[UR36][R58.64], R4 ;  /* 0x000000043a006986 */ /* 0x0081e8000c101524 */
[----:B0-----:R-:W3:Y:S01]  /*5aca0*/  LDL.LU R59, [R1+0xd4] ;  /* 0x0000d400013b7983 */ /* 0x001ee20000300800 */
[----:B------:R-:W-:Y:S01]  /*5acb0*/  ISETP.LT.AND P4, PT, R8, UR50, !P0 ;  /* 0x0000003208007c0c */ /* 0x000fe2000c781270 */
[----:B------:R-:W-:Y:S01]  /*5acc0*/  VIADD R60, R61, UR55 ;  /* 0x000000373d3c7c36 */ /* 0x000fe20008000000 */
[----:B------:R-:W-:Y:S01]  /*5acd0*/  ISETP.LT.AND P5, PT, R39, UR53, !P0 ;  /* 0x0000003527007c0c */ /* 0x000fe2000c7a1270 */
[----:B------:R-:W-:Y:S01]  /*5ace0*/  IMAD.WIDE R54, R61, 0x2, R52 ;  /* 0x000000023d367825 */ /* 0x000fe200078e0234 */
[----:B------:R-:W-:Y:S01]  /*5acf0*/  PRMT R61, R4, 0x7632, R61 ;  /* 0x00007632043d7816 */ /* 0x000fe2000000003d */
[----:B------:R-:W0:Y:S02]  /*5ad00*/  LDCU UR50, c[0x0][0x398] ;  /* 0x00007300ff3277ac */ /* 0x000e240008000800 */
[----:B------:R-:W-:Y:S01]  /*5ad10*/  IMAD.WIDE R56, R60, 0x2, R2 ;  /* 0x000000023c387825 */ /* 0x000fe200078e0202 */
[----:B------:R-:W-:Y:S01]  /*5ad20*/  ISETP.LT.AND P1, PT, R29, UR56, !P0 ;  /* 0x000000381d007c0c */ /* 0x000fe2000c721270 */
[----:B------:R1:W-:Y:S01]  /*5ad30*/  @P3 STG.E.U16 desc[UR36][R54.64], R61 ;  /* 0x0000003d36003986 */ /* 0x0003e2000c101524 */
[----:B------:R-:W-:Y:S01]  /*5ad40*/  ISETP.LT.AND P6, PT, R32, UR35, !P0 ;  /* 0x0000002320007c0c */ /* 0x000fe2000c7c1270 */
[----:B------:R-:W0:Y:S01]  /*5ad50*/  LDCU UR35, c[0x0][0x398] ;  /* 0x00007300ff2377ac */ /* 0x000e220008000800 */
[----:B------:R-:W-:-:S02]  /*5ad60*/  ISETP.LT.AND P3, PT, R9, UR39, !P0 ;  /* 0x0000002709007c0c */ /* 0x000fc4000c761270 */
[----:B------:R-:W-:Y:S01]  /*5ad70*/  ISETP.LT.AND P2, PT, R30, UR40, !P0 ;  /* 0x000000281e007c0c */ /* 0x000fe2000c741270 */
[----:B------:R-:W0:Y:S01]  /*5ad80*/  LDCU UR39, c[0x0][0x398] ;  /* 0x00007300ff2777ac */ /* 0x000e220008000800 */
[----:B--2---:R-:W-:Y:S01]  /*5ad90*/  PRMT R4, R6, 0x7632, R4 ;  /* 0x0000763206047816 */ /* 0x004fe20000000004 */
[----:B------:R-:W2:Y:S01]  /*5ada0*/  LDCU UR53, c[0x0][0x398] ;  /* 0x00007300ff3577ac */ /* 0x000ea20008000800 */
[C---:B-1----:R-:W-:Y:S01]  /*5adb0*/  IMAD.WIDE R54, R60.reuse, 0x2, R14 ;  /* 0x000000023c367825 */ /* 0x042fe200078e020e */
[----:B------:R-:W1:Y:S01]  /*5adc0*/  LDCU UR56, c[0x0][0x398] ;  /* 0x00007300ff3877ac */ /* 0x000e620008000800 */
[----:B------:R-:W0:Y:S01]  /*5add0*/  LDCU UR40, c[0x0][0x398] ;  /* 0x00007300ff2877ac */ /* 0x000e220008000800 */
[----:B------:R-:W0:Y:S01]  /*5ade0*/  LDCU UR55, c[0x0][0x398] ;  /* 0x00007300ff3777ac */ /* 0x000e220008000800 */
[----:B---3--:R3:W-:Y:S01]  /*5adf0*/  @P4 STG.E.U16 desc[UR36][R56.64], R59 ;  /* 0x0000003b38004986 */ /* 0x0087e2000c101524 */
[----:B------:R-:W-:Y:S01]  /*5ae00*/  PRMT R61, R59, 0x7632, R61 ;  /* 0x000076323b3d7816 */ /* 0x000fe2000000003d */
[----:B---3--:R-:W-:-:S04]  /*5ae10*/  IMAD.WIDE R58, R60, 0x2, R12 ;  /* 0x000000023c3a7825 */ /* 0x008fc800078e020c */
[C---:B------:R-:W-:Y:S01]  /*5ae20*/  IMAD.WIDE R56, R60.reuse, 0x2, R16 ;  /* 0x000000023c387825 */ /* 0x040fe200078e0210 */
[----:B------:R3:W-:Y:S04]  /*5ae30*/  @P5 STG.E.U16 desc[UR36][R58.64], R61 ;  /* 0x0000003d3a005986 */ /* 0x0007e8000c101524 */
[----:B------:R0:W-:Y:S04]  /*5ae40*/  @P1 STG.E.U16 desc[UR36][R54.64], R6 ;  /* 0x0000000636001986 */ /* 0x0001e8000c101524 */
[----:B------:R-:W-:Y:S01]  /*5ae50*/  @P6 STG.E.U16 desc[UR36][R56.64], R4 ;  /* 0x0000000438006986 */ /* 0x000fe2000c101524 */
[----:B---3--:R-:W-:-:S03]  /*5ae60*/  IMAD.WIDE R58, R60, 0x2, R18 ;  /* 0x000000023c3a7825 */ /* 0x008fc600078e0212 */
[----:B0-----:R-:W3:Y:S04]  /*5ae70*/  LDL.LU R6, [R1+0x84] ;  /* 0x0000840001067983 */ /* 0x001ee80000300800 */
[----:B------:R0:W-:Y:S04]  /*5ae80*/  @P3 STG.E.U16 desc[UR36][R58.64], R37 ;  /* 0x000000253a003986 */ /* 0x0001e8000c101524 */
[----:B0-----:R-:W2:Y:S01]  /*5ae90*/  LDL.LU R59, [R1+0x94] ;  /* 0x00009400013b7983 */ /* 0x001ea20000300800 */
[----:B------:R-:W-:Y:S02]  /*5aea0*/  ISETP.LT.AND P4, PT, R35, UR54, !P0 ;  /* 0x0000003623007c0c */ /* 0x000fe4000c781270 */
[----:B------:R-:W-:Y:S01]  /*5aeb0*/  ISETP.LT.AND P1, PT, R7, UR52, !P0 ;  /* 0x0000003407007c0c */ /* 0x000fe2000c721270 */
[C---:B------:R-:W-:Y:S01]  /*5aec0*/  IMAD.WIDE R54, R60.reuse, 0x2, R20 ;  /* 0x000000023c367825 */ /* 0x040fe200078e0214 */
[----:B------:R-:W-:Y:S01]  /*5aed0*/  PRMT R4, R37, 0x7632, R4 ;  /* 0x0000763225047816 */ /* 0x000fe20000000004 */
[----:B------:R-:W0:Y:S02]  /*5aee0*/  LDCU UR52, c[0x0][0x398] ;  /* 0x00007300ff3477ac */ /* 0x000e240008000800 */
[----:B------:R-:W-:Y:S01]  /*5aef0*/  IMAD.WIDE R56, R60, 0x2, R22 ;  /* 0x000000023c387825 */ /* 0x000fe200078e0216 */
[----:B------:R-:W-:Y:S01]  /*5af00*/  ISETP.LT.AND P3, PT, R31, UR49, !P0 ;  /* 0x000000311f007c0c */ /* 0x000fe2000c761270 */
[----:B------:R-:W3:Y:S01]  /*5af10*/  LDL.LU R37, [R1+0x74] ;  /* 0x0000740001257983 */ /* 0x000ee20000300800 */
[----:B------:R-:W-:Y:S01]  /*5af20*/  ISETP.LT.AND P5, PT, R36, UR28, !P0 ;  /* 0x0000001c24007c0c */ /* 0x000fe2000c7a1270 */
[----:B------:R-:W0:Y:S02]  /*5af30*/  LDCU UR54, c[0x0][0x398] ;  /* 0x00007300ff3677ac */ /* 0x000e240008000800 */
[----:B------:R1:W-:Y:S01]  /*5af40*/  @P4 STG.E.U16 desc[UR36][R54.64], R4 ;  /* 0x0000000436004986 */ /* 0x0003e2000c101524 */
[----:B------:R-:W-:Y:S01]  /*5af50*/  ISETP.LT.AND P6, PT, R11, UR47, !P0 ;  /* 0x0000002f0b007c0c */ /* 0x000fe2000c7c1270 */
[----:B------:R-:W0:Y:S02]  /*5af60*/  LDCU UR49, c[0x0][0x398] ;  /* 0x00007300ff3177ac */ /* 0x000e240008000800 */
[----:B----4-:R4:W-:Y:S01]  /*5af70*/  @P2 STG.E.U16 desc[UR36][R56.64], R5 ;  /* 0x0000000538002986 */ /* 0x0109e2000c101524 */
[----:B-1----:R-:W-:Y:S01]  /*5af80*/  PRMT R4, R5, 0x7632, R4 ;  /* 0x0000763205047816 */ /* 0x002fe20000000004 */
[----:B------:R-:W-:Y:S01]  /*5af90*/  IMAD.WIDE R54, R60, 0x2, R24 ;  /* 0x000000023c367825 */ /* 0x000fe200078e0218 */
[----:B--2---:R-:W-:-:S04]  /*5afa0*/  PRMT R47, R59, 0x7632, R47 ;  /* 0x000076323b2f7816 */ /* 0x004fc8000000002f */
[----:B------:R1:W-:Y:S01]  /*5afb0*/  @P1 STG.E.U16 desc[UR36][R54.64], R4 ;  /* 0x0000000436001986 */ /* 0x0003e2000c101524 */
[----:B------:R-:W-:Y:S01]  /*5afc0*/  ISETP.LT.AND P1, PT, R38, UR46, !P0 ;  /* 0x0000002e26007c0c */ /* 0x000fe2000c721270 */
[----:B----4-:R-:W-:Y:S01]  /*5afd0*/  IMAD.WIDE R56, R60, 0x2, R26 ;  /* 0x000000023c387825 */ /* 0x010fe200078e021a */
[----:B------:R-:W-:Y:S01]  /*5afe0*/  ISETP.LT.AND P4, PT, R28, UR29, !P0 ;  /* 0x0000001d1c007c0c */ /* 0x000fe2000c781270 */
[----:B------:R-:W2:Y:S01]  /*5aff0*/  LDL.LU R5, [R1+0x64] ;  /* 0x0000640001057983 */ /* 0x000ea20000300800 */
[----:B------:R-:W4:Y:S03]  /*5b000*/  LDCU.64 UR28, c[0x0][0x398] ;  /* 0x00007300ff1c77ac */ /* 0x000f260008000a00 */
[----:B------:R-:W-:Y:S01]  /*5b010*/  @P3 STG.E.U16 desc[UR36][R56.64], R59 ;  /* 0x0000003b38003986 */ /* 0x000fe2000c101524 */
[----:B---3--:R-:W-:Y:S01]  /*5b020*/  PRMT R61, R6, 0x7632, R61 ;  /* 0x00007632063d7816 */ /* 0x008fe2000000003d */
[----:B------:R-:W3:Y:S01]  /*5b030*/  LDCU UR46, c[0x0][0x398] ;  /* 0x00007300ff2e77ac */ /* 0x000ee20008000800 */
[----:B-1----:R-:W-:Y:S01]  /*5b040*/  IMAD.WIDE R54, R60, 0x2, R40 ;  /* 0x000000023c367825 */ /* 0x002fe200078e0228 */
[----:B------:R-:W1:Y:S04]  /*5b050*/  LDCU UR47, c[0x0][0x398] ;  /* 0x00007300ff2f77ac */ /* 0x000e680008000800 */
[----:B------:R0:W-:Y:S04]  /*5b060*/  @P1 STG.E.U16 desc[UR36][R54.64], R47 ;  /* 0x0000002f36001986 */ /* 0x0001e8000c101524 */
[----:B0-----:R-:W2:Y:S01]  /*5b070*/  LDL.LU R47, [R1+0x2b6c] ;  /* 0x002b6c00012f7983 */ /* 0x001ea20000300800 */
[----:B------:R-:W-:-:S02]  /*5b080*/  ISETP.LT.AND P3, PT, R34, UR45, !P0 ;  /* 0x0000002d22007c0c */ /* 0x000fc4000c761270 */
[----:B------:R-:W-:Y:S01]  /*5b090*/  ISETP.LT.AND P2, PT, R10, UR48, !P0 ;  /* 0x000000300a007c0c */ /* 0x000fe2000c741270 */
[----:B------:R-:W-:Y:S01]  /*5b0a0*/  VIADD R4, R0, 0x3 ;  /* 0x0000000300047836 */ /* 0x000fe20000000000 */
[----:B------:R-:W-:Y:S01]  /*5b0b0*/  ISETP.LT.AND P0, PT, R33, UR44, !P0 ;  /* 0x0000002c21007c0c */ /* 0x000fe2000c701270 */
[C---:B------:R-:W-:Y:S01]  /*5b0c0*/  IMAD.WIDE R56, R60.reuse, 0x2, R42 ;  /* 0x000000023c387825 */ /* 0x040fe200078e022a */
[----:B------:R-:W0:Y:S03]  /*5b0d0*/  LDCU UR48, c[0x0][0x398] ;  /* 0x00007300ff3077ac */ /* 0x000e260008000800 */
[----:B------:R-:W-:Y:S01]  /*5b0e0*/  IMAD.WIDE R58, R60, 0x2, R44 ;  /* 0x000000023c3a7825 */ /* 0x000fe200078e022c */
[----:B----4-:R-:W-:Y:S01]  /*5b0f0*/  ISETP.GE.AND P1, PT, R4, UR29, PT ;  /* 0x0000001d04007c0c */ /* 0x010fe2000bf26270 */
[----:B------:R-:W4:Y:S01]  /*5b100*/  LDCU UR45, c[0x0][0x398] ;  /* 0x00007300ff2d77ac */ /* 0x000f220008000800 */
[----:B------:R-:W-:Y:S01]  /*5b110*/  PRMT R4, R37, 0x7632, R4 ;  /* 0x0000763225047816 */ /* 0x000fe20000000004 */
[----:B------:R0:W-:Y:S01]  /*5b120*/  @P3 STG.E.U16 desc[UR36][R56.64], R6 ;  /* 0x0000000638003986 */ /* 0x0001e2000c101524 */
[----:B------:R-:W1:Y:S03]  /*5b130*/  LDCU UR44, c[0x0][0x398] ;  /* 0x00007300ff2c77ac */ /* 0x000e660008000800 */
[----:B------:R3:W-:Y:S01]  /*5b140*/  @P0 STG.E.U16 desc[UR36][R58.64], R61 ;  /* 0x0000003d3a000986 */ /* 0x0007e2000c101524 */
[----:B0-----:R-:W-:-:S03]  /*5b150*/  IMAD.WIDE R56, R60, 0x2, R48 ;  /* 0x000000023c387825 */ /* 0x001fc600078e0230 */
[----:B------:R-:W4:Y:S01]  /*5b160*/  LDL.LU R6, [R1+0x44] ;  /* 0x0000440001067983 */ /* 0x000f220000300800 */
[----:B---3--:R-:W-:-:S04]  /*5b170*/  IMAD.WIDE R58, R60, 0x2, R50 ;  /* 0x000000023c3a7825 */ /* 0x008fc800078e0232 */
[----:B--2---:R-:W-:-:S05]  /*5b180*/  IMAD.WIDE R54, R60, 0x2, R46 ;  /* 0x000000023c367825 */ /* 0x004fca00078e022e */
[----:B------:R0:W-:Y:S04]  /*5b190*/  @P5 STG.E.U16 desc[UR36][R54.64], R37 ;  /* 0x0000002536005986 */ /* 0x0001e8000c101524 */
[----:B------:R2:W-:Y:S04]  /*5b1a0*/  @P6 STG.E.U16 desc[UR36][R56.64], R4 ;  /* 0x0000000438006986 */ /* 0x0005e8000c101524 */
[----:B------:R3:W-:Y:S01]  /*5b1b0*/  @P4 STG.E.U16 desc[UR36][R58.64], R5 ;  /* 0x000000053a004986 */ /* 0x0007e2000c101524 */
[----:B0-----:R-:W-:-:S03]  /*5b1c0*/  IMAD.WIDE R54, R60, 0x2, R52 ;  /* 0x000000023c367825 */ /* 0x001fc600078e0234 */
[----:B------:R-:W4:Y:S01]  /*5b1d0*/  LDL.LU R37, [R1+0x34] ;  /* 0x0000340001257983 */ /* 0x000f220000300800 */
[----:B--2---:R-:W-:Y:S01]  /*5b1e0*/  VIADD R4, R60, UR34 ;  /* 0x000000223c047c36 */ /* 0x004fe20008000000 */
[----:B------:R-:W-:Y:S01]  /*5b1f0*/  PRMT R60, R5, 0x7632, R60 ;  /* 0x00007632053c7816 */ /* 0x000fe2000000003c */
[----:B------:R-:W0:Y:S01]  /*5b200*/  LDCU UR34, c[0x0][0x398] ;  /* 0x00007300ff2277ac */ /* 0x000e220008000800 */
[----:B---3--:R-:W2:Y:S04]  /*5b210*/  LDL.LU R5, [R1+0x2b68] ;  /* 0x002b680001057983 */ /* 0x008ea80000300800 */
[----:B------:R-:W3:Y:S01]  /*5b220*/  LDL.LU R59, [R1+0x54] ;  /* 0x00005400013b7983 */ /* 0x000ee20000300800 */
[----:B------:R-:W-:Y:S02]  /*5b230*/  ISETP.LT.AND P5, PT, R8, UR42, !P1 ;  /* 0x0000002a08007c0c */ /* 0x000fe4000cfa1270 */
[----:B------:R-:W-:Y:S01]  /*5b240*/  ISETP.LT.AND P4, PT, R39, UR32, !P1 ;  /* 0x0000002027007c0c */ /* 0x000fe2000cf81270 */
[----:B------:R-:W-:Y:S01]  /*5b250*/  IMAD.WIDE R56, R4, 0x2, R2 ;  /* 0x0000000204387825 */ /* 0x000fe200078e0202 */
[----:B------:R-:W-:Y:S01]  /*5b260*/  ISETP.LT.AND P0, PT, R29, UR41, !P1 ;  /* 0x000000291d007c0c */ /* 0x000fe2000cf01270 */
[----:B------:R0:W-:Y:S01]  /*5b270*/  @P2 STG.E.U16 desc[UR36][R54.64], R60 ;  /* 0x0000003c36002986 */ /* 0x0001e2000c101524 */
[----:B------:R-:W-:Y:S01]  /*5b280*/  ISETP.LT.AND P6, PT, R32, UR57, !P1 ;  /* 0x0000003920007c0c */ /* 0x000fe2000cfc1270 */
[----:B------:R-:W1:Y:S01]  /*5b290*/  LDCU UR41, c[0x0][0x398] ;  /* 0x00007300ff2977ac */ /* 0x000e620008000800 */
[----:B------:R-:W-:-:S02]  /*5b2a0*/  ISETP.LT.AND P2, PT, R9, UR58, !P1 ;  /* 0x0000003a09007c0c */ /* 0x000fc4000cf41270 */
[----:B------:R-:W-:Y:S01]  /*5b2b0*/  ISETP.LT.AND P3, PT, R30, UR43, !P1 ;  /* 0x0000002b1e007c0c */ /* 0x000fe2000cf61270 */
[----:B------:R-:W1:Y:S01]  /*5b2c0*/  LDCU UR32, c[0x0][0x398] ;  /* 0x00007300ff2077ac */ /* 0x000e620008000800 */
[----:B------:R-:W1:Y:S01]  /*5b2d0*/  LDCU UR57, c[0x0][0x398] ;  /* 0x00007300ff3977ac */ /* 0x000e620008000800 */
[----:B0-----:R-:W-:Y:S01]  /*5b2e0*/  IMAD.WIDE R54, R4, 0x2, R14 ;  /* 0x0000000204367825 */ /* 0x001fe200078e020e */
[----:B----4-:R-:W-:Y:S01]  /*5b2f0*/  PRMT R60, R6, 0x7632, R60 ;  /* 0x00007632063c7816 */ /* 0x010fe2000000003c */
[----:B------:R-:W0:Y:S01]  /*5b300*/  LDCU UR58, c[0x0][0x398] ;  /* 0x00007300ff3a77ac */ /* 0x000e220008000800 */
[----:B------:R-:W4:Y:S01]  /*5b310*/  LDCU UR42, c[0x0][0x398] ;  /* 0x00007300ff2a77ac */ /* 0x000f220008000800 */
        /* <DEDUP_REMOVED lines=9> */
[----:B0-----:R-:W2:Y:S04]  /*5b3b0*/  LDL.LU R6, [R1+0x14] ;  /* 0x0000140001067983 */ /* 0x001ea80000300800 */
[----:B------:R0:W-:Y:S04]  /*5b3c0*/  @P2 STG.E.U16 desc[UR36][R58.64], R37 ;  /* 0x000000253a002986 */ /* 0x0001e8000c101524 */
[----:B0-----:R-:W3:Y:S01]  /*5b3d0*/  LDL.LU R59, [R1+0x24] ;  /* 0x00002400013b7983 */ /* 0x001ee20000300800 */
[----:B------:R-:W-:Y:S02]  /*5b3e0*/  ISETP.LT.AND P5, PT, R35, UR59, !P1 ;  /* 0x0000003b23007c0c */ /* 0x000fe4000cfa1270 */
[----:B------:R-:W-:Y:S01]  /*5b3f0*/  ISETP.LT.AND P0, PT, R7, UR60, !P1 ;  /* 0x0000003c07007c0c */ /* 0x000fe2000cf01270 */
[C---:B------:R-:W-:Y:S01]  /*5b400*/  IMAD.WIDE R54, R4.reuse, 0x2, R20 ;  /* 0x0000000204367825 */ /* 0x040fe200078e0214 */
[----:B------:R-:W-:Y:S01]  /*5b410*/  ISETP.LT.AND P6, PT, R11, UR12, !P1 ;  /* 0x0000000c0b007c0c */ /* 0x000fe2000cfc1270 */
[----:B------:R-:W0:Y:S01]  /*5b420*/  LDCU UR12, c[0x0][0x398] ;  /* 0x00007300ff0c77ac */ /* 0x000e220008000800 */
[----:B------:R-:W-:Y:S01]  /*5b430*/  PRMT R60, R37, 0x7632, R60 ;  /* 0x00007632253c7816 */ /* 0x000fe2000000003c */
[----:B------:R-:W-:Y:S01]  /*5b440*/  IMAD.WIDE R56, R4, 0x2, R22 ;  /* 0x0000000204387825 */ /* 0x000fe200078e0216 */
[----:B------:R-:W-:Y:S01]  /*5b450*/  ISETP.LT.AND P4, PT, R36, UR30, !P1 ;  /* 0x0000001e24007c0c */ /* 0x000fe2000cf81270 */
[----:B------:R-:W0:Y:S01]  /*5b460*/  LDCU.64 UR30, c[0x0][0x398] ;  /* 0x00007300ff1e77ac */ /* 0x000e220008000a00 */
[----:B------:R-:W-:Y:S01]  /*5b470*/  ISETP.LT.AND P2, PT, R31, UR61, !P1 ;  /* 0x0000003d1f007c0c */ /* 0x000fe2000cf41270 */
[----:B------:R-:W4:Y:S01]  /*5b480*/  LDL.LU R37, [R1+0x4] ;  /* 0x0000040001257983 */ /* 0x000f220000300800 */
[----:B------:R-:W0:Y:S03]  /*5b490*/  LDCU UR61, c[0x0][0x398] ;  /* 0x00007300ff3d77ac */ /* 0x000e260008000800 */
[----:B------:R1:W-:Y:S01]  /*5b4a0*/  @P5 STG.E.U16 desc[UR36][R54.64], R60 ;  /* 0x0000003c36005986 */ /* 0x0003e2000c101524 */
[----:B------:R-:W0:Y:S01]  /*5b4b0*/  LDCU UR60, c[0x0][0x398] ;  /* 0x00007300ff3c77ac */ /* 0x000e220008000800 */
[----:B------:R-:W0:Y:S01]  /*5b4c0*/  LDCU UR59, c[0x0][0x398] ;  /* 0x00007300ff3b77ac */ /* 0x000e220008000800 */
[----:B-1----:R-:W-:-:S04]  /*5b4d0*/  IMAD.WIDE R54, R4, 0x2, R24 ;  /* 0x0000000204367825 */ /* 0x002fc800078e0218 */
[----:B------:R-:W-:Y:S01]  /*5b4e0*/  VIADD R60, R0, 0x4 ;  /* 0x00000004003c7836 */ /* 0x000fe20000000000 */
[----:B--2---:R-:W-:Y:S02]  /*5b4f0*/  PRMT R5, R6, 0x7632, R5 ;  /* 0x0000763206057816 */ /* 0x004fe40000000005 */
[----:B---3--:R-:W-:Y:S01]  /*5b500*/  PRMT R58, R59, 0x7632, R58 ;  /* 0x000076323b3a7816 */ /* 0x008fe2000000003a */
[----:B------:R1:W-:Y:S04]  /*5b510*/  @P3 STG.E.U16 desc[UR36][R56.64], R59 ;  /* 0x0000003b38003986 */ /* 0x0003e8000c101524 */
[----:B------:R2:W-:Y:S01]  /*5b520*/  @P0 STG.E.U16 desc[UR36][R54.64], R58 ;  /* 0x0000003a36000986 */ /* 0x0005e2000c101524 */
[----:B0-----:R-:W-:Y:S01]  /*5b530*/  ISETP.LT.AND P0, PT, R38, UR12, !P1 ;  /* 0x0000000c26007c0c */ /* 0x001fe2000cf01270 */
[----:B------:R-:W0:Y:S01]  /*5b540*/  LDCU UR12, c[0x0][0x398] ;  /* 0x00007300ff0c77ac */ /* 0x000e220008000800 */
[----:B-1----:R-:W-:-:S04]  /*5b550*/  IMAD.WIDE R56, R4, 0x2, R26 ;  /* 0x0000000204387825 */ /* 0x002fc800078e021a */
[----:B--2---:R-:W-:Y:S01]  /*5b560*/  IMAD.WIDE R54, R4, 0x2, R40 ;  /* 0x0000000204367825 */ /* 0x004fe200078e0228 */
[----:B------:R1:W-:Y:S06]  /*5b570*/  @P2 STG.E.U16 desc[UR36][R56.64], R6 ;  /* 0x0000000638002986 */ /* 0x0003ec000c101524 */
[----:B------:R2:W-:Y:S01]  /*5b580*/  @P0 STG.E.U16 desc[UR36][R54.64], R5 ;  /* 0x0000000536000986 */ /* 0x0005e2000c101524 */
[----:B------:R-:W-:Y:S02]  /*5b590*/  ISETP.GE.AND P0, PT, R60, UR31, PT ;  /* 0x0000001f3c007c0c */ /* 0x000fe4000bf06270 */
[----:B------:R-:W-:-:S02]  /*5b5a0*/  ISETP.LT.AND P3, PT, R10, UR62, !P1 ;  /* 0x0000003e0a007c0c */ /* 0x000fc4000cf61270 */
[----:B------:R-:W-:Y:S02]  /*5b5b0*/  ISETP.LT.AND P5, PT, R28, UR26, !P1 ;  /* 0x0000001a1c007c0c */ /* 0x000fe4000cfa1270 */
[----:B----4-:R-:W-:Y:S01]  /*5b5c0*/  PRMT R61, R37, 0x7632, R61 ;  /* 0x00007632253d7816 */ /* 0x010fe2000000003d */
[----:B-1----:R-:W3:Y:S01]  /*5b5d0*/  LDL.LU R6, [R1+0xd8] ;  /* 0x0000d80001067983 */ /* 0x002ee20000300800 */
[----:B------:R-:W-:Y:S01]  /*5b5e0*/  ISETP.LT.AND P2, PT, R34, UR20, !P1 ;  /* 0x0000001422007c0c */ /* 0x000fe2000cf41270 */
[C---:B------:R-:W-:Y:S01]  /*5b5f0*/  IMAD.WIDE R56, R4.reuse, 0x2, R42 ;  /* 0x0000000204387825 */ /* 0x040fe200078e022a */
[----:B------:R-:W1:Y:S01]  /*5b600*/  LDCU UR31, c[0x0][0x3b8] ;  /* 0x00007700ff1f77ac */ /* 0x000e620008000800 */
[----:B--2---:R-:W2:Y:S02]  /*5b610*/  LDL.LU R5, [R1+0x2b64] ;  /* 0x002b640001057983 */ /* 0x004ea40000300800 */
[C---:B------:R-:W-:Y:S01]  /*5b620*/  IMAD.WIDE R58, R4.reuse, 0x2, R44 ;  /* 0x00000002043a7825 */ /* 0x040fe200078e022c */
[----:B------:R-:W4:Y:S01]  /*5b630*/  LDCU UR20, c[0x0][0x398] ;  /* 0x00007300ff1477ac */ /* 0x000f220008000800 */
[----:B------:R-:W2:Y:S01]  /*5b640*/  LDL.LU R60, [R1+0x1a4] ;  /* 0x0001a400013c7983 */ /* 0x000ea20000300800 */
[----:B0-----:R-:W-:Y:S01]  /*5b650*/  ISETP.LT.AND P1, PT, R33, UR12, !P1 ;  /* 0x0000000c21007c0c */ /* 0x001fe2000cf21270 */
[----:B------:R-:W0:Y:S04]  /*5b660*/  LDCU UR12, c[0x0][0x3b8] ;  /* 0x00007700ff0c77ac */ /* 0x000e280008000800 */
[----:B------:R1:W-:Y:S01]  /*5b670*/  @P2 STG.E.U16 desc[UR36][R56.64], R37 ;  /* 0x0000002538002986 */ /* 0x0003e2000c101524 */
[C---:B------:R-:W-:Y:S01]  /*5b680*/  IMAD.WIDE R54, R4.reuse, 0x2, R46 ;  /* 0x0000000204367825 */ /* 0x040fe200078e022e */
[----:B------:R-:W0:Y:S01]  /*5b690*/  LDCU UR62, c[0x0][0x398] ;  /* 0x00007300ff3e77ac */ /* 0x000e220008000800 */
[----:B------:R-:W0:Y:S01]  /*5b6a0*/  LDCU UR26, c[0x0][0x398] ;  /* 0x00007300ff1a77ac */ /* 0x000e220008000800 */
[----:B-1----:R-:W3:Y:S01]  /*5b6b0*/  LDL.LU R37, [R1+0xc8] ;  /* 0x0000c80001257983 */ /* 0x002ee20000300800 */
[----:B------:R-:W-:-:S03]  /*5b6c0*/  IMAD.WIDE R56, R4, 0x2, R48 ;  /* 0x0000000204387825 */ /* 0x000fc600078e0230 */
[----:B------:R1:W-:Y:S04]  /*5b6d0*/  @P1 STG.E.U16 desc[UR36][R58.64], R61 ;  /* 0x0000003d3a001986 */ /* 0x0003e8000c101524 */
[----:B------:R-:W-:Y:S04]  /*5b6e0*/  STL [R1+0x2b60], R61 ;  /* 0x002b603d01007387 */ /* 0x000fe80000100800 */
[----:B--2---:R0:W-:Y:S01]  /*5b6f0*/  @P4 STG.E.U16 desc[UR36][R54.64], R60 ;  /* 0x0000003c36004986 */ /* 0x0041e2000c101524 */
[----:B-1----:R-:W-:Y:S02]  /*5b700*/  PRMT R58, R60, 0x7632, R58 ;  /* 0x000076323c3a7816 */ /* 0x002fe4000000003a */
[----:B------:R-:W-:Y:S01]  /*5b710*/  ISETP.LT.AND P4, PT, R8, UR38, !P0 ;  /* 0x0000002608007c0c */ /* 0x000fe2000c781270 */
[----:B------:R-:W1:Y:S01]  /*5b720*/  LDCU UR38, c[0x0][0x398] ;  /* 0x00007300ff2677ac */ /* 0x000e620008000800 */
[----:B------:R-:W2:Y:S04]  /*5b730*/  LDL.LU R8, [R1+0xb8] ;  /* 0x0000b80001087983 */ /* 0x000ea80000300800 */
[----:B------:R3:W-:Y:S01]  /*5b740*/  @P6 STG.E.U16 desc[UR36][R56.64], R58 ;  /* 0x0000003a38006986 */ /* 0x0007e2000c101524 */
[----:B0-----:R-:W-:-:S02]  /*5b750*/  VIADD R60, R4, UR12 ;  /* 0x0000000c043c7c36 */ /* 0x001fc40008000000 */
[----:B------:R-:W-:-:S04]  /*5b760*/  IMAD.WIDE R54, R4, 0x2, R50 ;  /* 0x0000000204367825 */ /* 0x000fc800078e0232 */
[----:B---3--:R-:W-:Y:S01]  /*5b770*/  IMAD.WIDE R56, R4, 0x2, R52 ;  /* 0x0000000204387825 */ /* 0x008fe200078e0234 */
[----:B------:R-:W-:Y:S01]  /*5b780*/  PRMT R4, R5, 0x7632, R4 ;  /* 0x0000763205047816 */ /* 0x000fe20000000004 */
[----:B------:R-:W0:Y:S02]  /*5b790*/  LDCU UR12, c[0x0][0x398] ;  /* 0x00007300ff0c77ac */ /* 0x000e240008000800 */
[----:B------:R-:W-:Y:S01]  /*5b7a0*/  IMAD.WIDE R58, R60, 0x2, R2 ;  /* 0x000000023c3a7825 */ /* 0x000fe200078e0202 */
[----:B------:R-:W-:Y:S04]  /*5b7b0*/  @P5 STG.E.U16 desc[UR36][R54.64], R5 ;  /* 0x0000000536005986 */ /* 0x000fe8000c101524 */
[----:B------:R-:W-:Y:S04]  /*5b7c0*/  @P3 STG.E.U16 desc[UR36][R56.64], R4 ;  /* 0x0000000438003986 */ /* 0x000fe8000c101524 */
[----:B------:R3:W-:Y:S02]  /*5b7d0*/  @P4 STG.E.U16 desc[UR36][R58.64], R6 ;  /* 0x000000063a004986 */ /* 0x0007e4000c101524 */
[----:B---3--:R-:W-:-:S02]  /*5b7e0*/  PRMT R59, R6, 0x7632, R59 ;  /* 0x00007632063b7816 */ /* 0x008fc4000000003b */
[----:B------:R-:W3:Y:S01]  /*5b7f0*/  LDL.LU R6, [R1+0xa8] ;  /* 0x0000a80001067983 */ /* 0x000ee20000300800 */
[----:B------:R-:W-:Y:S02]  /*5b800*/  ISETP.LT.AND P5, PT, R39, UR5, !P0 ;  /* 0x0000000527007c0c */ /* 0x000fe4000c7a1270 */
[----:B------:R-:W-:Y:S01]  /*5b810*/  ISETP.LT.AND P1, PT, R29, UR63, !P0 ;  /* 0x0000003f1d007c0c */ /* 0x000fe2000c721270 */
[----:B------:R-:W-:-:S04]  /*5b820*/  IMAD.WIDE R4, R60, 0x2, R12 ;  /* 0x000000023c047825 */ /* 0x000fc800078e020c */
[----:B------:R-:W-:Y:S01]  /*5b830*/  IMAD.WIDE R54, R60, 0x2, R14 ;  /* 0x000000023c367825 */ /* 0x000fe200078e020e */
[----:B------:R-:W-:Y:S01]  /*5b840*/  PRMT R58, R37, 0x7632, R58 ;  /* 0x00007632253a7816 */ /* 0x000fe2000000003a */
[----:B------:R-:W0:Y:S04]  /*5b850*/  LDCU UR63, c[0x0][0x398] ;  /* 0x00007300ff3f77ac */ /* 0x000e280008000800 */
[----:B------:R1:W-:Y:S01]  /*5b860*/  @P5 STG.E.U16 desc[UR36][R4.64], R59 ;  /* 0x0000003b04005986 */ /* 0x0003e2000c101524 */
[----:B------:R-:W-:Y:S01]  /*5b870*/  ISETP.LT.AND P6, PT, R32, UR75, !P0 ;  /* 0x0000004b20007c0c */ /* 0x000fe2000c7c1270 */
[----:B------:R-:W-:Y:S01]  /*5b880*/  IMAD.WIDE R56, R60, 0x2, R16 ;  /* 0x000000023c387825 */ /* 0x000fe200078e0210 */
[----:B------:R-:W-:Y:S01]  /*5b890*/  ISETP.LT.AND P3, PT, R9, UR76, !P0 ;  /* 0x0000004c09007c0c */ /* 0x000fe2000c761270 */
[----:B------:R0:W-:Y:S01]  /*5b8a0*/  @P1 STG.E.U16 desc[UR36][R54.64], R37 ;  /* 0x0000002536001986 */ /* 0x0001e2000c101524 */
[----:B----4-:R-:W-:Y:S01]  /*5b8b0*/  ISETP.LT.AND P4, PT, R35, UR20, !P0 ;  /* 0x0000001423007c0c */ /* 0x010fe2000c781270 */
[----:B------:R-:W4:Y:S01]  /*5b8c0*/  LDCU UR20, c[0x0][0x3b8] ;  /* 0x00007700ff1477ac */ /* 0x000f220008000800 */
[----:B------:R-:W-:Y:S01]  /*5b8d0*/  ISETP.LT.AND P2, PT, R30, UR77, !P0 ;  /* 0x0000004d1e007c0c */ /* 0x000fe2000c741270 */
[----:B------:R-:W2:Y:S01]  /*5b8e0*/  LDCU UR5, c[0x0][0x398] ;  /* 0x00007300ff0577ac */ /* 0x000ea20008000800 */
[C---:B-1----:R-:W-:Y:S01]  /*5b8f0*/  IMAD.WIDE R4, R60.reuse, 0x2, R18 ;  /* 0x000000023c047825 */ /* 0x042fe200078e0212 */
[----:B------:R-:W-:Y:S01]  /*5b900*/  ISETP.LT.AND P5, PT, R7, UR50, !P0 ;  /* 0x0000003207007c0c */ /* 0x000fe2000c7a1270 */
[----:B------:R-:W1:Y:S01]  /*5b910*/  LDCU UR75, c[0x0][0x398] ;  /* 0x00007300ff4b77ac */ /* 0x000e620008000800 */
[----:B0-----:R-:W4:Y:S01]  /*5b920*/  LDL.LU R37, [R1+0x98] ;  /* 0x0000980001257983 */ /* 0x001f220000300800 */
[----:B------:R-:W-:Y:S01]  /*5b930*/  IMAD.WIDE R54, R60, 0x2, R20 ;  /* 0x000000023c367825 */ /* 0x000fe200078e0214 */
[----:B------:R-:W0:Y:S02]  /*5b940*/  LDCU UR50, c[0x0][0x398] ;  /* 0x00007300ff3277ac */ /* 0x000e240008000800 */
[----:B------:R1:W-:Y:S01]  /*5b950*/  @P6 STG.E.U16 desc[UR36][R56.64], R58 ;  /* 0x0000003a38006986 */ /* 0x0003e2000c101524 */
[----:B------:R-:W-:Y:S01]  /*5b960*/  ISETP.LT.AND P1, PT, R36, UR28, !P0 ;  /* 0x0000001c24007c0c */ /* 0x000fe2000c721270 */
[----:B------:R-:W0:Y:S01]  /*5b970*/  LDCU.64 UR28, c[0x0][0x398] ;  /* 0x00007300ff1c77ac */ /* 0x000e220008000a00 */
[----:B------:R-:W0:Y:S01]  /*5b980*/  LDCU UR76, c[0x0][0x398] ;  /* 0x00007300ff4c77ac */ /* 0x000e220008000800 */
[----:B------:R-:W0:Y:S01]  /*5b990*/  LDCU UR77, c[0x0][0x398] ;  /* 0x00007300ff4d77ac */ /* 0x000e220008000800 */
[----:B-1----:R-:W-:Y:S01]  /*5b9a0*/  IMAD.WIDE R56, R60, 0x2, R22 ;  /* 0x000000023c387825 */ /* 0x002fe200078e0216 */
[----:B--2---:R-:W-:Y:S01]  /*5b9b0*/  PRMT R58, R8, 0x7632, R58 ;  /* 0x00007632083a7816 */ /* 0x004fe2000000003a */
[----:B------:R1:W-:Y:S04]  /*5b9c0*/  @P3 STG.E.U16 desc[UR36][R4.64], R8 ;  /* 0x0000000804003986 */ /* 0x0003e8000c101524 */
[----:B------:R-:W-:Y:S04]  /*5b9d0*/  @P4 STG.E.U16 desc[UR36][R54.64], R58 ;  /* 0x0000003a36004986 */ /* 0x000fe8000c101524 */
[----:B-1----:R-:W2:Y:S04]  /*5b9e0*/  LDL.LU R8, [R1+0x88] ;  /* 0x0000880001087983 */ /* 0x002ea80000300800 */
[----:B---3--:R1:W-:Y:S02]  /*5b9f0*/  @P2 STG.E.U16 desc[UR36][R56.64], R6 ;  /* 0x0000000638002986 */ /* 0x0083e4000c101524 */
[----:B-1----:R-:W-:-:S02]  /*5ba00*/  PRMT R56, R6, 0x7632, R56 ;  /* 0x0000763206387816 */ /* 0x002fc40000000038 */
[----:B------:R-:W3:Y:S01]  /*5ba10*/  LDL.LU R6, [R1+0x78] ;  /* 0x0000780001067983 */ /* 0x000ee20000300800 */
[----:B0-----:R-:W-:Y:S01]  /*5ba20*/  ISETP.LT.AND P6, PT, R31, UR50, !P0 ;  /* 0x000000321f007c0c */ /* 0x001fe2000c7c1270 */
[----:B------:R-:W0:Y:S02]  /*5ba30*/  LDCU UR50, c[0x0][0x398] ;  /* 0x00007300ff3277ac */ /* 0x000e240008000800 */
[----:B0-----:R-:W-:Y:S01]  /*5ba40*/  ISETP.LT.AND P4, PT, R28, UR50, !P0 ;  /* 0x000000321c007c0c */ /* 0x001fe2000c781270 */
[----:B------:R-:W0:Y:S01]  /*5ba50*/  LDCU UR50, c[0x0][0x398] ;  /* 0x00007300ff3277ac */ /* 0x000e220008000800 */
[----:B------:R-:W-:Y:S01]  /*5ba60*/  IMAD.WIDE R4, R60, 0x2, R24 ;  /* 0x000000023c047825 */ /* 0x000fe200078e0218 */
[----:B------:R-:W-:Y:S01]  /*5ba70*/  ISETP.LT.AND P2, PT, R10, UR48, !P0 ;  /* 0x000000300a007c0c */ /* 0x000fe2000c741270 */
[----:B------:R-:W1:Y:S02]  /*5ba80*/  LDCU UR48, c[0x0][0x398] ;  /* 0x00007300ff3077ac */ /* 0x000e640008000800 */
[----:B------:R-:W-:Y:S01]  /*5ba90*/  IMAD.WIDE R54, R60, 0x2, R26 ;  /* 0x000000023c367825 */ /* 0x000fe200078e021a */
[----:B0-----:R-:W-:Y:S01]  /*5baa0*/  ISETP.LT.AND P3, PT, R38, UR50, !P0 ;  /* 0x0000003226007c0c */ /* 0x001fe2000c761270 */
[----:B------:R-:W0:Y:S01]  /*5bab0*/  LDCU UR50, c[0x0][0x398] ;  /* 0x00007300ff3277ac */ /* 0x000e220008000800 */
[----:B------:R0:W-:Y:S04]  /*5bac0*/  @P5 STG.E.U16 desc[UR36][R4.64], R56 ;  /* 0x0000003804005986 */ /* 0x0001e8000c101524 */
[----:B----4-:R4:W-:Y:S01]  /*5bad0*/  @P6 STG.E.U16 desc[UR36][R54.64], R37 ;  /* 0x0000002536006986 */ /* 0x0109e2000c101524 */
[----:B0-----:R-:W-:Y:S01]  /*5bae0*/  ISETP.LT.AND P6, PT, R11, UR50, !P0 ;  /* 0x000000320b007c0c */ /* 0x001fe2000c7c1270 */
[----:B------:R-:W0:Y:S01]  /*5baf0*/  LDCU UR50, c[0x0][0x398] ;  /* 0x00007300ff3277ac */ /* 0x000e220008000800 */
[----:B-1----:R-:W-:Y:S01]  /*5bb00*/  ISETP.LT.AND P5, PT, R34, UR48, !P0 ;  /* 0x0000003022007c0c */ /* 0x002fe2000c7a1270 */
[C---:B------:R-:W-:Y:S01]  /*5bb10*/  IMAD.WIDE R4, R60.reuse, 0x2, R40 ;  /* 0x000000023c047825 */ /* 0x040fe200078e0228 */
[----:B------:R-:W-:Y:S01]  /*5bb20*/  PRMT R57, R37, 0x7632, R57 ;  /* 0x0000763225397816 */ /* 0x000fe20000000039 */
[----:B------:R-:W1:Y:S01]  /*5bb30*/  LDCU UR48, c[0x0][0x398] ;  /* 0x00007300ff3077ac */ /* 0x000e620008000800 */
[----:B----4-:R-:W4:Y:S01]  /*5bb40*/  LDL.LU R37, [R1+0x68] ;  /* 0x0000680001257983 */ /* 0x010f220000300800 */
[----:B------:R-:W-:-:S04]  /*5bb50*/  IMAD.WIDE R54, R60, 0x2, R42 ;  /* 0x000000023c367825 */ /* 0x000fc800078e022a */
[----:B------:R-:W-:Y:S01]  /*5bb60*/  VIADD R56, R0, 0x5 ;  /* 0x0000000500387836 */ /* 0x000fe20000000000 */
[----:B------:R1:W-:Y:S01]  /*5bb70*/  @P3 STG.E.U16 desc[UR36][R4.64], R57 ;  /* 0x0000003904003986 */ /* 0x0003e2000c101524 */
[----:B0-----:R-:W-:-:S03]  /*5bb80*/  ISETP.LT.AND P0, PT, R33, UR50, !P0 ;  /* 0x0000003221007c0c */ /* 0x001fc6000c701270 */
[----:B------:R-:W4:Y:S01]  /*5bb90*/  LDL.LU R61, [R1+0x58] ;  /* 0x00005800013d7983 */ /* 0x000f220000300800 */
[----:B------:R-:W-:Y:S01]  /*5bba0*/  ISETP.GE.AND P3, PT, R56, UR29, PT ;  /* 0x0000001d38007c0c */ /* 0x000fe2000bf66270 */
[----:B------:R-:W0:Y:S01]  /*5bbb0*/  LDCU UR50, c[0x0][0x398] ;  /* 0x00007300ff3277ac */ /* 0x000e220008000800 */
[----:B-1----:R-:W-:-:S04]  /*5bbc0*/  IMAD.WIDE R4, R60, 0x2, R44 ;  /* 0x000000023c047825 */ /* 0x002fc800078e022c */
[----:B------:R-:W-:Y:S01]  /*5bbd0*/  IMAD.WIDE R56, R60, 0x2, R48 ;  /* 0x000000023c387825 */ /* 0x000fe200078e0230 */
[----:B--2---:R1:W-:Y:S01]  /*5bbe0*/  @P5 STG.E.U16 desc[UR36][R54.64], R8 ;  /* 0x0000000836005986 */ /* 0x0043e2000c101524 */
[----:B------:R-:W-:-:S05]  /*5bbf0*/  PRMT R59, R8, 0x7632, R59 ;  /* 0x00007632083b7816 */ /* 0x000fca000000003b */
[----:B------:R-:W-:Y:S01]  /*5bc00*/  @P0 STG.E.U16 desc[UR36][R4.64], R59 ;  /* 0x0000003b04000986 */ /* 0x000fe2000c101524 */
[----:B-1----:R-:W-:-:S03]  /*5bc10*/  IMAD.WIDE R54, R60, 0x2, R46 ;  /* 0x000000023c367825 */ /* 0x002fc600078e022e */
[----:B------:R-:W2:Y:S01]  /*5bc20*/  LDL.LU R8, [R1+0x48] ;  /* 0x0000480001087983 */ /* 0x000ea20000300800 */
[----:B---3--:R-:W-:-:S03]  /*5bc30*/  PRMT R58, R6, 0x7632, R58 ;  /* 0x00007632063a7816 */ /* 0x008fc6000000003a */
[----:B------:R1:W-:Y:S04]  /*5bc40*/  @P1 STG.E.U16 desc[UR36][R54.64], R6 ;  /* 0x0000000636001986 */ /* 0x0003e8000c101524 */
[----:B------:R3:W-:Y:S04]  /*5bc50*/  @P6 STG.E.U16 desc[UR36][R56.64], R58 ;  /* 0x0000003a38006986 */ /* 0x0007e8000c101524 */
[----:B-1----:R-:W2:Y:S04]  /*5bc60*/  LDL.LU R6, [R1+0x38] ;  /* 0x0000380001067983 */ /* 0x002ea80000300800 */
[----:B---3--:R-:W3:Y:S01]  /*5bc70*/  LDL R57, [R1+0x17b8] ;  /* 0x0017b80001397983 */ /* 0x008ee20000100800 */
[C---:B------:R-:W-:Y:S01]  /*5bc80*/  IMAD.WIDE R4, R60.reuse, 0x2, R50 ;  /* 0x000000023c047825 */ /* 0x040fe200078e0232 */
[----:B------:R-:W-:Y:S01]  /*5bc90*/  ISETP.LT.AND P1, PT, R39, UR35, !P3 ;  /* 0x0000002327007c0c */ /* 0x000fe2000df21270 */
[----:B------:R-:W1:Y:S01]  /*5bca0*/  LDCU UR35, c[0x0][0x398] ;  /* 0x00007300ff2377ac */ /* 0x000e620008000800 */
[----:B------:R-:W-:Y:S01]  /*5bcb0*/  ISETP.LT.AND P0, PT, R29, UR53, !P3 ;  /* 0x000000351d007c0c */ /* 0x000fe2000df01270 */
[----:B------:R-:W-:-:S02]  /*5bcc0*/  VIADD R58, R60, UR31 ;  /* 0x0000001f3c3a7c36 */ /* 0x000fc40008000000 */
[----:B------:R-:W-:Y:S01]  /*5bcd0*/  IMAD.WIDE R54, R60, 0x2, R52 ;  /* 0x000000023c367825 */ /* 0x000fe200078e0234 */
[----:B------:R-:W0:Y:S01]  /*5bce0*/  LDCU UR31, c[0x0][0x398] ;  /* 0x00007300ff1f77ac */ /* 0x000e220008000800 */
[----:B------:R-:W-:Y:S01]  /*5bcf0*/  ISETP.LT.AND P5, PT, R36, UR30, !P3 ;  /* 0x0000001e24007c0c */ /* 0x000fe2000dfa1270 */
[----:B------:R-:W0:Y:S01]  /*5bd00*/  LDCU UR53, c[0x0][0x398] ;  /* 0x00007300ff3577ac */ /* 0x000e220008000800 */
[----:B----4-:R4:W-:Y:S01]  /*5bd10*/  @P4 STG.E.U16 desc[UR36][R4.64], R37 ;  /* 0x0000002504004986 */ /* 0x0109e2000c101524 */
[----:B------:R-:W-:Y:S02]  /*5bd20*/  PRMT R56, R37, 0x7632, R56 ;  /* 0x0000763225387816 */ /* 0x000fe40000000038 */
[----:B------:R-:W-:Y:S01]  /*5bd30*/  ISETP.LT.AND P4, PT, R32, UR56, !P3 ;  /* 0x0000003820007c0c */ /* 0x000fe2000df81270 */
[----:B------:R-:W0:Y:S02]  /*5bd40*/  LDCU UR56, c[0x0][0x398] ;  /* 0x00007300ff3877ac */ /* 0x000e240008000800 */
[----:B------:R1:W-:Y:S01]  /*5bd50*/  @P2 STG.E.U16 desc[UR36][R54.64], R56 ;  /* 0x0000003836002986 */ /* 0x0003e2000c101524 */
[----:B----4-:R-:W-:-:S03]  /*5bd60*/  IMAD.WIDE R4, R58, 0x2, R2 ;  /* 0x000000023a047825 */ /* 0x010fc600078e0202 */
[----:B------:R-:W4:Y:S01]  /*5bd70*/  LDL.LU R37, [R1+0x18] ;  /* 0x0000180001257983 */ /* 0x000f220000300800 */
[----:B------:R-:W-:Y:S01]  /*5bd80*/  PRMT R59, R61, 0x7632, R59 ;  /* 0x000076323d3b7816 */ /* 0x000fe2000000003b */
[----:B-1----:R-:W-:Y:S01]  /*5bd90*/  IMAD.WIDE R54, R58, 0x2, R12 ;  /* 0x000000023a367825 */ /* 0x002fe200078e020c */
[----:B--2---:R-:W-:Y:S02]  /*5bda0*/  PRMT R60, R8, 0x7632, R60 ;  /* 0x00007632083c7816 */ /* 0x004fe4000000003c */
[----:B---3--:R-:W-:Y:S01]  /*5bdb0*/  ISETP.LT.AND P6, PT, R57, UR39, !P3 ;  /* 0x0000002739007c0c */ /* 0x008fe2000dfc1270 */
[C---:B------:R-:W-:Y:S01]  /*5bdc0*/  IMAD.WIDE R56, R58.reuse, 0x2, R14 ;  /* 0x000000023a387825 */ /* 0x040fe200078e020e */
[----:B------:R-:W-:Y:S01]  /*5bdd0*/  ISETP.LT.AND P2, PT, R35, UR40, !P3 ;  /* 0x0000002823007c0c */ /* 0x000fe2000df41270 */
[----:B------:R-:W1:Y:S01]  /*5bde0*/  LDCU UR40, c[0x0][0x398] ;  /* 0x00007300ff2877ac */ /* 0x000e620008000800 */
[----:B------:R-:W2:Y:S09]  /*5bdf0*/  LDCU UR39, c[0x0][0x398] ;  /* 0x00007300ff2777ac */ /* 0x000eb20008000800 */
[----:B------:R3:W-:Y:S04]  /*5be00*/  @P6 STG.E.U16 desc[UR36][R4.64], R61 ;  /* 0x0000003d04006986 */ /* 0x0007e8000c101524 */
[----:B------:R-:W-:Y:S04]  /*5be10*/  @P1 STG.E.U16 desc[UR36][R54.64], R59 ;  /* 0x0000003b36001986 */ /* 0x000fe8000c101524 */
[----:B------:R0:W-:Y:S01]  /*5be20*/  @P0 STG.E.U16 desc[UR36][R56.64], R8 ;  /* 0x0000000838000986 */ /* 0x0001e2000c101524 */
[----:B---3--:R-:W-:-:S03]  /*5be30*/  IMAD.WIDE R4, R58, 0x2, R16 ;  /* 0x000000023a047825 */ /* 0x008fc600078e0210 */
[----:B------:R-:W3:Y:S04]  /*5be40*/  LDL.LU R61, [R1+0x2b60] ;  /* 0x002b6000013d7983 */ /* 0x000ee80000300800 */
[----:B------:R1:W-:Y:S04]  /*5be50*/  @P4 STG.E.U16 desc[UR36][R4.64], R60 ;  /* 0x0000003c04004986 */ /* 0x0003e8000c101524 */
[----:B0-----:R-:W2:Y:S04]  /*5be60*/  LDL.LU R8, [R1+0x8] ;  /* 0x0000080001087983 */ /* 0x001ea80000300800 */
[----:B-1----:R-:W2:Y:S01]  /*5be70*/  LDL.LU R60, [R1+0x28] ;  /* 0x00002800013c7983 */ /* 0x002ea20000300800 */
[----:B------:R-:W-:Y:S01]  /*5be80*/  ISETP.LT.AND P6, PT, R9, UR51, !P3 ;  /* 0x0000003309007c0c */ /* 0x000fe2000dfc1270 */
[----:B------:R-:W-:Y:S01]  /*5be90*/  IMAD.WIDE R54, R58, 0x2, R18 ;  /* 0x000000023a367825 */ /* 0x000fe200078e0212 */
[----:B------:R-:W-:Y:S01]  /*5bea0*/  PRMT R59, R6, 0x7632, R59 ;  /* 0x00007632063b7816 */ /* 0x000fe2000000003b */
[----:B------:R-:W0:Y:S02]  /*5beb0*/  LDCU UR51, c[0x0][0x3b8] ;  /* 0x00007700ff3377ac */ /* 0x000e240008000800 */
[----:B------:R-:W-:Y:S01]  /*5bec0*/  IMAD.WIDE R56, R58, 0x2, R20 ;  /* 0x000000023a387825 */ /* 0x000fe200078e0214 */
[----:B------:R-:W-:Y:S01]  /*5bed0*/  ISETP.LT.AND P0, PT, R30, UR74, !P3 ;  /* 0x0000004a1e007c0c */ /* 0x000fe2000df01270 */
[----:B------:R-:W1:Y:S01]  /*5bee0*/  LDCU UR74, c[0x0][0x398] ;  /* 0x00007300ff4a77ac */ /* 0x000e620008000800 */
[----:B------:R-:W-:-:S02]  /*5bef0*/  ISETP.LT.AND P1, PT, R7, UR73, !P3 ;  /* 0x0000004907007c0c */ /* 0x000fc4000df21270 */
[----:B------:R-:W-:Y:S01]  /*5bf00*/  ISETP.LT.AND P4, PT, R31, UR72, !P3 ;  /* 0x000000481f007c0c */ /* 0x000fe2000df81270 */
[----:B------:R-:W-:Y:S01]  /*5bf10*/  IMAD.WIDE R4, R58, 0x2, R24 ;  /* 0x000000023a047825 */ /* 0x000fe200078e0218 */
[----:B------:R-:W0:Y:S01]  /*5bf20*/  LDCU UR73, c[0x0][0x3b8] ;  /* 0x00007700ff4977ac */ /* 0x000e220008000800 */
[----:B------:R1:W-:Y:S01]  /*5bf30*/  @P6 STG.E.U16 desc[UR36][R54.64], R6 ;  /* 0x0000000636006986 */ /* 0x0003e2000c101524 */
[----:B------:R-:W0:Y:S03]  /*5bf40*/  LDCU UR72, c[0x0][0x3b8] ;  /* 0x00007700ff4877ac */ /* 0x000e260008000800 */
[----:B------:R2:W-:Y:S01]  /*5bf50*/  @P2 STG.E.U16 desc[UR36][R56.64], R59 ;  /* 0x0000003b38002986 */ /* 0x0005e2000c101524 */
[----:B------:R-:W-:Y:S01]  /*5bf60*/  ISETP.LT.AND P2, PT, R10, UR31, !P3 ;  /* 0x0000001f0a007c0c */ /* 0x000fe2000df41270 */
[----:B------:R-:W0:Y:S01]  /*5bf70*/  LDCU UR31, c[0x0][0x398] ;  /* 0x00007300ff1f77ac */ /* 0x000e220008000800 */
[----:B-1----:R-:W-:Y:S01]  /*5bf80*/  IMAD.WIDE R54, R58, 0x2, R22 ;  /* 0x000000023a367825 */ /* 0x002fe200078e0216 */
[----:B------:R-:W-:Y:S01]  /*5bf90*/  ISETP.LT.AND P6, PT, R11, UR14, !P3 ;  /* 0x0000000e0b007c0c */ /* 0x000fe2000dfc1270 */
[----:B------:R-:W3:Y:S01]  /*5bfa0*/  LDL.LU R6, [R1+0x2b5c] ;  /* 0x002b5c0001067983 */ /* 0x000ee20000300800 */
[----:B------:R-:W1:Y:S01]  /*5bfb0*/  LDCU UR14, c[0x0][0x398] ;  /* 0x00007300ff0e77ac */ /* 0x000e620008000800 */
[----:B--2---:R-:W-:-:S02]  /*5bfc0*/  PRMT R56, R60, 0x7632, R56 ;  /* 0x000076323c387816 */ /* 0x004fc40000000038 */
[----:B------:R2:W-:Y:S04]  /*5bfd0*/  @P0 STG.E.U16 desc[UR36][R54.64], R60 ;  /* 0x0000003c36000986 */ /* 0x0005e8000c101524 */
[----:B------:R1:W-:Y:S01]  /*5bfe0*/  @P1 STG.E.U16 desc[UR36][R4.64], R56 ;  /* 0x0000003804001986 */ /* 0x0003e2000c101524 */
[----:B------:R-:W-:Y:S01]  /*5bff0*/  ISETP.LT.AND P1, PT, R38, UR33, !P3 ;  /* 0x0000002126007c0c */ /* 0x000fe2000df21270 */
[----:B------:R-:W3:Y:S01]  /*5c000*/  LDCU UR33, c[0x0][0x398] ;  /* 0x00007300ff2177ac */ /* 0x000ee20008000800 */
[----:B--2---:R-:W-:Y:S01]  /*5c010*/  IMAD.WIDE R54, R58, 0x2, R26 ;  /* 0x000000023a367825 */ /* 0x004fe200078e021a */
[----:B0-----:R-:W-:Y:S01]  /*5c020*/  ISETP.LT.AND P0, PT, R28, UR31, !P3 ;  /* 0x0000001f1c007c0c */ /* 0x001fe2000df01270 */
[----:B------:R-:W0:Y:S03]  /*5c030*/  LDCU.64 UR30, c[0x0][0x398] ;  /* 0x00007300ff1e77ac */ /* 0x000e260008000a00 */
[----:B----4-:R2:W-:Y:S01]  /*5c040*/  @P4 STG.E.U16 desc[UR36][R54.64], R37 ;  /* 0x0000002536004986 */ /* 0x0105e2000c101524 */
[----:B------:R-:W-:Y:S01]  /*5c050*/  ISETP.LT.AND P4, PT, R33, UR6, !P3 ;  /* 0x0000000621007c0c */ /* 0x000fe2000df81270 */
[----:B-1----:R-:W-:Y:S01]  /*5c060*/  IMAD.WIDE R4, R58, 0x2, R40 ;  /* 0x000000023a047825 */ /* 0x002fe200078e0228 */
[----:B------:R-:W-:Y:S01]  /*5c070*/  ISETP.LT.AND P3, PT, R34, UR10, !P3 ;  /* 0x0000000a22007c0c */ /* 0x000fe2000df61270 */
[----:B------:R-:W1:Y:S01]  /*5c080*/  LDCU UR10, c[0x0][0x398] ;  /* 0x00007300ff0a77ac */ /* 0x000e620008000800 */
[----:B------:R-:W-:Y:S01]  /*5c090*/  PRMT R59, R8, 0x7632, R59 ;  /* 0x00007632083b7816 */ /* 0x000fe2000000003b */
[----:B------:R-:W-:-:S02]  /*5c0a0*/  VIADD R56, R0, 0x6 ;  /* 0x0000000600387836 */ /* 0x000fc40000000000 */
[C---:B------:R-:W-:Y:S01]  /*5c0b0*/  VIADD R60, R58.reuse, UR22 ;  /* 0x000000163a3c7c36 */ /* 0x040fe20008000000 */
[----:B------:R-:W4:Y:S01]  /*5c0c0*/  LDCU UR22, c[0x0][0x398] ;  /* 0x00007300ff1677ac */ /* 0x000f220008000800 */
[----:B--2---:R-:W-:Y:S01]  /*5c0d0*/  PRMT R54, R37, 0x7632, R54 ;  /* 0x0000763225367816 */ /* 0x004fe20000000036 */
[----:B------:R-:W2:Y:S01]  /*5c0e0*/  LDCU UR6, c[0x0][0x398] ;  /* 0x00007300ff0677ac */ /* 0x000ea20008000800 */
[----:B------:R-:W2:Y:S04]  /*5c0f0*/  LDL.LU R37, [R1+0xdc] ;  /* 0x0000dc0001257983 */ /* 0x000ea80000300800 */
[----:B------:R0:W-:Y:S02]  /*5c100*/  @P1 STG.E.U16 desc[UR36][R4.64], R54 ;  /* 0x0000003604001986 */ /* 0x0001e4000c101524 */
[----:B0-----:R-:W-:-:S04]  /*5c110*/  IMAD.WIDE R4, R58, 0x2, R42 ;  /* 0x000000023a047825 */ /* 0x001fc800078e022a */
[----:B------:R-:W-:Y:S01]  /*5c120*/  IMAD.WIDE R54, R58, 0x2, R44 ;  /* 0x000000023a367825 */ /* 0x000fe200078e022c */
[----:B------:R0:W-:Y:S04]  /*5c130*/  @P3 STG.E.U16 desc[UR36][R4.64], R8 ;  /* 0x0000000804003986 */ /* 0x0001e8000c101524 */
[----:B------:R1:W-:Y:S04]  /*5c140*/  @P4 STG.E.U16 desc[UR36][R54.64], R59 ;  /* 0x0000003b36004986 */ /* 0x0003e8000c101524 */
[----:B0-----:R-:W2:Y:S04]  /*5c150*/  LDL.LU R5, [R1+0x1a8] ;  /* 0x0001a80001057983 */ /* 0x001ea80000300800 */
[----:B------:R-:W3:Y:S04]  /*5c160*/  LDL.LU R8, [R1+0xcc] ;  /* 0x0000cc0001087983 */ /* 0x000ee80000300800 */
[----:B-1----:R-:W3:Y:S01]  /*5c170*/  LDL R59, [R1+0x17b8] ;  /* 0x0017b800013b7983 */ /* 0x002ee20000100800 */
[----:B------:R-:W-:-:S03]  /*5c180*/  ISETP.GE.AND P1, PT, R56, UR31, PT ;  /* 0x0000001f38007c0c */ /* 0x000fc6000bf26270 */
[----:B------:R0:W-:Y:S01]  /*5c190*/  STL [R1+0x2b58], R36 ;  /* 0x002b582401007387 */ /* 0x0001e20000100800 */
[----:B------:R-:W-:Y:S01]  /*5c1a0*/  ISETP.LT.AND P4, PT, R36, UR28, !P1 ;  /* 0x0000001c24007c0c */ /* 0x000fe2000cf81270 */
[C---:B------:R-:W-:Y:S01]  /*5c1b0*/  IMAD.WIDE R56, R58.reuse, 0x2, R46 ;  /* 0x000000023a387825 */ /* 0x040fe200078e022e */
[----:B------:R-:W-:Y:S01]  /*5c1c0*/  ISETP.LT.AND P3, PT, R39, UR41, !P1 ;  /* 0x0000002927007c0c */ /* 0x000fe2000cf61270 */
[----:B------:R-:W1:Y:S02]  /*5c1d0*/  LDCU.64 UR28, c[0x0][0x398] ;  /* 0x00007300ff1c77ac */ /* 0x000e640008000a00 */
[C---:B------:R-:W-:Y:S01]  /*5c1e0*/  IMAD.WIDE R54, R58.reuse, 0x2, R50 ;  /* 0x000000023a367825 */ /* 0x040fe200078e0232 */
[----:B------:R-:W1:Y:S01]  /*5c1f0*/  LDCU UR41, c[0x0][0x398] ;  /* 0x00007300ff2977ac */ /* 0x000e620008000800 */
[----:B0-----:R-:W4:Y:S04]  /*5c200*/  LDL.LU R36, [R1+0xbc] ;  /* 0x0000bc0001247983 */ /* 0x001f280000300800 */
[----:B--2---:R0:W-:Y:S01]  /*5c210*/  @P5 STG.E.U16 desc[UR36][R56.64], R5 ;  /* 0x0000000538005986 */ /* 0x0041e2000c101524 */
[----:B---3--:R-:W-:Y:S01]  /*5c220*/  ISETP.LT.AND P5, PT, R59, UR71, !P1 ;  /* 0x000000473b007c0c */ /* 0x008fe2000cfa1270 */
[----:B------:R-:W2:Y:S01]  /*5c230*/  LDCU UR71, c[0x0][0x398] ;  /* 0x00007300ff4777ac */ /* 0x000ea20008000800 */
[----:B0-----:R-:W-:Y:S01]  /*5c240*/  PRMT R57, R5, 0x7632, R57 ;  /* 0x0000763205397816 */ /* 0x001fe20000000039 */
[----:B------:R-:W-:Y:S01]  /*5c250*/  IMAD.WIDE R4, R58, 0x2, R48 ;  /* 0x000000023a047825 */ /* 0x000fe200078e0230 */
[----:B------:R-:W-:-:S03]  /*5c260*/  PRMT R56, R6, 0x7632, R56 ;  /* 0x0000763206387816 */ /* 0x000fc60000000038 */
[----:B------:R-:W-:Y:S01]  /*5c270*/  IMAD.WIDE R58, R58, 0x2, R52 ;  /* 0x000000023a3a7825 */ /* 0x000fe200078e0234 */
[----:B------:R0:W-:Y:S04]  /*5c280*/  @P6 STG.E.U16 desc[UR36][R4.64], R57 ;  /* 0x0000003904006986 */ /* 0x0001e8000c101524 */
[----:B------:R3:W-:Y:S01]  /*5c290*/  @P0 STG.E.U16 desc[UR36][R54.64], R6 ;  /* 0x0000000636000986 */ /* 0x0007e2000c101524 */
[----:B------:R-:W-:Y:S01]  /*5c2a0*/  ISETP.LT.AND P0, PT, R29, UR52, !P1 ;  /* 0x000000341d007c0c */ /* 0x000fe2000cf01270 */
[----:B------:R-:W1:Y:S02]  /*5c2b0*/  LDCU UR52, c[0x0][0x398] ;  /* 0x00007300ff3477ac */ /* 0x000e640008000800 */
[----:B------:R2:W-:Y:S01]  /*5c2c0*/  @P2 STG.E.U16 desc[UR36][R58.64], R56 ;  /* 0x000000383a002986 */ /* 0x0005e2000c101524 */
[----:B0-----:R-:W-:-:S04]  /*5c2d0*/  IMAD.WIDE R4, R60, 0x2, R12 ;  /* 0x000000023c047825 */ /* 0x001fc800078e020c */
[----:B---3--:R-:W-:Y:S01]  /*5c2e0*/  IMAD.WIDE R54, R60, 0x2, R2 ;  /* 0x000000023c367825 */ /* 0x008fe200078e0202 */
[----:B------:R-:W-:Y:S01]  /*5c2f0*/  PRMT R6, R37, 0x7632, R6 ;  /* 0x0000763225067816 */ /* 0x000fe20000000006 */
[----:B--2---:R-:W2:Y:S04]  /*5c300*/  LDL.LU R59, [R1+0xac] ;  /* 0x0000ac00013b7983 */ /* 0x004ea80000300800 */
[----:B------:R0:W-:Y:S01]  /*5c310*/  @P5 STG.E.U16 desc[UR36][R54.64], R37 ;  /* 0x0000002536005986 */ /* 0x0001e2000c101524 */
[----:B------:R-:W-:Y:S01]  /*5c320*/  ISETP.LT.AND P5, PT, R32, UR54, !P1 ;  /* 0x0000003620007c0c */ /* 0x000fe2000cfa1270 */
[----:B------:R-:W-:Y:S01]  /*5c330*/  IMAD.WIDE R56, R60, 0x2, R20 ;  /* 0x000000023c387825 */ /* 0x000fe200078e0214 */
[----:B------:R-:W-:Y:S01]  /*5c340*/  PRMT R58, R8, 0x7632, R58 ;  /* 0x00007632083a7816 */ /* 0x000fe2000000003a */
[----:B------:R3:W-:Y:S01]  /*5c350*/  @P3 STG.E.U16 desc[UR36][R4.64], R6 ;  /* 0x0000000604003986 */ /* 0x0007e2000c101524 */
[----:B------:R-:W-:Y:S01]  /*5c360*/  ISETP.LT.AND P3, PT, R9, UR69, !P1 ;  /* 0x0000004509007c0c */ /* 0x000fe2000cf61270 */
[----:B------:R-:W1:Y:S01]  /*5c370*/  LDCU UR54, c[0x0][0x398] ;  /* 0x00007300ff3677ac */ /* 0x000e620008000800 */
[----:B------:R-:W-:-:S02]  /*5c380*/  ISETP.LT.AND P2, PT, R35, UR49, !P1 ;  /* 0x0000003123007c0c */ /* 0x000fc4000cf41270 */
[----:B------:R-:W-:Y:S01]  /*5c390*/  ISETP.LT.AND P6, PT, R31, UR67, !P1 ;  /* 0x000000431f007c0c */ /* 0x000fe2000cfc1270 */
[----:B------:R-:W1:Y:S01]  /*5c3a0*/  LDCU UR49, c[0x0][0x398] ;  /* 0x00007300ff3177ac */ /* 0x000e620008000800 */
[----:B0-----:R-:W2:Y:S01]  /*5c3b0*/  LDL.LU R37, [R1+0x9c] ;  /* 0x00009c0001257983 */ /* 0x001ea20000300800 */
[C---:B------:R-:W-:Y:S01]  /*5c3c0*/  IMAD.WIDE R54, R60.reuse, 0x2, R14 ;  /* 0x000000023c367825 */ /* 0x040fe200078e020e */
[----:B------:R-:W0:Y:S03]  /*5c3d0*/  LDCU UR69, c[0x0][0x398] ;  /* 0x00007300ff4577ac */ /* 0x000e260008000800 */
[----:B---3--:R-:W-:Y:S01]  /*5c3e0*/  IMAD.WIDE R4, R60, 0x2, R16 ;  /* 0x000000023c047825 */ /* 0x008fe200078e0210 */
[----:B------:R3:W-:Y:S01]  /*5c3f0*/  @P0 STG.E.U16 desc[UR36][R54.64], R8 ;  /* 0x0000000836000986 */ /* 0x0007e2000c101524 */
[----:B----4-:R-:W-:Y:S01]  /*5c400*/  PRMT R6, R36, 0x7632, R6 ;  /* 0x0000763224067816 */ /* 0x010fe20000000006 */
[----:B------:R-:W4:Y:S02]  /*5c410*/  LDCU UR67, c[0x0][0x398] ;  /* 0x00007300ff4377ac */ /* 0x000f240008000800 */
[----:B------:R-:W-:Y:S01]  /*5c420*/  @P5 STG.E.U16 desc[UR36][R4.64], R58 ;  /* 0x0000003a04005986 */ /* 0x000fe2000c101524 */
[----:B---3--:R-:W-:-:S03]  /*5c430*/  IMAD.WIDE R54, R60, 0x2, R18 ;  /* 0x000000023c367825 */ /* 0x008fc600078e0212 */
[----:B------:R-:W3:Y:S04]  /*5c440*/  LDL.LU R8, [R1+0x8c] ;  /* 0x00008c0001087983 */ /* 0x000ee80000300800 */
[----:B------:R0:W-:Y:S04]  /*5c450*/  @P3 STG.E.U16 desc[UR36][R54.64], R36 ;  /* 0x0000002436003986 */ /* 0x0001e8000c101524 */
[----:B0-----:R-:W4:Y:S01]  /*5c460*/  LDL R36, [R1+0x7c] ;  /* 0x00007c0001247983 */ /* 0x001f220000100800 */
[----:B------:R-:W-:Y:S02]  /*5c470*/  ISETP.LT.AND P0, PT, R30, UR70, !P1 ;  /* 0x000000461e007c0c */ /* 0x000fe4000cf01270 */
[----:B------:R-:W-:Y:S01]  /*5c480*/  ISETP.LT.AND P5, PT, R7, UR68, !P1 ;  /* 0x0000004407007c0c */ /* 0x000fe2000cfa1270 */
[C---:B------:R-:W-:Y:S01]  /*5c490*/  IMAD.WIDE R54, R60.reuse, 0x2, R22 ;  /* 0x000000023c367825 */ /* 0x040fe200078e0216 */
[----:B------:R2:W-:Y:S03]  /*5c4a0*/  @P2 STG.E.U16 desc[UR36][R56.64], R6 ;  /* 0x0000000638002986 */ /* 0x0005e6000c101524 */
[----:B------:R-:W-:Y:S01]  /*5c4b0*/  IMAD.WIDE R4, R60, 0x2, R24 ;  /* 0x000000023c047825 */ /* 0x000fe200078e0218 */
[----:B------:R-:W-:Y:S01]  /*5c4c0*/  ISETP.LT.AND P3, PT, R11, UR65, !P1 ;  /* 0x000000410b007c0c */ /* 0x000fe2000cf61270 */
[----:B------:R-:W0:Y:S01]  /*5c4d0*/  LDCU UR68, c[0x0][0x398] ;  /* 0x00007300ff4477ac */ /* 0x000e220008000800 */
[----:B------:R-:W0:Y:S01]  /*5c4e0*/  LDCU UR70, c[0x0][0x398] ;  /* 0x00007300ff4677ac */ /* 0x000e220008000800 */
[----:B--2---:R-:W-:-:S02]  /*5c4f0*/  PRMT R6, R59, 0x7632, R6 ;  /* 0x000076323b067816 */ /* 0x004fc40000000006 */
[----:B------:R2:W-:Y:S01]  /*5c500*/  @P0 STG.E.U16 desc[UR36][R54.64], R59 ;  /* 0x0000003b36000986 */ /* 0x0005e2000c101524 */
[----:B------:R-:W-:Y:S01]  /*5c510*/  ISETP.LT.AND P0, PT, R38, UR46, !P1 ;  /* 0x0000002e26007c0c */ /* 0x000fe2000cf01270 */
[----:B------:R-:W0:Y:S02]  /*5c520*/  LDCU UR46, c[0x0][0x398] ;  /* 0x00007300ff2e77ac */ /* 0x000e240008000800 */
[----:B------:R0:W-:Y:S01]  /*5c530*/  @P5 STG.E.U16 desc[UR36][R4.64], R6 ;  /* 0x0000000604005986 */ /* 0x0001e2000c101524 */
[----:B------:R-:W-:Y:S01]  /*5c540*/  PRMT R56, R37, 0x7632, R56 ;  /* 0x0000763225387816 */ /* 0x000fe20000000038 */
[----:B--2---:R-:W-:Y:S01]  /*5c550*/  IMAD.WIDE R54, R60, 0x2, R26 ;  /* 0x000000023c367825 */ /* 0x004fe200078e021a */
[----:B---3--:R-:W-:-:S04]  /*5c560*/  PRMT R61, R8, 0x7632, R61 ;  /* 0x00007632083d7816 */ /* 0x008fc8000000003d */
[----:B------:R2:W-:Y:S01]  /*5c570*/  @P6 STG.E.U16 desc[UR36][R54.64], R37 ;  /* 0x0000002536006986 */ /* 0x0005e2000c101524 */
[----:B------:R-:W-:Y:S01]  /*5c580*/  ISETP.LT.AND P6, PT, R34, UR8, !P1 ;  /* 0x0000000822007c0c */ /* 0x000fe2000cfc1270 */
[----:B0-----:R-:W-:Y:S01]  /*5c590*/  IMAD.WIDE R4, R60, 0x2, R40 ;  /* 0x000000023c047825 */ /* 0x001fe200078e0228 */
[----:B------:R-:W-:Y:S01]  /*5c5a0*/  ISETP.LT.AND P2, PT, R10, UR66, !P1 ;  /* 0x000000420a007c0c */ /* 0x000fe2000cf41270 */
[----:B------:R-:W0:Y:S02]  /*5c5b0*/  LDCU UR66, c[0x0][0x398] ;  /* 0x00007300ff4277ac */ /* 0x000e240008000800 */
[----:B------:R-:W-:Y:S01]  /*5c5c0*/  VIADD R6, R0, 0x7 ;  /* 0x0000000700067836 */ /* 0x000fe20000000000 */
[----:B------:R3:W-:Y:S01]  /*5c5d0*/  @P0 STG.E.U16 desc[UR36][R4.64], R56 ;  /* 0x0000003804000986 */ /* 0x0007e2000c101524 */
[----:B------:R-:W-:Y:S01]  /*5c5e0*/  ISETP.LT.AND P5, PT, R33, UR64, !P1 ;  /* 0x0000004021007c0c */ /* 0x000fe2000cfa1270 */
[----:B------:R-:W-:Y:S01]  /*5c5f0*/  IMAD.WIDE R58, R60, 0x2, R48 ;  /* 0x000000023c3a7825 */ /* 0x000fe200078e0230 */
[----:B------:R-:W0:Y:S01]  /*5c600*/  LDCU UR8, c[0x0][0x398] ;  /* 0x00007300ff0877ac */ /* 0x000e220008000800 */
[----:B-1----:R-:W-:Y:S01]  /*5c610*/  ISETP.GE.AND P0, PT, R6, UR29, PT ;  /* 0x0000001d06007c0c */ /* 0x002fe2000bf06270 */
[----:B--2---:R-:W2:Y:S01]  /*5c620*/  LDL.LU R37, [R1+0x6c] ;  /* 0x00006c0001257983 */ /* 0x004ea20000300800 */
[----:B------:R-:W-:Y:S01]  /*5c630*/  IMAD.WIDE R54, R60, 0x2, R44 ;  /* 0x000000023c367825 */ /* 0x000fe200078e022c */
[----:B------:R-:W1:Y:S01]  /*5c640*/  LDCU UR65, c[0x0][0x398] ;  /* 0x00007300ff4177ac */ /* 0x000e620008000800 */
[----:B----4-:R-:W-:-:S02]  /*5c650*/  PRMT R6, R36, 0x7632, R6 ;  /* 0x0000763224067816 */ /* 0x010fc40000000006 */
[----:B------:R-:W4:Y:S01]  /*5c660*/  LDL.LU R36, [R1+0x2b58] ;  /* 0x002b580001247983 */ /* 0x000f220000300800 */
[C---:B---3--:R-:W-:Y:S01]  /*5c670*/  IMAD.WIDE R4, R60.reuse, 0x2, R42 ;  /* 0x000000023c047825 */ /* 0x048fe200078e022a */
[----:B------:R-:W3:Y:S04]  /*5c680*/  LDCU UR64, c[0x0][0x398] ;  /* 0x00007300ff4077ac */ /* 0x000ee80008000800 */
[----:B------:R0:W-:Y:S04]  /*5c690*/  @P6 STG.E.U16 desc[UR36][R4.64], R8 ;  /* 0x0000000804006986 */ /* 0x0001e8000c101524 */
[----:B0-----:R-:W2:Y:S04]  /*5c6a0*/  LDL.LU R4, [R1+0x7c] ;  /* 0x00007c0001047983 */ /* 0x001ea80000300800 */
[----:B------:R-:W3:Y:S04]  /*5c6b0*/  LDL.LU R8, [R1+0x4c] ;  /* 0x00004c0001087983 */ /* 0x000ee80000300800 */
[----:B------:R0:W-:Y:S01]  /*5c6c0*/  @P5 STG.E.U16 desc[UR36][R54.64], R61 ;  /* 0x0000003d36005986 */ /* 0x0001e2000c101524 */
[----:B------:R-:W-:-:S03]  /*5c6d0*/  IMAD.WIDE R56, R60, 0x2, R46 ;  /* 0x000000023c387825 */ /* 0x000fc600078e022e */
[----:B0-----:R-:W3:Y:S04]  /*5c6e0*/  LDL R61, [R1+0x17b8] ;  /* 0x0017b800013d7983 */ /* 0x001ee80000100800 */
[----:B--2---:R-:W-:Y:S04]  /*5c6f0*/  @P4 STG.E.U16 desc[UR36][R56.64], R4 ;  /* 0x0000000438004986 */ /* 0x004fe8000c101524 */
[----:B------:R0:W-:Y:S04]  /*5c700*/  @P3 STG.E.U16 desc[UR36][R58.64], R6 ;  /* 0x000000063a003986 */ /* 0x0001e8000c101524 */
[----:B0-----:R-:W2:Y:S01]  /*5c710*/  LDL.LU R59, [R1+0x5c] ;  /* 0x00005c00013b7983 */ /* 0x001ea20000300800 */
[----:B------:R-:W-:Y:S01]  /*5c720*/  ISETP.LT.AND P1, PT, R28, UR16, !P1 ;  /* 0x000000101c007c0c */ /* 0x000fe2000cf21270 */
[C---:B------:R-:W-:Y:S01]  /*5c730*/  IMAD.WIDE R54, R60.reuse, 0x2, R50 ;  /* 0x000000023c367825 */ /* 0x040fe200078e0232 */
[----:B---3--:R-:W-:Y:S01]  /*5c740*/  ISETP.LT.AND P6, PT, R61, UR63, !P0 ;  /* 0x0000003f3d007c0c */ /* 0x008fe2000c7c1270 */
[----:B------:R-:W0:Y:S02]  /*5c750*/  LDCU UR16, c[0x0][0x398] ;  /* 0x00007300ff1077ac */ /* 0x000e240008000800 */
[C---:B------:R-:W-:Y:S01]  /*5c760*/  VIADD R4, R60.reuse, UR18 ;  /* 0x000000123c047c36 */ /* 0x040fe20008000000 */
[----:B------:R-:W-:Y:S01]  /*5c770*/  ISETP.LT.AND P3, PT, R39, UR45, !P0 ;  /* 0x0000002d27007c0c */ /* 0x000fe2000c761270 */
[----:B------:R-:W-:Y:S01]  /*5c780*/  IMAD.WIDE R56, R60, 0x2, R52 ;  /* 0x000000023c387825 */ /* 0x000fe200078e0234 */
[----:B------:R-:W-:Y:S01]  /*5c790*/  PRMT R5, R37, 0x7632, R5 ;  /* 0x0000763225057816 */ /* 0x000fe20000000005 */
[----:B------:R-:W3:Y:S01]  /*5c7a0*/  LDCU UR45, c[0x0][0x398] ;  /* 0x00007300ff2d77ac */ /* 0x000ee20008000800 */
[----:B------:R-:W-:-:S02]  /*5c7b0*/  ISETP.LT.AND P5, PT, R29, UR47, !P0 ;  /* 0x0000002f1d007c0c */ /* 0x000fc4000c7a1270 */
[----:B------:R-:W-:Y:S01]  /*5c7c0*/  ISETP.LT.AND P4, PT, R32, UR12, !P0 ;  /* 0x0000000c20007c0c */ /* 0x000fe2000c781270 */
[----:B------:R0:W-:Y:S01]  /*5c7d0*/  @P1 STG.E.U16 desc[UR36][R54.64], R37 ;  /* 0x0000002536001986 */ /* 0x0001e2000c101524 */
[----:B------:R-:W1:Y:S03]  /*5c7e0*/  LDCU UR47, c[0x0][0x398] ;  /* 0x00007300ff2f77ac */ /* 0x000e660008000800 */
[----:B------:R3:W-:Y:S01]  /*5c7f0*/  @P2 STG.E.U16 desc[UR36][R56.64], R5 ;  /* 0x0000000538002986 */ /* 0x0007e2000c101524 */
[----:B------:R-:W1:Y:S01]  /*5c800*/  LDCU UR18, c[0x0][0x398] ;  /* 0x00007300ff1277ac */ /* 0x000e620008000800 */
[----:B------:R-:W1:Y:S01]  /*5c810*/  LDCU UR12, c[0x0][0x398] ;  /* 0x00007300ff0c77ac */ /* 0x000e620008000800 */
[C---:B0-----:R-:W-:Y:S01]  /*5c820*/  IMAD.WIDE R54, R4.reuse, 0x2, R2 ;  /* 0x0000000204367825 */ /* 0x041fe200078e0202 */
[----:B------:R-:W4:Y:S01]  /*5c830*/  LDL.LU R37, [R1+0x2c] ;  /* 0x00002c0001257983 */ /* 0x000f220000300800 */
[----:B------:R-:W0:Y:S02]  /*5c840*/  LDCU UR63, c[0x0][0x398] ;  /* 0x00007300ff3f77ac */ /* 0x000e240008000800 */
[----:B---3--:R-:W-:Y:S01]  /*5c850*/  IMAD.WIDE R56, R4, 0x2, R14 ;  /* 0x0000000204387825 */ /* 0x008fe200078e020e */
[----:B------:R-:W-:Y:S01]  /*5c860*/  PRMT R5, R8, 0x7632, R5 ;  /* 0x0000763208057816 */ /* 0x000fe20000000005 */
[----:B--2---:R2:W-:Y:S01]  /*5c870*/  @P6 STG.E.U16 desc[UR36][R54.64], R59 ;  /* 0x0000003b36006986 */ /* 0x0045e2000c101524 */
[----:B------:R-:W-:Y:S01]  /*5c880*/  PRMT R6, R59, 0x7632, R6 ;  /* 0x000076323b067816 */ /* 0x000fe20000000006 */
[----:B--2---:R-:W-:-:S04]  /*5c890*/  IMAD.WIDE R54, R4, 0x2, R12 ;  /* 0x0000000204367825 */ /* 0x004fc800078e020c */
[----:B------:R-:W-:Y:S01]  /*5c8a0*/  IMAD.WIDE R58, R4, 0x2, R16 ;  /* 0x00000002043a7825 */ /* 0x000fe200078e0210 */
[----:B------:R-:W-:Y:S04]  /*5c8b0*/  @P3 STG.E.U16 desc[UR36][R54.64], R6 ;  /* 0x0000000636003986 */ /* 0x000fe8000c101524 */
[----:B------:R2:W-:Y:S04]  /*5c8c0*/  @P5 STG.E.U16 desc[UR36][R56.64], R8 ;  /* 0x0000000838005986 */ /* 0x0005e8000c101524 */
[----:B------:R3:W-:Y:S04]  /*5c8d0*/  @P4 STG.E.U16 desc[UR36][R58.64], R5 ;  /* 0x000000053a004986 */ /* 0x0007e8000c101524 */
[----:B--2---:R-:W2:Y:S04]  /*5c8e0*/  LDL.LU R8, [R1+0xc] ;  /* 0x00000c0001087983 */ /* 0x004ea80000300800 */
[----:B---3--:R-:W3:Y:S01]  /*5c8f0*/  LDL.LU R58, [R1+0x3c] ;  /* 0x00003c00013a7983 */ /* 0x008ee20000300800 */
[----:B------:R-:W-:-:S02]  /*5c900*/  ISETP.LT.AND P1, PT, R9, UR55, !P0 ;  /* 0x0000003709007c0c */ /* 0x000fc4000c721270 */
[----:B------:R-:W-:Y:S01]  /*5c910*/  ISETP.LT.AND P2, PT, R35, UR32, !P0 ;  /* 0x0000002023007c0c */ /* 0x000fe2000c741270 */
[----:B------:R-:W2:Y:S01]  /*5c920*/  LDL.LU R59, [R1+0x1c] ;  /* 0x00001c00013b7983 */ /* 0x000ea20000300800 */
[----:B------:R-:W-:Y:S01]  /*5c930*/  ISETP.LT.AND P3, PT, R30, UR62, !P0 ;  /* 0x0000003e1e007c0c */ /* 0x000fe2000c761270 */
[----:B------:R-:W-:-:S04]  /*5c940*/  IMAD.WIDE R56, R4, 0x2, R18 ;  /* 0x0000000204387825 */ /* 0x000fc800078e0212 */
[----:B------:R-:W-:Y:S01]  /*5c950*/  IMAD.WIDE R54, R4, 0x2, R20 ;  /* 0x0000000204367825 */ /* 0x000fe200078e0214 */
[----:B----4-:R-:W-:Y:S01]  /*5c960*/  ISETP.LT.AND P4, PT, R36, UR30, !P0 ;  /* 0x0000001e24007c0c */ /* 0x010fe2000c781270 */
[----:B------:R-:W4:Y:S01]  /*5c970*/  LDCU.64 UR30, c[0x0][0x398] ;  /* 0x00007300ff1e77ac */ /* 0x000f220008000a00 */
[----:B------:R-:W-:Y:S02]  /*5c980*/  ISETP.LT.AND P5, PT, R28, UR58, !P0 ;  /* 0x0000003a1c007c0c */ /* 0x000fe4000c7a1270 */
[----:B------:R-:W-:Y:S01]  /*5c990*/  ISETP.LT.AND P6, PT, R11, UR59, !P0 ;  /* 0x0000003b0b007c0c */ /* 0x000fe2000c7c1270 */
[----:B------:R-:W0:Y:S01]  /*5c9a0*/  LDCU UR32, c[0x0][0x398] ;  /* 0x00007300ff2077ac */ /* 0x000e220008000800 */
[----:B------:R-:W0:Y:S01]  /*5c9b0*/  LDCU UR55, c[0x0][0x398] ;  /* 0x00007300ff3777ac */ /* 0x000e220008000800 */
[----:B------:R-:W0:Y:S01]  /*5c9c0*/  LDCU UR62, c[0x0][0x398] ;  /* 0x00007300ff3e77ac */ /* 0x000e220008000800 */
[----:B------:R-:W0:Y:S01]  /*5c9d0*/  LDCU UR59, c[0x0][0x398] ;  /* 0x00007300ff3b77ac */ /* 0x000e220008000800 */
[----:B------:R-:W0:Y:S01]  /*5c9e0*/  LDCU UR58, c[0x0][0x398] ;  /* 0x00007300ff3a77ac */ /* 0x000e220008000800 */
[----:B---3--:R-:W-:Y:S01]  /*5c9f0*/  PRMT R5, R58, 0x7632, R5 ;  /* 0x000076323a057816 */ /* 0x008fe20000000005 */
[----:B------:R3:W-:Y:S01]  /*5ca00*/  @P1 STG.E.U16 desc[UR36][R56.64], R58 ;  /* 0x0000003a38001986 */ /* 0x0007e2000c101524 */
[----:B------:R-:W-:Y:S01]  /*5ca10*/  ISETP.LT.AND P1, PT, R7, UR61, !P0 ;  /* 0x0000003d07007c0c */ /* 0x000fe2000c721270 */
[----:B------:R-:W0:Y:S02]  /*5ca20*/  LDCU UR61, c[0x0][0x398] ;  /* 0x00007300ff3d77ac */ /* 0x000e240008000800 */
[----:B------:R1:W-:Y:S04]  /*5ca30*/  @P2 STG.E.U16 desc[UR36][R54.64], R5 ;  /* 0x0000000536002986 */ /* 0x0003e8000c101524 */
[----:B------:R-:W4:Y:S01]  /*5ca40*/  LDL.LU R7, [R1+0x2b54] ;  /* 0x002b540001077983 */ /* 0x000f220000300800 */
[----:B---3--:R-:W-:Y:S01]  /*5ca50*/  IMAD.WIDE R56, R4, 0x2, R22 ;  /* 0x0000000204387825 */ /* 0x008fe200078e0216 */
[----:B-1----:R-:W-:-:S04]  /*5ca60*/  PRMT R5, R37, 0x7632, R5 ;  /* 0x0000763225057816 */ /* 0x002fc80000000005 */
[----:B------:R1:W-:Y:S04]  /*5ca70*/  @P3 STG.E.U16 desc[UR36][R56.64], R37 ;  /* 0x0000002538003986 */ /* 0x0003e8000c101524 */
[----:B-1----:R-:W3:Y:S01]  /*5ca80*/  LDL.LU R37, [R1+0x1ac] ;  /* 0x0001ac0001257983 */ /* 0x002ee20000300800 */
[----:B------:R-:W-:Y:S01]  /*5ca90*/  ISETP.LT.AND P2, PT, R31, UR60, !P0 ;  /* 0x0000003c1f007c0c */ /* 0x000fe2000c741270 */
[----:B------:R-:W-:-:S04]  /*5caa0*/  IMAD.WIDE R54, R4, 0x2, R24 ;  /* 0x0000000204367825 */ /* 0x000fc800078e0218 */
[----:B------:R-:W-:Y:S01]  /*5cab0*/  IMAD.WIDE R56, R4, 0x2, R26 ;  /* 0x0000000204387825 */ /* 0x000fe200078e021a */
[----:B------:R1:W-:Y:S01]  /*5cac0*/  @P1 STG.E.U16 desc[UR36][R54.64], R5 ;  /* 0x0000000536001986 */ /* 0x0003e2000c101524 */
[----:B------:R-:W-:Y:S01]  /*5cad0*/  ISETP.LT.AND P1, PT, R38, UR34, !P0 ;  /* 0x0000002226007c0c */ /* 0x000fe2000c721270 */
[----:B------:R-:W0:Y:S01]  /*5cae0*/  LDCU UR60, c[0x0][0x398] ;  /* 0x00007300ff3c77ac */ /* 0x000e220008000800 */
[----:B------:R-:W-:Y:S02]  /*5caf0*/  ISETP.LT.AND P3, PT, R10, UR57, !P0 ;  /* 0x000000390a007c0c */ /* 0x000fe4000c761270 */
[----:B--2---:R-:W-:Y:S01]  /*5cb00*/  PRMT R60, R59, 0x7632, R60 ;  /* 0x000076323b3c7816 */ /* 0x004fe2000000003c */
[----:B------:R-:W2:Y:S01]  /*5cb10*/  LDCU UR34, c[0x0][0x398] ;  /* 0x00007300ff2277ac */ /* 0x000ea20008000800 */
[----:B------:R0:W-:Y:S01]  /*5cb20*/  @P2 STG.E.U16 desc[UR36][R56.64], R59 ;  /* 0x0000003b38002986 */ /* 0x0001e2000c101524 */
[----:B------:R-:W-:Y:S02]  /*5cb30*/  ISETP.LT.AND P2, PT, R34, UR26, !P0 ;  /* 0x0000001a22007c0c */ /* 0x000fe4000c741270 */
[----:B------:R-:W-:Y:S01]  /*5cb40*/  ISETP.LT.AND P0, PT, R33, UR24, !P0 ;  /* 0x0000001821007c0c */ /* 0x000fe2000c701270 */
[----:B------:R-:W2:Y:S01]  /*5cb50*/  LDCU UR26, c[0x0][0x398] ;  /* 0x00007300ff1a77ac */ /* 0x000ea20008000800 */
[----:B-1----:R-:W-:Y:S01]  /*5cb60*/  IMAD.WIDE R54, R4, 0x2, R40 ;  /* 0x0000000204367825 */ /* 0x002fe200078e0228 */
[----:B------:R-:W-:Y:S01]  /*5cb70*/  PRMT R6, R8, 0x7632, R6 ;  /* 0x0000763208067816 */ /* 0x000fe20000000006 */
[----:B------:R-:W1:Y:S02]  /*5cb80*/  LDCU UR24, c[0x0][0x398] ;  /* 0x00007300ff1877ac */ /* 0x000e640008000800 */
[----:B------:R-:W-:Y:S01]  /*5cb90*/  VIADD R5, R0, 0x8 ;  /* 0x0000000800057836 */ /* 0x000fe20000000000 */
[----:B------:R2:W-:Y:S01]  /*5cba0*/  @P1 STG.E.U16 desc[UR36][R54.64], R60 ;  /* 0x0000003c36001986 */ /* 0x0005e2000c101524 */
[C---:B0-----:R-:W-:Y:S01]  /*5cbb0*/  IMAD.WIDE R56, R4.reuse, 0x2, R42 ;  /* 0x0000000204387825 */ /* 0x041fe200078e022a */
[----:B------:R-:W0:Y:S03]  /*5cbc0*/  LDCU UR57, c[0x0][0x398] ;  /* 0x00007300ff3977ac */ /* 0x000e260008000800 */
[----:B------:R-:W-:Y:S01]  /*5cbd0*/  IMAD.WIDE R58, R4, 0x2, R44 ;  /* 0x00000002043a7825 */ /* 0x000fe200078e022c */
[----:B------:R1:W-:Y:S01]  /*5cbe0*/  @P2 STG.E.U16 desc[UR36][R56.64], R8 ;  /* 0x0000000838002986 */ /* 0x0003e2000c101524 */
[----:B----4-:R-:W-:-:S02]  /*5cbf0*/  ISETP.GE.AND P1, PT, R5, UR31, PT ;  /* 0x0000001f05007c0c */ /* 0x010fc4000bf26270 */
[C---:B--2---:R-:W-:Y:S01]  /*5cc00*/  IMAD.WIDE R54, R4.reuse, 0x2, R46 ;  /* 0x0000000204367825 */ /* 0x044fe200078e022e */
[----:B------:R-:W-:Y:S03]  /*5cc10*/  @P0 STG.E.U16 desc[UR36][R58.64], R6 ;  /* 0x000000063a000986 */ /* 0x000fe6000c101524 */
[----:B-1----:R-:W-:Y:S01]  /*5cc20*/  IMAD.WIDE R56, R4, 0x2, R48 ;  /* 0x0000000204387825 */ /* 0x002fe200078e0230 */
[----:B------:R-:W2:Y:S01]  /*5cc30*/  LDL.LU R8, [R1+0x180] ;  /* 0x0001800001087983 */ /* 0x000ea20000300800 */
[----:B---3--:R-:W-:-:S03]  /*5cc40*/  PRMT R5, R37, 0x7632, R5 ;  /* 0x0000763225057816 */ /* 0x008fc60000000005 */
[----:B------:R1:W-:Y:S04]  /*5cc50*/  @P4 STG.E.U16 desc[UR36][R54.64], R37 ;  /* 0x0000002536004986 */ /* 0x0003e8000c101524 */
[----:B------:R-:W-:Y:S01]  /*5cc60*/  @P6 STG.E.U16 desc[UR36][R56.64], R5 ;  /* 0x0000000538006986 */ /* 0x000fe2000c101524 */
[----:B-1----:R-:W-:-:S03]  /*5cc70*/  IMAD.WIDE R54, R4, 0x2, R50 ;  /* 0x0000000204367825 */ /* 0x002fc600078e0232 */
[----:B------:R-:W3:Y:S04]  /*5cc80*/  LDL.LU R37, [R1+0x160] ;  /* 0x0001600001257983 */ /* 0x000ee80000300800 */
[----:B------:R-:W4:Y:S04]  /*5cc90*/  LDL R60, [R1+0x1f90] ;  /* 0x001f9000013c7983 */ /* 0x000f280000100800 */
[----:B------:R1:W-:Y:S01]  /*5cca0*/  @P5 STG.E.U16 desc[UR36][R54.64], R7 ;  /* 0x0000000736005986 */ /* 0x0003e2000c101524 */
[----:B------:R-:W-:Y:S01]  /*5ccb0*/  ISETP.LT.AND P5, PT, R39, UR40, !P1 ;  /* 0x0000002827007c0c */ /* 0x000fe2000cfa1270 */
[C---:B------:R-:W-:Y:S01]  /*5ccc0*/  VIADD R6, R4.reuse, UR20 ;  /* 0x0000001404067c36 */ /* 0x040fe20008000000 */
[----:B------:R-:W-:Y:S01]  /*5ccd0*/  ISETP.LT.AND P4, PT, R61, UR56, !P1 ;  /* 0x000000383d007c0c */ /* 0x000fe2000cf81270 */
[----:B-1----:R-:W3:Y:S01]  /*5cce0*/  LDL.LU R55, [R1+0x190] ;  /* 0x0001900001377983 */ /* 0x002ee20000300800 */
[----:B------:R-:W-:Y:S01]  /*5ccf0*/  ISETP.LT.AND P0, PT, R29, UR39, !P1 ;  /* 0x000000271d007c0c */ /* 0x000fe2000cf01270 */
[----:B------:R-:W-:Y:S01]  /*5cd00*/  IMAD.WIDE R4, R4, 0x2, R52 ;  /* 0x0000000204047825 */ /* 0x000fe200078e0234 */
[----:B------:R-:W-:Y:S01]  /*5cd10*/  PRMT R58, R7, 0x7632, R58 ;  /* 0x00007632073a7816 */ /* 0x000fe2000000003a */
[----:B------:R1:W-:Y:S01]  /*5cd20*/  STL [R1+0x2b50], R39 ;  /* 0x002b502701007387 */ /* 0x0003e20000100800 */
[----:B------:R-:W-:Y:S01]  /*5cd30*/  ISETP.LT.AND P6, PT, R32, UR35, !P1 ;  /* 0x0000002320007c0c */ /* 0x000fe2000cfc1270 */
[----:B------:R-:W-:Y:S01]  /*5cd40*/  IMAD.WIDE R56, R6, 0x2, R2 ;  /* 0x0000000206387825 */ /* 0x000fe200078e0202 */
[----:B------:R-:W-:Y:S01]  /*5cd50*/  ISETP.LT.AND P2, PT, R30, UR38, !P1 ;  /* 0x000000261e007c0c */ /* 0x000fe2000cf41270 */
[----:B------:R0:W-:Y:S01]  /*5cd60*/  @P3 STG.E.U16 desc[UR36][R4.64], R58 ;  /* 0x0000003a04003986 */ /* 0x0001e2000c101524 */
[----:B------:R-:W3:Y:S01]  /*5cd70*/  LDCU UR40, c[0x0][0x398] ;  /* 0x00007300ff2877ac */ /* 0x000ee20008000800 */
[----:B------:R-:W3:Y:S02]  /*5cd80*/  LDCU UR20, c[0x0][0x398] ;  /* 0x00007300ff1477ac */ /* 0x000ee40008000800 */
[----:B-1----:R-:W4:Y:S01]  /*5cd90*/  LDL.LU R39, [R1+0x170] ;  /* 0x0001700001277983 */ /* 0x002f220000300800 */
[----:B------:R-:W-:-:S02]  /*5cda0*/  ISETP.LT.AND P3, PT, R9, UR53, !P1 ;  /* 0x0000003509007c0c */ /* 0x000fc4000cf61270 */
[----:B--2---:R-:W-:Y:S01]  /*5cdb0*/  PRMT R7, R8, 0x7632, R7 ;  /* 0x0000763208077816 */ /* 0x004fe20000000007 */
[----:B------:R-:W1:Y:S01]  /*5cdc0*/  LDCU UR53, c[0x0][0x398] ;  /* 0x00007300ff3577ac */ /* 0x000e620008000800 */
[C---:B0-----:R-:W-:Y:S01]  /*5cdd0*/  IMAD.WIDE R4, R6.reuse, 0x2, R12 ;  /* 0x0000000206047825 */ /* 0x041fe200078e020c */
[----:B------:R-:W0:Y:S01]  /*5cde0*/  LDCU UR35, c[0x0][0x398] ;  /* 0x00007300ff2377ac */ /* 0x000e220008000800 */
[----:B------:R-:W2:Y:S01]  /*5cdf0*/  LDCU UR39, c[0x0][0x398] ;  /* 0x00007300ff2777ac */ /* 0x000ea20008000800 */
[----:B------:R-:W0:Y:S01]  /*5ce00*/  LDCU UR38, c[0x0][0x398] ;  /* 0x00007300ff2677ac */ /* 0x000e220008000800 */
[----:B------:R-:W0:Y:S01]  /*5ce10*/  LDCU UR56, c[0x0][0x398] ;  /* 0x00007300ff3877ac */ /* 0x000e220008000800 */
[----:B---3--:R3:W-:Y:S01]  /*5ce20*/  @P4 STG.E.U16 desc[UR36][R56.64], R55 ;  /* 0x0000003738004986 */ /* 0x0087e2000c101524 */
[----:B------:R-:W-:Y:S02]  /*5ce30*/  PRMT R58, R55, 0x7632, R58 ;  /* 0x00007632373a7816 */ /* 0x000fe4000000003a */
[----:B------:R-:W-:Y:S01]  /*5ce40*/  ISETP.LT.AND P4, PT, R35, UR5, !P1 ;  /* 0x0000000523007c0c */ /* 0x000fe2000cf81270 */
[----:B------:R-:W0:Y:S02]  /*5ce50*/  LDCU UR5, c[0x0][0x3b8] ;  /* 0x00007700ff0577ac */ /* 0x000e240008000800 */
[----:B------:R1:W-:Y:S01]  /*5ce60*/  @P5 STG.E.U16 desc[UR36][R4.64], R58 ;  /* 0x0000003a04005986 */ /* 0x0003e2000c101524 */
[----:B---3--:R-:W-:-:S04]  /*5ce70*/  IMAD.WIDE R54, R6, 0x2, R14 ;  /* 0x0000000206367825 */ /* 0x008fc800078e020e */
[C---:B------:R-:W-:Y:S01]  /*5ce80*/  IMAD.WIDE R56, R6.reuse, 0x2, R16 ;  /* 0x0000000206387825 */ /* 0x040fe200078e0210 */
[----:B------:R3:W-:Y:S03]  /*5ce90*/  @P0 STG.E.U16 desc[UR36][R54.64], R8 ;  /* 0x0000000836000986 */ /* 0x0007e6000c101524 */
[C---:B-1----:R-:W-:Y:S01]  /*5cea0*/  IMAD.WIDE R4, R6.reuse, 0x2, R18 ;  /* 0x0000000206047825 */ /* 0x042fe200078e0212 */
[----:B------:R1:W-:Y:S04]  /*5ceb0*/  @P6 STG.E.U16 desc[UR36][R56.64], R7 ;  /* 0x0000000738006986 */ /* 0x0003e8000c101524 */
[----:B----4-:R-:W-:Y:S01]  /*5cec0*/  @P3 STG.E.U16 desc[UR36][R4.64], R39 ;  /* 0x0000002704003986 */ /* 0x010fe2000c101524 */
[----:B---3--:R-:W-:-:S03]  /*5ced0*/  IMAD.WIDE R54, R6, 0x2, R20 ;  /* 0x0000000206367825 */ /* 0x008fc600078e0214 */
[----:B------:R-:W3:Y:S01]  /*5cee0*/  LDL.LU R8, [R1+0x140] ;  /* 0x0001400001087983 */ /* 0x000ee20000300800 */
[----:B-1----:R-:W-:Y:S01]  /*5cef0*/  PRMT R7, R39, 0x7632, R7 ;  /* 0x0000763227077816 */ /* 0x002fe20000000007 */
[----:B------:R-:W-:-:S04]  /*5cf00*/  IMAD.WIDE R56, R6, 0x2, R22 ;  /* 0x0000000206387825 */ /* 0x000fc800078e0216 */
[----:B------:R-:W-:Y:S04]  /*5cf10*/  @P4 STG.E.U16 desc[UR36][R54.64], R7 ;  /* 0x0000000736004986 */ /* 0x000fe8000c101524 */
[----:B------:R1:W-:Y:S04]  /*5cf20*/  @P2 STG.E.U16 desc[UR36][R56.64], R37 ;  /* 0x0000002538002986 */ /* 0x0003e8000c101524 */
[----:B-1----:R-:W4:Y:S01]  /*5cf30*/  LDL.LU R57, [R1+0x150] ;  /* 0x0001500001397983 */ /* 0x002f220000300800 */
[----:B------:R-:W-:-:S03]  /*5cf40*/  PRMT R7, R37, 0x7632, R7 ;  /* 0x0000763225077816 */ /* 0x000fc60000000007 */
[----:B------:R-:W2:Y:S04]  /*5cf50*/  LDL.LU R37, [R1+0x130] ;  /* 0x0001300001257983 */ /* 0x000ea80000300800 */
[----:B------:R-:W2:Y:S01]  /*5cf60*/  LDL.LU R39, [R1+0x120] ;  /* 0x0001200001277983 */ /* 0x000ea20000300800 */
[----:B------:R-:W-:Y:S02]  /*5cf70*/  ISETP.LT.AND P0, PT, R60, UR48, !P1 ;  /* 0x000000303c007c0c */ /* 0x000fe4000cf01270 */
[----:B------:R-:W-:Y:S01]  /*5cf80*/  ISETP.LT.AND P3, PT, R31, UR50, !P1 ;  /* 0x000000321f007c0c */ /* 0x000fe2000cf61270 */
[----:B------:R-:W-:Y:S01]  /*5cf90*/  IMAD.WIDE R4, R6, 0x2, R24 ;  /* 0x0000000206047825 */ /* 0x000fe200078e0218 */
[----:B------:R-:W-:Y:S01]  /*5cfa0*/  ISETP.LT.AND P5, PT, R36, UR28, !P1 ;  /* 0x0000001c24007c0c */ /* 0x000fe2000cfa1270 */
[----:B------:R-:W1:Y:S02]  /*5cfb0*/  LDCU.64 UR28, c[0x0][0x398] ;  /* 0x00007300ff1c77ac */ /* 0x000e640008000a00 */
[----:B------:R-:W-:Y:S01]  /*5cfc0*/  IMAD.WIDE R54, R6, 0x2, R26 ;  /* 0x0000000206367825 */ /* 0x000fe200078e021a */
[----:B------:R-:W-:Y:S01]  /*5cfd0*/  ISETP.LT.AND P2, PT, R10, UR42, !P1 ;  /* 0x0000002a0a007c0c */ /* 0x000fe2000cf41270 */
[----:B------:R-:W0:Y:S04]  /*5cfe0*/  LDCU UR50, c[0x0][0x398] ;  /* 0x00007300ff3277ac */ /* 0x000e280008000800 */
[----:B------:R1:W-:Y:S01]  /*5cff0*/  @P0 STG.E.U16 desc[UR36][R4.64], R7 ;  /* 0x0000000704000986 */ /* 0x0003e2000c101524 */
[----:B------:R-:W-:Y:S01]  /*5d000*/  ISETP.LT.AND P0, PT, R38, UR75, !P1 ;  /* 0x0000004b26007c0c */ /* 0x000fe2000cf01270 */
[----:B------:R-:W0:Y:S01]  /*5d010*/  LDCU UR42, c[0x0][0x398] ;  /* 0x00007300ff2a77ac */ /* 0x000e220008000800 */
[----:B------:R-:W-:-:S02]  /*5d020*/  ISETP.LT.AND P4, PT, R28, UR43, !P1 ;  /* 0x0000002b1c007c0c */ /* 0x000fc4000cf81270 */
[----:B------:R-:W-:Y:S01]  /*5d030*/  ISETP.LT.AND P6, PT, R11, UR44, !P1 ;  /* 0x0000002c0b007c0c */ /* 0x000fe2000cfc1270 */
[----:B------:R-:W0:Y:S01]  /*5d040*/  LDCU UR44, c[0x0][0x398] ;  /* 0x00007300ff2c77ac */ /* 0x000e220008000800 */
[----:B------:R-:W0:Y:S01]  /*5d050*/  LDCU UR43, c[0x0][0x398] ;  /* 0x00007300ff2b77ac */ /* 0x000e220008000800 */
[----:B-1----:R-:W-:Y:S01]  /*5d060*/  IMAD.WIDE R4, R6, 0x2, R40 ;  /* 0x0000000206047825 */ /* 0x002fe200078e0228 */
[----:B------:R-:W1:Y:S03]  /*5d070*/  LDCU UR48, c[0x0][0x398] ;  /* 0x00007300ff3077ac */ /* 0x000e660008000800 */
[----:B------:R-:W-:Y:S01]  /*5d080*/  VIADD R7, R0, 0x9 ;  /* 0x0000000900077836 */ /* 0x000fe20000000000 */
[----:B------:R-:W0:Y:S01]  /*5d090*/  LDCU UR75, c[0x0][0x398] ;  /* 0x00007300ff4b77ac */ /* 0x000e220008000800 */
[----:B---3--:R-:W-:Y:S01]  /*5d0a0*/  PRMT R58, R8, 0x7632, R58 ;  /* 0x00007632083a7816 */ /* 0x008fe2000000003a */
[----:B----4-:R3:W-:Y:S01]  /*5d0b0*/  @P3 STG.E.U16 desc[UR36][R54.64], R57 ;  /* 0x0000003936003986 */ /* 0x0107e2000c101524 */
[----:B------:R-:W-:Y:S01]  /*5d0c0*/  ISETP.LT.AND P3, PT, R34, UR76, !P1 ;  /* 0x0000004c22007c0c */ /* 0x000fe2000cf61270 */
[----:B------:R-:W4:Y:S01]  /*5d0d0*/  LDCU UR76, c[0x0][0x398] ;  /* 0x00007300ff4c77ac */ /* 0x000f220008000800 */
[----:B------:R-:W-:-:S02]  /*5d0e0*/  ISETP.LT.AND P1, PT, R33, UR77, !P1 ;  /* 0x0000004d21007c0c */ /* 0x000fc4000cf21270 */
[----:B------:R-:W-:Y:S01]  /*5d0f0*/  PRMT R59, R57, 0x7632, R59 ;  /* 0x00007632393b7816 */ /* 0x000fe2000000003b */
[----:B------:R-:W0:Y:S01]  /*5d100*/  LDCU UR77, c[0x0][0x398] ;  /* 0x00007300ff4d77ac */ /* 0x000e220008000800 */
[----:B---3--:R-:W-:-:S03]  /*5d110*/  IMAD.WIDE R54, R6, 0x2, R42 ;  /* 0x0000000206367825 */ /* 0x008fc600078e022a */
[----:B------:R3:W-:Y:S01]  /*5d120*/  @P0 STG.E.U16 desc[UR36][R4.64], R59 ;  /* 0x0000003b04000986 */ /* 0x0007e2000c101524 */
[----:B------:R-:W-:Y:S01]  /*5d130*/  ISETP.GE.AND P0, PT, R7, UR29, PT ;  /* 0x0000001d07007c0c */ /* 0x000fe2000bf06270 */
[----:B------:R-:W-:Y:S02]  /*5d140*/  IMAD.WIDE R56, R6, 0x2, R44 ;  /* 0x0000000206387825 */ /* 0x000fe400078e022c */
[----:B------:R0:W-:Y:S01]  /*5d150*/  @P3 STG.E.U16 desc[UR36][R54.64], R8 ;  /* 0x0000000836003986 */ /* 0x0001e2000c101524 */
[----:B--2---:R-:W-:-:S03]  /*5d160*/  PRMT R7, R37, 0x7632, R7 ;  /* 0x0000763225077816 */ /* 0x004fc60000000007 */
[----:B------:R-:W-:Y:S01]  /*5d170*/  @P1 STG.E.U16 desc[UR36][R56.64], R58 ;  /* 0x0000003a38001986 */ /* 0x000fe2000c101524 */
[----:B---3--:R-:W-:-:S04]  /*5d180*/  IMAD.WIDE R4, R6, 0x2, R46 ;  /* 0x0000000206047825 */ /* 0x008fc800078e022e */
[C---:B0-----:R-:W-:Y:S01]  /*5d190*/  IMAD.WIDE R54, R6.reuse, 0x2, R48 ;  /* 0x0000000206367825 */ /* 0x041fe200078e0230 */
[----:B------:R0:W-:Y:S04]  /*5d1a0*/  @P5 STG.E.U16 desc[UR36][R4.64], R37 ;  /* 0x0000002504005986 */ /* 0x0001e8000c101524 */
[----:B------:R2:W-:Y:S04]  /*5d1b0*/  @P6 STG.E.U16 desc[UR36][R54.64], R7 ;  /* 0x0000000736006986 */ /* 0x0005e8000c101524 */
[----:B------:R-:W3:Y:S04]  /*5d1c0*/  LDL.LU R8, [R1+0x100] ;  /* 0x0001000001087983 */ /* 0x000ee80000300800 */
[----:B0-----:R-:W4:Y:S01]  /*5d1d0*/  LDL.LU R37, [R1+0x1b0] ;  /* 0x0001b00001257983 */ /* 0x001f220000300800 */
[----:B--2---:R-:W-:Y:S01]  /*5d1e0*/  IMAD.WIDE R54, R6, 0x2, R50 ;  /* 0x0000000206367825 */ /* 0x004fe200078e0232 */
[----:B------:R-:W-:-:S04]  /*5d1f0*/  PRMT R5, R39, 0x7632, R5 ;  /* 0x0000763227057816 */ /* 0x000fc80000000005 */
[----:B------:R0:W-:Y:S04]  /*5d200*/  @P4 STG.E.U16 desc[UR36][R54.64], R39 ;  /* 0x0000002736004986 */ /* 0x0001e8000c101524 */
[----:B0-----:R-:W2:Y:S04]  /*5d210*/  LDL.LU R39, [R1+0x2b50] ;  /* 0x002b500001277983 */ /* 0x001ea80000300800 */
[----:B------:R-:W4:Y:S01]  /*5d220*/  LDL.LU R55, [R1+0x110] ;  /* 0x0001100001377983 */ /* 0x000f220000300800 */
[----:B------:R-:W-:Y:S01]  /*5d230*/  ISETP.LT.AND P5, PT, R61, UR54, !P0 ;  /* 0x000000363d007c0c */ /* 0x000fe2000c7a1270 */
[C---:B------:R-:W-:Y:S01]  /*5d240*/  VIADD R4, R6.reuse, UR51 ;  /* 0x0000003306047c36 */ /* 0x040fe20008000000 */
[----:B------:R-:W-:Y:S01]  /*5d250*/  ISETP.LT.AND P1, PT, R29, UR52, !P0 ;  /* 0x000000341d007c0c */ /* 0x000fe2000c721270 */
[----:B------:R-:W-:Y:S01]  /*5d260*/  IMAD.WIDE R6, R6, 0x2, R52 ;  /* 0x0000000206067825 */ /* 0x000fe200078e0234 */
[----:B------:R-:W-:Y:S01]  /*5d270*/  ISETP.LT.AND P6, PT, R32, UR41, !P0 ;  /* 0x0000002920007c0c */ /* 0x000fe2000c7c1270 */
[----:B------:R-:W0:Y:S02]  /*5d280*/  LDCU UR54, c[0x0][0x398] ;  /* 0x00007300ff3677ac */ /* 0x000e240008000800 */
[----:B------:R-:W-:Y:S01]  /*5d290*/  IMAD.WIDE R56, R4, 0x2, R2 ;  /* 0x0000000204387825 */ /* 0x000fe200078e0202 */
[----:B------:R1:W-:Y:S01]  /*5d2a0*/  @P2 STG.E.U16 desc[UR36][R6.64], R5 ;  /* 0x0000000506002986 */ /* 0x0003e2000c101524 */
[----:B------:R-:W-:Y:S01]  /*5d2b0*/  ISETP.LT.AND P2, PT, R9, UR33, !P0 ;  /* 0x0000002109007c0c */ /* 0x000fe2000c741270 */
[----:B------:R-:W0:Y:S01]  /*5d2c0*/  LDCU UR51, c[0x0][0x398] ;  /* 0x00007300ff3377ac */ /* 0x000e220008000800 */
[----:B------:R-:W-:Y:S01]  /*5d2d0*/  ISETP.LT.AND P3, PT, R30, UR22, !P0 ;  /* 0x000000161e007c0c */ /* 0x000fe2000c761270 */
[----:B------:R-:W0:Y:S01]  /*5d2e0*/  LDCU UR52, c[0x0][0x398] ;  /* 0x00007300ff3477ac */ /* 0x000e220008000800 */
[----:B------:R-:W0:Y:S01]  /*5d2f0*/  LDCU UR22, c[0x0][0x398] ;  /* 0x00007300ff1677ac */ /* 0x000e220008000800 */
[----:B-1----:R-:W-:Y:S01]  /*5d300*/  IMAD.WIDE R6, R4, 0x2, R12 ;  /* 0x0000000204067825 */ /* 0x002fe200078e020c */
[----:B------:R-:W1:Y:S01]  /*5d310*/  LDCU UR33, c[0x0][0x3b8] ;  /* 0x00007700ff2177ac */ /* 0x000e620008000800 */
[----:B------:R-:W0:Y:S01]  /*5d320*/  LDCU UR41, c[0x0][0x398] ;  /* 0x00007300ff2977ac */ /* 0x000e220008000800 */
[----:B---3--:R-:W-:-:S02]  /*5d330*/  PRMT R5, R8, 0x7632, R5 ;  /* 0x0000763208057816 */ /* 0x008fc40000000005 */
[----:B--2---:R-:W-:Y:S01]  /*5d340*/  ISETP.LT.AND P4, PT, R39, UR49, !P0 ;  /* 0x0000003127007c0c */ /* 0x004fe2000c781270 */
[----:B------:R-:W2:Y:S01]  /*5d350*/  LDCU UR49, c[0x0][0x398] ;  /* 0x00007300ff3177ac */ /* 0x000ea20008000800 */
[----:B----4-:R-:W-:Y:S01]  /*5d360*/  PRMT R58, R55, 0x7632, R58 ;  /* 0x00007632373a7816 */ /* 0x010fe2000000003a */
[----:B------:R3:W-:Y:S10]  /*5d370*/  @P5 STG.E.U16 desc[UR36][R56.64], R55 ;  /* 0x0000003738005986 */ /* 0x0007f4000c101524 */
[----:B------:R4:W-:Y:S01]  /*5d380*/  @P4 STG.E.U16 desc[UR36][R6.64], R58 ;  /* 0x0000003a06004986 */ /* 0x0009e2000c101524 */
[----:B---3--:R-:W-:-:S04]  /*5d390*/  IMAD.WIDE R54, R4, 0x2, R14 ;  /* 0x0000000204367825 */ /* 0x008fc800078e020e */
[C---:B------:R-:W-:Y:S01]  /*5d3a0*/  IMAD.WIDE R56, R4.reuse, 0x2, R16 ;  /* 0x0000000204387825 */ /* 0x040fe200078e0210 */
[----:B------:R3:W-:Y:S03]  /*5d3b0*/  @P1 STG.E.U16 desc[UR36][R54.64], R8 ;  /* 0x0000000836001986 */ /* 0x0007e6000c101524 */
[C---:B----4-:R-:W-:Y:S01]  /*5d3c0*/  IMAD.WIDE R6, R4.reuse, 0x2, R18 ;  /* 0x0000000204067825 */ /* 0x050fe200078e0212 */
[----:B------:R-:W-:Y:S04]  /*5d3d0*/  @P6 STG.E.U16 desc[UR36][R56.64], R5 ;  /* 0x0000000538006986 */ /* 0x000fe8000c101524 */
[----:B------:R4:W-:Y:S04]  /*5d3e0*/  @P2 STG.E.U16 desc[UR36][R6.64], R37 ;  /* 0x0000002506002986 */ /* 0x0009e8000c101524 */
[----:B---3--:R-:W3:Y:S04]  /*5d3f0*/  LDL.LU R8, [R1+0x2b4c] ;  /* 0x002b4c0001087983 */ /* 0x008ee80000300800 */
[----:B----4-:R-:W4:Y:S01]  /*5d400*/  LDL.LU R7, [R1+0xf0] ;  /* 0x0000f00001077983 */ /* 0x010f220000300800 */
[----:B------:R-:W-:Y:S01]  /*5d410*/  ISETP.LT.AND P5, PT, R35, UR14, !P0 ;  /* 0x0000000e23007c0c */ /* 0x000fe2000c7a1270 */
[C---:B------:R-:W-:Y:S01]  /*5d420*/  IMAD.WIDE R54, R4.reuse, 0x2, R20 ;  /* 0x0000000204367825 */ /* 0x040fe200078e0214 */
[----:B------:R-:W-:Y:S01]  /*5d430*/  PRMT R5, R37, 0x7632, R5 ;  /* 0x0000763225057816 */ /* 0x000fe20000000005 */
[----:B------:R-:W0:Y:S01]  /*5d440*/  LDCU UR14, c[0x0][0x398] ;  /* 0x00007300ff0e77ac */ /* 0x000e220008000800 */
[----:B------:R-:W2:Y:S01]  /*5d450*/  LDL.LU R37, [R1+0x1e0] ;  /* 0x0001e00001257983 */ /* 0x000ea20000300800 */
[----:B------:R-:W-:-:S08]  /*5d460*/  IMAD.WIDE R56, R4, 0x2, R22 ;  /* 0x0000000204387825 */ /* 0x000fd000078e0216 */
[----:B------:R-:W-:Y:S01]  /*5d470*/  @P5 STG.E.U16 desc[UR36][R54.64], R5 ;  /* 0x0000000536005986 */ /* 0x000fe2000c101524 */
[----:B------:R-:W-:Y:S01]  /*5d480*/  ISETP.LT.AND P1, PT, R60, UR10, !P0 ;  /* 0x0000000a3c007c0c */ /* 0x000fe2000c721270 */
[----:B------:R-:W0:Y:S01]  /*5d490*/  LDCU UR10, c[0x0][0x398] ;  /* 0x00007300ff0a77ac */ /* 0x000e220008000800 */
[----:B------:R-:W-:Y:S01]  /*5d4a0*/  ISETP.LT.AND P5, PT, R28, UR66, !P0 ;  /* 0x000000421c007c0c */ /* 0x000fe2000c7a1270 */
[----:B------:R-:W0:Y:S01]  /*5d4b0*/  LDCU UR66, c[0x0][0x398] ;  /* 0x00007300ff4277ac */ /* 0x000e220008000800 */
[----:B----4-:R4:W-:Y:S04]  /*5d4c0*/  @P3 STG.E.U16 desc[UR36][R56.64], R7 ;  /* 0x0000000738003986 */ /* 0x0109e8000c101524 */
[----:B----4-:R-:W4:Y:S01]  /*5d4d0*/  LDL.LU R57, [R1+0xe0] ;  /* 0x0000e00001397983 */ /* 0x010f220000300800 */
[----:B------:R-:W-:Y:S01]  /*5d4e0*/  ISETP.LT.AND P3, PT, R10, UR68, !P0 ;  /* 0x000000440a007c0c */ /* 0x000fe2000c761270 */
[----:B------:R-:W0:Y:S02]  /*5d4f0*/  LDCU UR68, c[0x0][0x398] ;  /* 0x00007300ff4477ac */ /* 0x000e240008000800 */
[----:B------:R-:W3:Y:S01]  /*5d500*/  LDL.LU R10, [R1+0x1c0] ;  /* 0x0001c000010a7983 */ /* 0x000ee20000300800 */
[----:B------:R-:W-:Y:S01]  /*5d510*/  PRMT R5, R7, 0x7632, R5 ;  /* 0x0000763207057816 */ /* 0x000fe20000000005 */
[C---:B------:R-:W-:Y:S01]  /*5d520*/  IMAD.WIDE R6, R4.reuse, 0x2, R24 ;  /* 0x0000000204067825 */ /* 0x040fe200078e0218 */
[----:B0-----:R-:W-:Y:S01]  /*5d530*/  ISETP.LT.AND P6, PT, R11, UR68, !P0 ;  /* 0x000000440b007c0c */ /* 0x001fe2000c7c1270 */
[----:B------:R-:W0:Y:S03]  /*5d540*/  LDCU UR68, c[0x0][0x398] ;  /* 0x00007300ff4477ac */ /* 0x000e260008000800 */
[----:B------:R0:W-:Y:S01]  /*5d550*/  @P1 STG.E.U16 desc[UR36][R6.64], R5 ;  /* 0x0000000506001986 */ /* 0x0001e2000c101524 */
[----:B------:R-:W-:Y:S01]  /*5d560*/  ISETP.LT.AND P2, PT, R31, UR6, !P0 ;  /* 0x000000061f007c0c */ /* 0x000fe2000c741270 */
[----:B------:R-:W-:Y:S01]  /*5d570*/  IMAD.WIDE R54, R4, 0x2, R26 ;  /* 0x0000000204367825 */ /* 0x000fe200078e021a */
[----:B------:R-:W-:Y:S01]  /*5d580*/  ISETP.LT.AND P4, PT, R36, UR30, !P0 ;  /* 0x0000001e24007c0c */ /* 0x000fe2000c781270 */
[----:B------:R-:W1:Y:S01]  /*5d590*/  LDCU.64 UR30, c[0x0][0x398] ;  /* 0x00007300ff1e77ac */ /* 0x000e620008000a00 */
[----:B--2---:R-:W-:Y:S01]  /*5d5a0*/  PRMT R58, R37, 0x7632, R58 ;  /* 0x00007632253a7816 */ /* 0x004fe2000000003a */
[----:B------:R-:W2:Y:S01]  /*5d5b0*/  LDCU UR6, c[0x0][0x398] ;  /* 0x00007300ff0677ac */ /* 0x000ea20008000800 */
[----:B0-----:R-:W-:Y:S01]  /*5d5c0*/  ISETP.LT.AND P1, PT, R38, UR68, !P0 ;  /* 0x0000004426007c0c */ /* 0x001fe2000c721270 */
[----:B------:R-:W0:Y:S01]  /*5d5d0*/  LDCU UR68, c[0x0][0x398] ;  /* 0x00007300ff4477ac */ /* 0x000e220008000800 */
[----:B------:R-:W-:-:S04]  /*5d5e0*/  IMAD.WIDE R6, R4, 0x2, R40 ;  /* 0x0000000204067825 */ /* 0x000fc800078e0228 */
[----:B------:R-:W-:Y:S01]  /*5d5f0*/  VIADD R5, R0, 0xa ;  /* 0x0000000a00057836 */ /* 0x000fe20000000000 */
[----:B----4-:R4:W-:Y:S01]  /*5d600*/  @P2 STG.E.U16 desc[UR36][R54.64], R57 ;  /* 0x0000003936002986 */ /* 0x0109e2000c101524 */
[----:B------:R-:W-:Y:S01]  /*5d610*/  ISETP.LT.AND P2, PT, R34, UR66, !P0 ;  /* 0x0000004222007c0c */ /* 0x000fe2000c741270 */
[----:B------:R-:W2:Y:S01]  /*5d620*/  LDCU UR66, c[0x0][0x398] ;  /* 0x00007300ff4277ac */ /* 0x000ea20008000800 */
[----:B0-----:R-:W-:Y:S02]  /*5d630*/  ISETP.LT.AND P0, PT, R33, UR68, !P0 ;  /* 0x0000004421007c0c */ /* 0x001fe4000c701270 */
[----:B------:R-:W-:Y:S01]  /*5d640*/  PRMT R59, R57, 0x7632, R59 ;  /* 0x00007632393b7816 */ /* 0x000fe2000000003b */
[----:B------:R-:W0:Y:S04]  /*5d650*/  LDCU UR68, c[0x0][0x398] ;  /* 0x00007300ff4477ac */ /* 0x000e280008000800 */
[----:B------:R2:W-:Y:S01]  /*5d660*/  @P1 STG.E.U16 desc[UR36][R6.64], R59 ;  /* 0x0000003b06001986 */ /* 0x0005e2000c101524 */
[----:B----4-:R-:W-:-:S04]  /*5d670*/  IMAD.WIDE R54, R4, 0x2, R42 ;  /* 0x0000000204367825 */ /* 0x010fc800078e022a */
[C---:B------:R-:W-:Y:S01]  /*5d680*/  IMAD.WIDE R56, R4.reuse, 0x2, R44 ;  /* 0x0000000204387825 */ /* 0x040fe200078e022c */
[----:B------:R4:W-:Y:S01]  /*5d690*/  @P2 STG.E.U16 desc[UR36][R54.64], R37 ;  /* 0x0000002536002986 */ /* 0x0009e2000c101524 */
[----:B-1----:R-:W-:Y:S01]  /*5d6a0*/  ISETP.GE.AND P1, PT, R5, UR31, PT ;  /* 0x0000001f05007c0c */ /* 0x002fe2000bf26270 */
[----:B------:R-:W1:Y:S01]  /*5d6b0*/  LDCU UR31, c[0x0][0x398] ;  /* 0x00007300ff1f77ac */ /* 0x000e620008000800 */
[----:B--2---:R-:W-:Y:S01]  /*5d6c0*/  IMAD.WIDE R6, R4, 0x2, R46 ;  /* 0x0000000204067825 */ /* 0x004fe200078e022e */
[----:B------:R-:W-:Y:S01]  /*5d6d0*/  @P0 STG.E.U16 desc[UR36][R56.64], R58 ;  /* 0x0000003a38000986 */ /* 0x000fe2000c101524 */
[----:B---3--:R-:W-:-:S03]  /*5d6e0*/  PRMT R5, R10, 0x7632, R5 ;  /* 0x000076320a057816 */ /* 0x008fc60000000005 */
[----:B------:R2:W-:Y:S01]  /*5d6f0*/  @P4 STG.E.U16 desc[UR36][R6.64], R10 ;  /* 0x0000000a06004986 */ /* 0x0005e2000c101524 */
[----:B----4-:R-:W-:-:S03]  /*5d700*/  IMAD.WIDE R54, R4, 0x2, R48 ;  /* 0x0000000204367825 */ /* 0x010fc600078e0230 */
[----:B------:R-:W3:Y:S04]  /*5d710*/  LDL R59, [R1+0x297c] ;  /* 0x00297c00013b7983 */ /* 0x000ee80000100800 */
[----:B------:R-:W4:Y:S01]  /*5d720*/  LDL.LU R37, [R1+0x174] ;  /* 0x0001740001257983 */ /* 0x000f220000300800 */
[----:B--2---:R-:W-:-:S03]  /*5d730*/  IMAD.WIDE R6, R4, 0x2, R50 ;  /* 0x0000000204067825 */ /* 0x004fc600078e0232 */
[----:B------:R-:W-:Y:S04]  /*5d740*/  @P6 STG.E.U16 desc[UR36][R54.64], R5 ;  /* 0x0000000536006986 */ /* 0x000fe8000c101524 */
[----:B------:R-:W2:Y:S04]  /*5d750*/  LDL.LU R10, [R1+0x164] ;  /* 0x00016400010a7983 */ /* 0x000ea80000300800 */
[----:B------:R0:W-:Y:S01]  /*5d760*/  @P5 STG.E.U16 desc[UR36][R6.64], R8 ;  /* 0x0000000806005986 */ /* 0x0001e2000c101524 */
[----:B------:R-:W-:Y:S01]  /*5d770*/  ISETP.LT.AND P5, PT, R39, UR32, !P1 ;  /* 0x0000002027007c0c */ /* 0x000fe2000cfa1270 */
[----:B------:R-:W1:Y:S02]  /*5d780*/  LDCU UR32, c[0x0][0x398] ;  /* 0x00007300ff2077ac */ /* 0x000e640008000800 */
[----:B0-----:R-:W2:Y:S04]  /*5d790*/  LDL.LU R7, [R1+0x194] ;  /* 0x0001940001077983 */ /* 0x001ea80000300800 */
[----:B------:R0:W-:Y:S04]  /*5d7a0*/  STL [R1+0x2b48], R39 ;  /* 0x002b482701007387 */ /* 0x0001e80000100800 */
[----:B0-----:R-:W3:Y:S01]  /*5d7b0*/  LDL.LU R39, [R1+0x184] ;  /* 0x0001840001277983 */ /* 0x001ee20000300800 */
[----:B------:R-:W-:Y:S01]  /*5d7c0*/  ISETP.LT.AND P4, PT, R61, UR55, !P1 ;  /* 0x000000373d007c0c */ /* 0x000fe2000cf81270 */
[----:B------:R-:W-:-:S02]  /*5d7d0*/  VIADD R5, R4, UR73 ;  /* 0x0000004904057c36 */ /* 0x000fc40008000000 */
        /* <DEDUP_REMOVED lines=8> */
[----:B------:R-:W-:Y:S02]  /*5d860*/  ISETP.LT.AND P2, PT, R30, UR46, !P1 ;  /* 0x0000002e1e007c0c */ /* 0x000fe4000cf41270 */
[----:B------:R-:W-:Y:S01]  /*5d870*/  ISETP.LT.AND P6, PT, R31, UR8, !P1 ;  /* 0x000000081f007c0c */ /* 0x000fe2000cfc1270 */
[----:B------:R-:W0:Y:S01]  /*5d880*/  LDCU UR46, c[0x0][0x398] ;  /* 0x00007300ff2e77ac */ /* 0x000e220008000800 */
[----:B------:R-:W0:Y:S01]  /*5d890*/  LDCU UR18, c[0x0][0x398] ;  /* 0x00007300ff1277ac */ /* 0x000e220008000800 */
[----:B-1----:R-:W-:Y:S01]  /*5d8a0*/  IMAD.WIDE R54, R5, 0x2, R14 ;  /* 0x0000000205367825 */ /* 0x002fe200078e020e */
[----:B------:R-:W1:Y:S01]  /*5d8b0*/  LDCU UR8, c[0x0][0x398] ;  /* 0x00007300ff0877ac */ /* 0x000e620008000800 */
[----:B------:R-:W0:Y:S01]  /*5d8c0*/  LDCU UR55, c[0x0][0x398] ;  /* 0x00007300ff3777ac */ /* 0x000e220008000800 */
[----:B--2---:R2:W-:Y:S01]  /*5d8d0*/  @P4 STG.E.U16 desc[UR36][R56.64], R7 ;  /* 0x0000000738004986 */ /* 0x0045e2000c101524 */
[----:B------:R-:W-:-:S02]  /*5d8e0*/  PRMT R8, R7, 0x7632, R8 ;  /* 0x0000763207087816 */ /* 0x000fc40000000008 */
[----:B------:R-:W-:Y:S01]  /*5d8f0*/  ISETP.LT.AND P4, PT, R32, UR45, !P1 ;  /* 0x0000002d20007c0c */ /* 0x000fe2000cf81270 */
[----:B------:R-:W0:Y:S01]  /*5d900*/  LDCU UR45, c[0x0][0x398] ;  /* 0x00007300ff2d77ac */ /* 0x000e220008000800 */
[----:B--2---:R-:W-:Y:S01]  /*5d910*/  IMAD.WIDE R6, R5, 0x2, R12 ;  /* 0x0000000205067825 */ /* 0x004fe200078e020c */
[----:B---3--:R-:W-:-:S04]  /*5d920*/  PRMT R4, R39, 0x7632, R4 ;  /* 0x0000763227047816 */ /* 0x008fc80000000004 */
[----:B------:R2:W-:Y:S01]  /*5d930*/  @P5 STG.E.U16 desc[UR36][R6.64], R8 ;  /* 0x0000000806005986 */ /* 0x0005e2000c101524 */
[----:B------:R-:W-:Y:S01]  /*5d940*/  ISETP.LT.AND P5, PT, R35, UR12, !P1 ;  /* 0x0000000c23007c0c */ /* 0x000fe2000cfa1270 */
[C---:B------:R-:W-:Y:S01]  /*5d950*/  IMAD.WIDE R56, R5.reuse, 0x2, R16 ;  /* 0x0000000205387825 */ /* 0x040fe200078e0210 */
[----:B------:R-:W3:Y:S01]  /*5d960*/  LDCU UR12, c[0x0][0x3b8] ;  /* 0x00007700ff0c77ac */ /* 0x000ee20008000800 */
[----:B------:R0:W-:Y:S04]  /*5d970*/  @P0 STG.E.U16 desc[UR36][R54.64], R39 ;  /* 0x0000002736000986 */ /* 0x0001e8000c101524 */
[----:B------:R4:W-:Y:S01]  /*5d980*/  @P4 STG.E.U16 desc[UR36][R56.64], R4 ;  /* 0x0000000438004986 */ /* 0x0009e2000c101524 */
[----:B--2---:R-:W-:-:S04]  /*5d990*/  IMAD.WIDE R6, R5, 0x2, R18 ;  /* 0x0000000205067825 */ /* 0x004fc800078e0212 */
[----:B0-----:R-:W-:Y:S01]  /*5d9a0*/  IMAD.WIDE R54, R5, 0x2, R20 ;  /* 0x0000000205367825 */ /* 0x001fe200078e0214 */
[----:B----4-:R-:W-:-:S03]  /*5d9b0*/  PRMT R4, R37, 0x7632, R4 ;  /* 0x0000763225047816 */ /* 0x010fc60000000004 */
[----:B------:R-:W-:Y:S01]  /*5d9c0*/  IMAD.WIDE R56, R5, 0x2, R22 ;  /* 0x0000000205387825 */ /* 0x000fe200078e0216 */
[----:B------:R0:W-:Y:S04]  /*5d9d0*/  @P3 STG.E.U16 desc[UR36][R6.64], R37 ;  /* 0x0000002506003986 */ /* 0x0001e8000c101524 */
[----:B------:R-:W-:Y:S04]  /*5d9e0*/  @P5 STG.E.U16 desc[UR36][R54.64], R4 ;  /* 0x0000000436005986 */ /* 0x000fe8000c101524 */
[----:B------:R2:W-:Y:S04]  /*5d9f0*/  @P2 STG.E.U16 desc[UR36][R56.64], R10 ;  /* 0x0000000a38002986 */ /* 0x0005e8000c101524 */
[----:B0-----:R-:W4:Y:S04]  /*5da00*/  LDL.LU R37, [R1+0x144] ;  /* 0x0001440001257983 */ /* 0x001f280000300800 */
[----:B--2---:R-:W2:Y:S01]  /*5da10*/  LDL.LU R57, [R1+0x154] ;  /* 0x0001540001397983 */ /* 0x004ea20000300800 */
[----:B------:R-:W-:-:S03]  /*5da20*/  PRMT R4, R10, 0x7632, R4 ;  /* 0x000076320a047816 */ /* 0x000fc60000000004 */
[----:B------:R-:W3:Y:S04]  /*5da30*/  LDL.LU R10, [R1+0x134] ;  /* 0x00013400010a7983 */ /* 0x000ee80000300800 */
[----:B------:R-:W3:Y:S01]  /*5da40*/  LDL.LU R39, [R1+0x124] ;  /* 0x0001240001277983 */ /* 0x000ee20000300800 */
[----:B------:R-:W-:Y:S01]  /*5da50*/  ISETP.LT.AND P2, PT, R59, UR61, !P1 ;  /* 0x0000003d3b007c0c */ /* 0x000fe2000cf41270 */
[----:B------:R-:W0:Y:S01]  /*5da60*/  LDCU UR61, c[0x0][0x398] ;  /* 0x00007300ff3d77ac */ /* 0x000e220008000800 */
[----:B------:R-:W-:Y:S02]  /*5da70*/  ISETP.LT.AND P3, PT, R28, UR60, !P1 ;  /* 0x0000003c1c007c0c */ /* 0x000fe4000cf61270 */
[----:B------:R-:W-:Y:S01]  /*5da80*/  ISETP.LT.AND P0, PT, R60, UR16, !P1 ;  /* 0x000000103c007c0c */ /* 0x000fe2000cf01270 */
[----:B------:R-:W1:Y:S01]  /*5da90*/  LDCU UR60, c[0x0][0x398] ;  /* 0x00007300ff3c77ac */ /* 0x000e620008000800 */
[C---:B------:R-:W-:Y:S01]  /*5daa0*/  IMAD.WIDE R6, R5.reuse, 0x2, R24 ;  /* 0x0000000205067825 */ /* 0x040fe200078e0218 */
[----:B------:R-:W-:Y:S01]  /*5dab0*/  ISETP.LT.AND P4, PT, R36, UR28, !P1 ;  /* 0x0000001c24007c0c */ /* 0x000fe2000cf81270 */
[----:B------:R-:W1:Y:S02]  /*5dac0*/  LDCU.64 UR28, c[0x0][0x398] ;  /* 0x00007300ff1c77ac */ /* 0x000e640008000a00 */
[----:B------:R-:W-:Y:S01]  /*5dad0*/  IMAD.WIDE R54, R5, 0x2, R26 ;  /* 0x0000000205367825 */ /* 0x000fe200078e021a */
[----:B------:R-:W1:Y:S01]  /*5dae0*/  LDCU UR16, c[0x0][0x398] ;  /* 0x00007300ff1077ac */ /* 0x000e620008000800 */
[----:B0-----:R-:W-:Y:S01]  /*5daf0*/  ISETP.LT.AND P5, PT, R11, UR61, !P1 ;  /* 0x0000003d0b007c0c */ /* 0x001fe2000cfa1270 */
[----:B------:R-:W0:Y:S04]  /*5db00*/  LDCU UR61, c[0x0][0x398] ;  /* 0x00007300ff3d77ac */ /* 0x000e280008000800 */
[----:B------:R1:W-:Y:S01]  /*5db10*/  @P0 STG.E.U16 desc[UR36][R6.64], R4 ;  /* 0x0000000406000986 */ /* 0x0003e2000c101524 */
[----:B------:R-:W-:Y:S01]  /*5db20*/  ISETP.LT.AND P0, PT, R38, UR74, !P1 ;  /* 0x0000004a26007c0c */ /* 0x000fe2000cf01270 */
[----:B------:R-:W0:Y:S01]  /*5db30*/  LDCU UR74, c[0x0][0x398] ;  /* 0x00007300ff4a77ac */ /* 0x000e220008000800 */
[----:B-1----:R-:W-:-:S04]  /*5db40*/  IMAD.WIDE R6, R5, 0x2, R40 ;  /* 0x0000000205067825 */ /* 0x002fc800078e0228 */
[----:B------:R-:W-:Y:S01]  /*5db50*/  VIADD R4, R0, 0xb ;  /* 0x0000000b00047836 */ /* 0x000fe20000000000 */
[----:B--2---:R1:W-:Y:S01]  /*5db60*/  @P6 STG.E.U16 desc[UR36][R54.64], R57 ;  /* 0x0000003936006986 */ /* 0x0043e2000c101524 */
[----:B------:R-:W-:Y:S01]  /*5db70*/  ISETP.LT.AND P6, PT, R34, UR60, !P1 ;  /* 0x0000003c22007c0c */ /* 0x000fe2000cfc1270 */
[----:B------:R-:W2:Y:S01]  /*5db80*/  LDCU UR60, c[0x0][0x398] ;  /* 0x00007300ff3c77ac */ /* 0x000ea20008000800 */
[----:B0-----:R-:W-:Y:S02]  /*5db90*/  ISETP.LT.AND P1, PT, R33, UR61, !P1 ;  /* 0x0000003d21007c0c */ /* 0x001fe4000cf21270 */
[----:B------:R-:W-:Y:S01]  /*5dba0*/  PRMT R58, R57, 0x7632, R58 ;  /* 0x00007632393a7816 */ /* 0x000fe2000000003a */
[----:B------:R-:W0:Y:S01]  /*5dbb0*/  LDCU UR61, c[0x0][0x398] ;  /* 0x00007300ff3d77ac */ /* 0x000e220008000800 */
[----:B----4-:R-:W-:-:S03]  /*5dbc0*/  PRMT R8, R37, 0x7632, R8 ;  /* 0x0000763225087816 */ /* 0x010fc60000000008 */
[----:B------:R4:W-:Y:S01]  /*5dbd0*/  @P0 STG.E.U16 desc[UR36][R6.64], R58 ;  /* 0x0000003a06000986 */ /* 0x0009e2000c101524 */
[----:B-1----:R-:W-:-:S04]  /*5dbe0*/  IMAD.WIDE R54, R5, 0x2, R42 ;  /* 0x0000000205367825 */ /* 0x002fc800078e022a */
[C---:B------:R-:W-:Y:S01]  /*5dbf0*/  IMAD.WIDE R56, R5.reuse, 0x2, R44 ;  /* 0x0000000205387825 */ /* 0x040fe200078e022c */
[----:B------:R-:W-:Y:S01]  /*5dc00*/  ISETP.GE.AND P0, PT, R4, UR29, PT ;  /* 0x0000001d04007c0c */ /* 0x000fe2000bf06270 */
[----:B------:R1:W-:Y:S02]  /*5dc10*/  @P6 STG.E.U16 desc[UR36][R54.64], R37 ;  /* 0x0000002536006986 */ /* 0x0003e4000c101524 */
[----:B----4-:R-:W-:Y:S02]  /*5dc20*/  IMAD.WIDE R6, R5, 0x2, R46 ;  /* 0x0000000205067825 */ /* 0x010fe400078e022e */
[----:B------:R-:W-:Y:S01]  /*5dc30*/  @P1 STG.E.U16 desc[UR36][R56.64], R8 ;  /* 0x0000000838001986 */ /* 0x000fe2000c101524 */
[----:B---3--:R-:W-:-:S03]  /*5dc40*/  PRMT R4, R10, 0x7632, R4 ;  /* 0x000076320a047816 */ /* 0x008fc60000000004 */
[----:B------:R3:W-:Y:S01]  /*5dc50*/  @P4 STG.E.U16 desc[UR36][R6.64], R10 ;  /* 0x0000000a06004986 */ /* 0x0007e2000c101524 */
[----:B-1----:R-:W-:-:S03]  /*5dc60*/  IMAD.WIDE R54, R5, 0x2, R48 ;  /* 0x0000000205367825 */ /* 0x002fc600078e0230 */
[----:B------:R-:W4:Y:S04]  /*5dc70*/  LDL.LU R37, [R1+0x104] ;  /* 0x0001040001257983 */ /* 0x000f280000300800 */
[----:B------:R1:W-:Y:S01]  /*5dc80*/  @P5 STG.E.U16 desc[UR36][R54.64], R4 ;  /* 0x0000000436005986 */ /* 0x0003e2000c101524 */
[----:B---3--:R-:W-:-:S03]  /*5dc90*/  IMAD.WIDE R6, R5, 0x2, R50 ;  /* 0x0000000205067825 */ /* 0x008fc600078e0232 */
[----:B------:R-:W3:Y:S04]  /*5dca0*/  LDL.LU R10, [R1+0x1b4] ;  /* 0x0001b400010a7983 */ /* 0x000ee80000300800 */
[----:B------:R0:W-:Y:S01]  /*5dcb0*/  @P3 STG.E.U16 desc[UR36][R6.64], R39 ;  /* 0x0000002706003986 */ /* 0x0001e2000c101524 */
[C---:B-1----:R-:W-:Y:S02]  /*5dcc0*/  VIADD R4, R5.reuse, UR72 ;  /* 0x0000004805047c36 */ /* 0x042fe40008000000 */
[----:B------:R-:W-:Y:S01]  /*5dcd0*/  IMAD.WIDE R54, R5, 0x2, R52 ;  /* 0x0000000205367825 */ /* 0x000fe200078e0234 */
[----:B------:R-:W-:Y:S01]  /*5dce0*/  PRMT R5, R39, 0x7632, R5 ;  /* 0x0000763227057816 */ /* 0x000fe20000000005 */
[----:B------:R-:W1:Y:S01]  /*5dcf0*/  LDCU UR72, c[0x0][0x398] ;  /* 0x00007300ff4877ac */ /* 0x000e620008000800 */
[----:B0-----:R-:W2:Y:S04]  /*5dd00*/  LDL.LU R39, [R1+0x2b48] ;  /* 0x002b480001277983 */ /* 0x001ea80000300800 */
[----:B------:R-:W3:Y:S01]  /*5dd10*/  LDL.LU R7, [R1+0x114] ;  /* 0x0001140001077983 */ /* 0x000ee20000300800 */
[----:B------:R-:W-:Y:S01]  /*5dd20*/  ISETP.LT.AND P6, PT, R61, UR53, !P0 ;  /* 0x000000353d007c0c */ /* 0x000fe2000c7c1270 */
[----:B------:R-:W-:Y:S01]  /*5dd30*/  IMAD.WIDE R56, R4, 0x2, R2 ;  /* 0x0000000204387825 */ /* 0x000fe200078e0202 */
[----:B------:R-:W-:Y:S01]  /*5dd40*/  ISETP.LT.AND P4, PT, R29, UR40, !P0 ;  /* 0x000000281d007c0c */ /* 0x000fe2000c781270 */
[----:B------:R0:W-:Y:S01]  /*5dd50*/  @P2 STG.E.U16 desc[UR36][R54.64], R5 ;  /* 0x0000000536002986 */ /* 0x0001e2000c101524 */
[----:B------:R-:W-:Y:S01]  /*5dd60*/  ISETP.LT.AND P2, PT, R32, UR20, !P0 ;  /* 0x0000001420007c0c */ /* 0x000fe2000c741270 */
[----:B------:R-:W1:Y:S01]  /*5dd70*/  LDCU UR20, c[0x0][0x398] ;  /* 0x00007300ff1477ac */ /* 0x000e620008000800 */
[----:B------:R-:W-:-:S02]  /*5dd80*/  ISETP.LT.AND P5, PT, R9, UR39, !P0 ;  /* 0x0000002709007c0c */ /* 0x000fc4000c7a1270 */
[----:B------:R-:W3:Y:S01]  /*5dd90*/  LDL.LU R9, [R1+0x2b44] ;  /* 0x002b440001097983 */ /* 0x000ee20000300800 */
[----:B------:R-:W-:Y:S01]  /*5dda0*/  ISETP.LT.AND P1, PT, R30, UR34, !P0 ;  /* 0x000000221e007c0c */ /* 0x000fe2000c721270 */
[----:B------:R-:W1:Y:S01]  /*5ddb0*/  LDCU UR40, c[0x0][0x398] ;  /* 0x00007300ff2877ac */ /* 0x000e620008000800 */
[----:B------:R-:W1:Y:S01]  /*5ddc0*/  LDCU UR34, c[0x0][0x398] ;  /* 0x00007300ff2277ac */ /* 0x000e620008000800 */
[C---:B0-----:R-:W-:Y:S01]  /*5ddd0*/  IMAD.WIDE R54, R4.reuse, 0x2, R14 ;  /* 0x0000000204367825 */ /* 0x041fe200078e020e */
[----:B------:R-:W0:Y:S01]  /*5dde0*/  LDCU UR53, c[0x0][0x3b8] ;  /* 0x00007700ff3577ac */ /* 0x000e220008000800 */
[----:B------:R-:W0:Y:S01]  /*5ddf0*/  LDCU UR39, c[0x0][0x398] ;  /* 0x00007300ff2777ac */ /* 0x000e220008000800 */
[----:B----4-:R-:W-:Y:S02]  /*5de00*/  PRMT R5, R37, 0x7632, R5 ;  /* 0x0000763225057816 */ /* 0x010fe40000000005 */
[----:B--2---:R-:W-:Y:S01]  /*5de10*/  ISETP.LT.AND P3, PT, R39, UR35, !P0 ;  /* 0x0000002327007c0c */ /* 0x004fe2000c761270 */
[----:B------:R-:W2:Y:S01]  /*5de20*/  LDCU UR35, c[0x0][0x398] ;  /* 0x00007300ff2377ac */ /* 0x000ea20008000800 */
[----:B---3--:R3:W-:Y:S01]  /*5de30*/  @P6 STG.E.U16 desc[UR36][R56.64], R7 ;  /* 0x0000000738006986 */ /* 0x0087e2000c101524 */
[----:B------:R-:W-:Y:S01]  /*5de40*/  PRMT R8, R7, 0x7632, R8 ;  /* 0x0000763207087816 */ /* 0x000fe20000000008 */
[----:B---3--:R-:W-:-:S04]  /*5de50*/  IMAD.WIDE R6, R4, 0x2, R12 ;  /* 0x0000000204067825 */ /* 0x008fc800078e020c */
[----:B------:R-:W-:-:S05]  /*5de60*/  IMAD.WIDE R56, R4, 0x2, R16 ;  /* 0x0000000204387825 */ /* 0x000fca00078e0210 */
[----:B------:R3:W-:Y:S04]  /*5de70*/  @P3 STG.E.U16 desc[UR36][R6.64], R8 ;  /* 0x0000000806003986 */ /* 0x0007e8000c101524 */
[----:B------:R4:W-:Y:S04]  /*5de80*/  @P4 STG.E.U16 desc[UR36][R54.64], R37 ;  /* 0x0000002536004986 */ /* 0x0009e8000c101524 */
[----:B------:R-:W-:Y:S01]  /*5de90*/  @P2 STG.E.U16 desc[UR36][R56.64], R5 ;  /* 0x0000000538002986 */ /* 0x000fe2000c101524 */
[----:B---3--:R-:W-:-:S03]  /*5dea0*/  IMAD.WIDE R6, R4, 0x2, R18 ;  /* 0x0000000204067825 */ /* 0x008fc600078e0212 */
[----:B----4-:R-:W3:Y:S04]  /*5deb0*/  LDL.LU R37, [R1+0xe4] ;  /* 0x0000e40001257983 */ /* 0x010ee80000300800 */
[----:B------:R4:W-:Y:S04]  /*5dec0*/  @P5 STG.E.U16 desc[UR36][R6.64], R10 ;  /* 0x0000000a06005986 */ /* 0x0009e8000c101524 */
[----:B----4-:R-:W4:Y:S01]  /*5ded0*/  LDL.LU R7, [R1+0xf4] ;  /* 0x0000f40001077983 */ /* 0x010f220000300800 */
[----:B------:R-:W-:-:S03]  /*5dee0*/  PRMT R5, R10, 0x7632, R5 ;  /* 0x000076320a057816 */ /* 0x000fc60000000005 */
[----:B------:R-:W2:Y:S01]  /*5def0*/  LDL.LU R10, [R1+0x1e4] ;  /* 0x0001e400010a7983 */ /* 0x000ea20000300800 */
[----:B------:R-:W-:-:S03]  /*5df00*/  ISETP.LT.AND P4, PT, R28, UR31, !P0 ;  /* 0x0000001f1c007c0c */ /* 0x000fc6000c781270 */
[----:B------:R-:W2:Y:S01]  /*5df10*/  LDL.LU R28, [R1+0x1c4] ;  /* 0x0001c400011c7983 */ /* 0x000ea20000300800 */
[----:B------:R-:W-:Y:S01]  /*5df20*/  ISETP.LT.AND P6, PT, R35, UR38, !P0 ;  /* 0x0000002623007c0c */ /* 0x000fe2000c7c1270 */
[----:B------:R-:W-:-:S04]  /*5df30*/  IMAD.WIDE R54, R4, 0x2, R20 ;  /* 0x0000000204367825 */ /* 0x000fc800078e0214 */
[----:B------:R-:W-:Y:S01]  /*5df40*/  IMAD.WIDE R56, R4, 0x2, R22 ;  /* 0x0000000204387825 */ /* 0x000fe200078e0216 */
[----:B------:R-:W-:Y:S01]  /*5df50*/  ISETP.LT.AND P3, PT, R60, UR26, !P0 ;  /* 0x0000001a3c007c0c */ /* 0x000fe2000c761270 */
[----:B------:R-:W0:Y:S01]  /*5df60*/  LDCU UR38, c[0x0][0x398] ;  /* 0x00007300ff2677ac */ /* 0x000e220008000800 */
[----:B------:R-:W-:Y:S01]  /*5df70*/  ISETP.LT.AND P2, PT, R36, UR30, !P0 ;  /* 0x0000001e24007c0c */ /* 0x000fe2000c741270 */
[----:B------:R-:W0:Y:S04]  /*5df80*/  LDCU.64 UR30, c[0x0][0x398] ;  /* 0x00007300ff1e77ac */ /* 0x000e280008000a00 */
[----:B------:R1:W-:Y:S01]  /*5df90*/  @P6 STG.E.U16 desc[UR36][R54.64], R5 ;  /* 0x0000000536006986 */ /* 0x0003e2000c101524 */
[----:B------:R-:W-:Y:S01]  /*5dfa0*/  ISETP.LT.AND P6, PT, R31, UR24, !P0 ;  /* 0x000000181f007c0c */ /* 0x000fe2000c7c1270 */
[----:B------:R-:W0:Y:S01]  /*5dfb0*/  LDCU UR24, c[0x0][0x398] ;  /* 0x00007300ff1877ac */ /* 0x000e220008000800 */
[----:B------:R-:W0:Y:S01]  /*5dfc0*/  LDCU UR26, c[0x0][0x398] ;  /* 0x00007300ff1a77ac */ /* 0x000e220008000800 */
[C---:B-1----:R-:W-:Y:S01]  /*5dfd0*/  IMAD.WIDE R54, R4.reuse, 0x2, R26 ;  /* 0x0000000204367825 */ /* 0x042fe200078e021a */
[----:B----4-:R1:W-:Y:S01]  /*5dfe0*/  @P1 STG.E.U16 desc[UR36][R56.64], R7 ;  /* 0x0000000738001986 */ /* 0x0103e2000c101524 */
[----:B------:R-:W-:Y:S01]  /*5dff0*/  ISETP.LT.AND P1, PT, R59, UR76, !P0 ;  /* 0x0000004c3b007c0c */ /* 0x000fe2000c721270 */
[----:B------:R-:W4:Y:S01]  /*5e000*/  LDCU UR76, c[0x0][0x398] ;  /* 0x00007300ff4c77ac */ /* 0x000f220008000800 */
[----:B------:R-:W-:Y:S01]  /*5e010*/  PRMT R5, R7, 0x7632, R5 ;  /* 0x0000763207057816 */ /* 0x000fe20000000005 */
[----:B-1----:R-:W-:-:S05]  /*5e020*/  IMAD.WIDE R6, R4, 0x2, R24 ;  /* 0x0000000204067825 */ /* 0x002fca00078e0218 */
[----:B------:R1:W-:Y:S01]  /*5e030*/  @P3 STG.E.U16 desc[UR36][R6.64], R5 ;  /* 0x0000000506003986 */ /* 0x0003e2000c101524 */
[----:B------:R-:W-:Y:S02]  /*5e040*/  ISETP.LT.AND P3, PT, R38, UR71, !P0 ;  /* 0x0000004726007c0c */ /* 0x000fe4000c761270 */
[----:B---3--:R-:W-:Y:S01]  /*5e050*/  PRMT R58, R37, 0x7632, R58 ;  /* 0x00007632253a7816 */ /* 0x008fe2000000003a */
[----:B------:R3:W-:Y:S01]  /*5e060*/  @P6 STG.E.U16 desc[UR36][R54.64], R37 ;  /* 0x0000002536006986 */ /* 0x0007e2000c101524 */
[----:B------:R-:W-:Y:S01]  /*5e070*/  ISETP.LT.AND P6, PT, R34, UR74, !P0 ;  /* 0x0000004a22007c0c */ /* 0x000fe2000c7c1270 */
[C---:B------:R-:W-:Y:S01]  /*5e080*/  IMAD.WIDE R56, R4.reuse, 0x2, R44 ;  /* 0x0000000204387825 */ /* 0x040fe200078e022c */
[----:B----4-:R-:W-:Y:S01]  /*5e090*/  ISETP.LT.AND P5, PT, R11, UR76, !P0 ;  /* 0x0000004c0b007c0c */ /* 0x010fe2000c7a1270 */
[----:B------:R-:W4:Y:S01]  /*5e0a0*/  LDCU UR71, c[0x0][0x398] ;  /* 0x00007300ff4777ac */ /* 0x000f220008000800 */
[----:B------:R-:W-:Y:S01]  /*5e0b0*/  ISETP.LT.AND P0, PT, R33, UR73, !P0 ;  /* 0x0000004921007c0c */ /* 0x000fe2000c701270 */
[----:B-1----:R-:W-:Y:S01]  /*5e0c0*/  IMAD.WIDE R6, R4, 0x2, R40 ;  /* 0x0000000204067825 */ /* 0x002fe200078e0228 */
[----:B--2---:R-:W-:Y:S01]  /*5e0d0*/  PRMT R8, R10, 0x7632, R8 ;  /* 0x000076320a087816 */ /* 0x004fe20000000008 */
[----:B------:R-:W1:Y:S02]  /*5e0e0*/  LDCU UR73, c[0x0][0x398] ;  /* 0x00007300ff4977ac */ /* 0x000e640008000800 */
[----:B---3--:R-:W-:Y:S01]  /*5e0f0*/  IMAD.WIDE R54, R4, 0x2, R42 ;  /* 0x0000000204367825 */ /* 0x008fe200078e022a */
[----:B------:R2:W-:Y:S01]  /*5e100*/  @P3 STG.E.U16 desc[UR36][R6.64], R58 ;  /* 0x0000003a06003986 */ /* 0x0005e2000c101524 */
[----:B------:R-:W3:Y:S03]  /*5e110*/  LDCU UR76, c[0x0][0x398] ;  /* 0x00007300ff4c77ac */ /* 0x000ee60008000800 */
[----:B------:R0:W-:Y:S01]  /*5e120*/  @P6 STG.E.U16 desc[UR36][R54.64], R10 ;  /* 0x0000000a36006986 */ /* 0x0001e2000c101524 */
[----:B------:R-:W-:Y:S01]  /*5e130*/  VIADD R5, R0, 0xc ;  /* 0x0000000c00057836 */ /* 0x000fe20000000000 */
[----:B------:R-:W1:Y:S02]  /*5e140*/  LDCU UR74, c[0x0][0x3b8] ;  /* 0x00007700ff4a77ac */ /* 0x000e640008000800 */
[----:B------:R-:W-:Y:S04]  /*5e150*/  @P0 STG.E.U16 desc[UR36][R56.64], R8 ;  /* 0x0000000838000986 */ /* 0x000fe8000c101524 */
[----:B--2---:R-:W2:Y:S04]  /*5e160*/  LDL R58, [R1+0x2978] ;  /* 0x00297800013a7983 */ /* 0x004ea80000100800 */
[----:B0-----:R-:W2:Y:S04]  /*5e170*/  LDL.LU R10, [R1+0x188] ;  /* 0x00018800010a7983 */ /* 0x001ea80000300800 */
[----:B------:R0:W-:Y:S04]  /*5e180*/  STL [R1+0x2b3c], R57 ;  /* 0x002b3c3901007387 */ /* 0x0001e80000100800 */
[----:B0-----:R-:W2:Y:S01]  /*5e190*/  LDL R57, [R1+0x295c] ;  /* 0x00295c0001397983 */ /* 0x001ea20000100800 */
[----:B------:R-:W-:-:S03]  /*5e1a0*/  ISETP.GE.AND P3, PT, R5, UR31, PT ;  /* 0x0000001f05007c0c */ /* 0x000fc6000bf66270 */
[----:B------:R0:W-:Y:S01]  /*5e1b0*/  STL [R1+0x2b40], R30 ;  /* 0x002b401e01007387 */ /* 0x0001e20000100800 */
[----:B------:R-:W-:Y:S01]  /*5e1c0*/  ISETP.LT.AND P0, PT, R30, UR50, !P3 ;  /* 0x000000321e007c0c */ /* 0x000fe2000df01270 */
[----:B------:R-:W-:Y:S01]  /*5e1d0*/  IMAD.WIDE R6, R4, 0x2, R46 ;  /* 0x0000000204067825 */ /* 0x000fe200078e022e */
[----:B------:R-:W-:Y:S01]  /*5e1e0*/  PRMT R5, R28, 0x7632, R5 ;  /* 0x000076321c057816 */ /* 0x000fe20000000005 */
[----:B------:R-:W1:Y:S01]  /*5e1f0*/  LDCU UR50, c[0x0][0x398] ;  /* 0x00007300ff3277ac */ /* 0x000e620008000800 */
[----:B0-----:R-:W3:Y:S04]  /*5e200*/  LDL.LU R30, [R1+0x198] ;  /* 0x00019800011e7983 */ /* 0x001ee80000300800 */
[----:B------:R-:W4:Y:S04]  /*5e210*/  LDL.LU R37, [R1+0x178] ;  /* 0x0001780001257983 */ /* 0x000f280000300800 */
[----:B------:R0:W-:Y:S04]  /*5e220*/  @P2 STG.E.U16 desc[UR36][R6.64], R28 ;  /* 0x0000001c06002986 */ /* 0x0001e8000c101524 */
[----:B0-----:R-:W4:Y:S01]  /*5e230*/  LDL.LU R28, [R1+0x168] ;  /* 0x00016800011c7983 */ /* 0x001f220000300800 */
[----:B------:R-:W-:-:S05]  /*5e240*/  IMAD.WIDE R54, R4, 0x2, R48 ;  /* 0x0000000204367825 */ /* 0x000fca00078e0230 */
[----:B------:R0:W-:Y:S01]  /*5e250*/  @P5 STG.E.U16 desc[UR36][R54.64], R5 ;  /* 0x0000000536005986 */ /* 0x0001e2000c101524 */
[C---:B------:R-:W-:Y:S01]  /*5e260*/  IMAD.WIDE R6, R4.reuse, 0x2, R50 ;  /* 0x0000000204067825 */ /* 0x040fe200078e0232 */
[----:B------:R-:W-:Y:S01]  /*5e270*/  ISETP.LT.AND P6, PT, R61, UR70, !P3 ;  /* 0x000000463d007c0c */ /* 0x000fe2000dfc1270 */
[----:B------:R-:W1:Y:S01]  /*5e280*/  LDCU UR70, c[0x0][0x398] ;  /* 0x00007300ff4677ac */ /* 0x000e620008000800 */
[----:B------:R-:W-:Y:S01]  /*5e290*/  PRMT R56, R9, 0x7632, R56 ;  /* 0x0000763209387816 */ /* 0x000fe20000000038 */
[C---:B------:R-:W-:Y:S01]  /*5e2a0*/  VIADD R8, R4.reuse, UR5 ;  /* 0x0000000504087c36 */ /* 0x040fe20008000000 */
[----:B------:R1:W-:Y:S01]  /*5e2b0*/  @P4 STG.E.U16 desc[UR36][R6.64], R9 ;  /* 0x0000000906004986 */ /* 0x0003e2000c101524 */
[----:B------:R-:W-:Y:S01]  /*5e2c0*/  ISETP.LT.AND P4, PT, R39, UR51, !P3 ;  /* 0x0000003327007c0c */ /* 0x000fe2000df81270 */
[----:B------:R-:W2:Y:S01]  /*5e2d0*/  LDCU UR51, c[0x0][0x398] ;  /* 0x00007300ff3377ac */ /* 0x000ea20008000800 */
[----:B0-----:R-:W-:Y:S01]  /*5e2e0*/  IMAD.WIDE R4, R4, 0x2, R52 ;  /* 0x0000000204047825 */ /* 0x001fe200078e0234 */
[----:B------:R-:W-:Y:S01]  /*5e2f0*/  ISETP.LT.AND P2, PT, R29, UR49, !P3 ;  /* 0x000000311d007c0c */ /* 0x000fe2000df41270 */
[----:B------:R-:W0:Y:S03]  /*5e300*/  LDCU UR5, c[0x0][0x398] ;  /* 0x00007300ff0577ac */ /* 0x000e260008000800 */
[----:B------:R0:W-:Y:S01]  /*5e310*/  @P1 STG.E.U16 desc[UR36][R4.64], R56 ;  /* 0x0000003804001986 */ /* 0x0001e2000c101524 */
[----:B------:R-:W-:Y:S01]  /*5e320*/  ISETP.LT.AND P1, PT, R32, UR52, !P3 ;  /* 0x0000003420007c0c */ /* 0x000fe2000df21270 */
[C---:B------:R-:W-:Y:S01]  /*5e330*/  IMAD.WIDE R54, R8.reuse, 0x2, R2 ;  /* 0x0000000208367825 */ /* 0x040fe200078e0202 */
[----:B------:R-:W2:Y:S03]  /*5e340*/  LDCU UR52, c[0x0][0x398] ;  /* 0x00007300ff3477ac */ /* 0x000ea60008000800 */
[C---:B-1----:R-:W-:Y:S01]  /*5e350*/  IMAD.WIDE R6, R8.reuse, 0x2, R14 ;  /* 0x0000000208067825 */ /* 0x042fe200078e020e */
[----:B------:R-:W1:Y:S03]  /*5e360*/  LDCU UR49, c[0x0][0x398] ;  /* 0x00007300ff3177ac */ /* 0x000e660008000800 */
[----:B0-----:R-:W-:Y:S01]  /*5e370*/  IMAD.WIDE R4, R8, 0x2, R12 ;  /* 0x0000000208047825 */ /* 0x001fe200078e020c */
[----:B--2---:R-:W-:Y:S01]  /*5e380*/  ISETP.LT.AND P5, PT, R57, UR54, !P3 ;  /* 0x0000003639007c0c */ /* 0x004fe2000dfa1270 */
[----:B------:R-:W0:Y:S01]  /*5e390*/  LDCU UR54, c[0x0][0x398] ;  /* 0x00007300ff3677ac */ /* 0x000e220008000800 */
[----:B------:R-:W2:Y:S01]  /*5e3a0*/  LDL.LU R57, [R1+0x158] ;  /* 0x0001580001397983 */ /* 0x000ea20000300800 */
[----:B------:R-:W-:-:S02]  /*5e3b0*/  PRMT R9, R10, 0x7632, R9 ;  /* 0x000076320a097816 */ /* 0x000fc40000000009 */
[----:B---3--:R-:W-:Y:S01]  /*5e3c0*/  PRMT R56, R30, 0x7632, R56 ;  /* 0x000076321e387816 */ /* 0x008fe20000000038 */
[----:B------:R3:W-:Y:S04]  /*5e3d0*/  @P6 STG.E.U16 desc[UR36][R54.64], R30 ;  /* 0x0000001e36006986 */ /* 0x0007e8000c101524 */
[----:B------:R0:W-:Y:S01]  /*5e3e0*/  @P4 STG.E.U16 desc[UR36][R4.64], R56 ;  /* 0x0000003804004986 */ /* 0x0001e2000c101524 */
[----:B------:R-:W-:Y:S01]  /*5e3f0*/  ISETP.LT.AND P6, PT, R35, UR22, !P3 ;  /* 0x0000001623007c0c */ /* 0x000fe2000dfc1270 */
[----:B------:R-:W1:Y:S02]  /*5e400*/  LDCU UR22, c[0x0][0x3b8] ;  /* 0x00007700ff1677ac */ /* 0x000e640008000800 */
[----:B------:R4:W-:Y:S01]  /*5e410*/  @P2 STG.E.U16 desc[UR36][R6.64], R10 ;  /* 0x0000000a06002986 */ /* 0x0009e2000c101524 */
[----:B---3--:R-:W-:-:S04]  /*5e420*/  IMAD.WIDE R54, R8, 0x2, R16 ;  /* 0x0000000208367825 */ /* 0x008fc800078e0210 */
[C---:B0-----:R-:W-:Y:S01]  /*5e430*/  IMAD.WIDE R4, R8.reuse, 0x2, R18 ;  /* 0x0000000208047825 */ /* 0x041fe200078e0212 */
[----:B------:R0:W-:Y:S04]  /*5e440*/  @P1 STG.E.U16 desc[UR36][R54.64], R9 ;  /* 0x0000000936001986 */ /* 0x0001e8000c101524 */
[----:B----4-:R-:W3:Y:S04]  /*5e450*/  LDL.LU R10, [R1+0x148] ;  /* 0x00014800010a7983 */ /* 0x010ee80000300800 */
[----:B------:R4:W-:Y:S01]  /*5e460*/  @P5 STG.E.U16 desc[UR36][R4.64], R37 ;  /* 0x0000002504005986 */ /* 0x0009e2000c101524 */
[----:B0-----:R-:W-:Y:S01]  /*5e470*/  PRMT R9, R37, 0x7632, R9 ;  /* 0x0000763225097816 */ /* 0x001fe20000000009 */
[----:B------:R-:W-:-:S02]  /*5e480*/  IMAD.WIDE R6, R8, 0x2, R20 ;  /* 0x0000000208067825 */ /* 0x000fc400078e0214 */
[----:B----4-:R-:W4:Y:S02]  /*5e490*/  LDL.LU R37, [R1+0x138] ;  /* 0x0001380001257983 */ /* 0x010f240000300800 */
[----:B------:R-:W-:Y:S02]  /*5e4a0*/  IMAD.WIDE R54, R8, 0x2, R22 ;  /* 0x0000000208367825 */ /* 0x000fe400078e0216 */
[----:B------:R0:W-:Y:S04]  /*5e4b0*/  @P6 STG.E.U16 desc[UR36][R6.64], R9 ;  /* 0x0000000906006986 */ /* 0x0001e8000c101524 */
[----:B------:R1:W-:Y:S01]  /*5e4c0*/  @P0 STG.E.U16 desc[UR36][R54.64], R28 ;  /* 0x0000001c36000986 */ /* 0x0003e2000c101524 */
[----:B0-----:R-:W-:-:S03]  /*5e4d0*/  PRMT R9, R28, 0x7632, R9 ;  /* 0x000076321c097816 */ /* 0x001fc60000000009 */
[----:B-1----:R-:W4:Y:S04]  /*5e4e0*/  LDL.LU R28, [R1+0x128] ;  /* 0x00012800011c7983 */ /* 0x002f280000300800 */
[----:B------:R-:W4:Y:S01]  /*5e4f0*/  LDL.LU R30, [R1+0x118] ;  /* 0x00011800011e7983 */ /* 0x000f220000300800 */
[----:B------:R-:W-:Y:S01]  /*5e500*/  ISETP.LT.AND P2, PT, R59, UR73, !P3 ;  /* 0x000000493b007c0c */ /* 0x000fe2000df41270 */
[----:B------:R-:W0:Y:S01]  /*5e510*/  LDCU UR73, c[0x0][0x398] ;  /* 0x00007300ff4977ac */ /* 0x000e220008000800 */
[----:B------:R-:W-:Y:S02]  /*5e520*/  ISETP.LT.AND P1, PT, R60, UR69, !P3 ;  /* 0x000000453c007c0c */ /* 0x000fe4000df21270 */
[----:B------:R-:W-:Y:S01]  /*5e530*/  ISETP.LT.AND P6, PT, R31, UR44, !P3 ;  /* 0x0000002c1f007c0c */ /* 0x000fe2000dfc1270 */
[----:B------:R-:W-:-:S04]  /*5e540*/  IMAD.WIDE R4, R8, 0x2, R24 ;  /* 0x0000000208047825 */ /* 0x000fc800078e0218 */
[----:B------:R-:W-:Y:S01]  /*5e550*/  IMAD.WIDE R6, R8, 0x2, R26 ;  /* 0x0000000208067825 */ /* 0x000fe200078e021a */
[----:B------:R-:W-:Y:S01]  /*5e560*/  ISETP.LT.AND P4, PT, R36, UR28, !P3 ;  /* 0x0000001c24007c0c */ /* 0x000fe2000df81270 */
[----:B------:R-:W1:Y:S04]  /*5e570*/  LDCU.64 UR28, c[0x0][0x398] ;  /* 0x00007300ff1c77ac */ /* 0x000e680008000a00 */
[----:B------:R0:W-:Y:S01]  /*5e580*/  @P1 STG.E.U16 desc[UR36][R4.64], R9 ;  /* 0x0000000904001986 */ /* 0x0001e2000c101524 */
[----:B------:R-:W-:Y:S01]  /*5e590*/  ISETP.LT.AND P0, PT, R38, UR43, !P3 ;  /* 0x0000002b26007c0c */ /* 0x000fe2000df01270 */
[----:B------:R-:W1:Y:S01]  /*5e5a0*/  LDCU UR44, c[0x0][0x398] ;  /* 0x00007300ff2c77ac */ /* 0x000e620008000800 */
[----:B------:R-:W-:Y:S02]  /*5e5b0*/  ISETP.LT.AND P1, PT, R34, UR42, !P3 ;  /* 0x0000002a22007c0c */ /* 0x000fe4000df21270 */
[----:B------:R-:W-:Y:S01]  /*5e5c0*/  ISETP.LT.AND P5, PT, R58, UR48, !P3 ;  /* 0x000000303a007c0c */ /* 0x000fe2000dfa1270 */
[----:B------:R-:W1:Y:S01]  /*5e5d0*/  LDCU UR48, c[0x0][0x398] ;  /* 0x00007300ff3077ac */ /* 0x000e620008000800 */
[----:B------:R-:W1:Y:S01]  /*5e5e0*/  LDCU UR43, c[0x0][0x398] ;  /* 0x00007300ff2b77ac */ /* 0x000e620008000800 */
[----:B0-----:R-:W-:Y:S01]  /*5e5f0*/  IMAD.WIDE R4, R8, 0x2, R40 ;  /* 0x0000000208047825 */ /* 0x001fe200078e0228 */
[----:B------:R-:W0:Y:S03]  /*5e600*/  LDCU UR42, c[0x0][0x398] ;  /* 0x00007300ff2a77ac */ /* 0x000e260008000800 */
[----:B------:R-:W-:Y:S01]  /*5e610*/  VIADD R9, R0, 0xd ;  /* 0x0000000d00097836 */ /* 0x000fe20000000000 */
[----:B------:R-:W0:Y:S01]  /*5e620*/  LDCU UR69, c[0x0][0x398] ;  /* 0x00007300ff4577ac */ /* 0x000e220008000800 */
[----:B--2---:R2:W-:Y:S01]  /*5e630*/  @P6 STG.E.U16 desc[UR36][R6.64], R57 ;  /* 0x0000003906006986 */ /* 0x0045e2000c101524 */
[----:B------:R-:W-:Y:S01]  /*5e640*/  ISETP.LT.AND P6, PT, R11, UR73, !P3 ;  /* 0x000000490b007c0c */ /* 0x000fe2000dfc1270 */
[----:B------:R-:W0:Y:S01]  /*5e650*/  LDCU UR73, c[0x0][0x398] ;  /* 0x00007300ff4977ac */ /* 0x000e220008000800 */
[----:B------:R-:W-:-:S05]  /*5e660*/  PRMT R54, R57, 0x7632, R54 ;  /* 0x0000763239367816 */ /* 0x000fca0000000036 */
[----:B------:R0:W-:Y:S01]  /*5e670*/  @P0 STG.E.U16 desc[UR36][R4.64], R54 ;  /* 0x0000003604000986 */ /* 0x0001e2000c101524 */
[----:B--2---:R-:W-:Y:S01]  /*5e680*/  IMAD.WIDE R6, R8, 0x2, R42 ;  /* 0x0000000208067825 */ /* 0x004fe200078e022a */
[----:B0-----:R-:W-:-:S03]  /*5e690*/  ISETP.LT.AND P3, PT, R33, UR73, !P3 ;  /* 0x0000004921007c0c */ /* 0x001fc6000df61270 */
[C---:B------:R-:W-:Y:S01]  /*5e6a0*/  IMAD.WIDE R4, R8.reuse, 0x2, R44 ;  /* 0x0000000208047825 */ /* 0x040fe200078e022c */
[----:B-1----:R-:W-:Y:S01]  /*5e6b0*/  ISETP.GE.AND P0, PT, R9, UR29, PT ;  /* 0x0000001d09007c0c */ /* 0x002fe2000bf06270 */
[----:B------:R-:W0:Y:S02]  /*5e6c0*/  LDCU UR73, c[0x0][0x3b8] ;  /* 0x00007700ff4977ac */ /* 0x000e240008000800 */
[----:B------:R-:W-:Y:S01]  /*5e6d0*/  IMAD.WIDE R54, R8, 0x2, R48 ;  /* 0x0000000208367825 */ /* 0x000fe200078e0230 */
[----:B---3--:R1:W-:Y:S01]  /*5e6e0*/  @P1 STG.E.U16 desc[UR36][R6.64], R10 ;  /* 0x0000000a06001986 */ /* 0x0083e2000c101524 */
[----:B------:R-:W-:-:S05]  /*5e6f0*/  PRMT R56, R10, 0x7632, R56 ;  /* 0x000076320a387816 */ /* 0x000fca0000000038 */
[----:B------:R2:W-:Y:S01]  /*5e700*/  @P3 STG.E.U16 desc[UR36][R4.64], R56 ;  /* 0x0000003804003986 */ /* 0x0005e2000c101524 */
[----:B-1----:R-:W-:-:S03]  /*5e710*/  IMAD.WIDE R6, R8, 0x2, R46 ;  /* 0x0000000208067825 */ /* 0x002fc600078e022e */
[----:B------:R-:W3:Y:S01]  /*5e720*/  LDL.LU R10, [R1+0x108] ;  /* 0x00010800010a7983 */ /* 0x000ee20000300800 */
[----:B----4-:R-:W-:-:S03]  /*5e730*/  PRMT R9, R37, 0x7632, R9 ;  /* 0x0000763225097816 */ /* 0x010fc60000000009 */
[----:B------:R1:W-:Y:S01]  /*5e740*/  @P4 STG.E.U16 desc[UR36][R6.64], R37 ;  /* 0x0000002506004986 */ /* 0x0003e2000c101524 */
[----:B--2---:R-:W-:-:S03]  /*5e750*/  IMAD.WIDE R4, R8, 0x2, R50 ;  /* 0x0000000208047825 */ /* 0x004fc600078e0232 */
[----:B------:R2:W-:Y:S01]  /*5e760*/  @P6 STG.E.U16 desc[UR36][R54.64], R9 ;  /* 0x0000000936006986 */ /* 0x0005e2000c101524 */
[----:B------:R-:W-:Y:S01]  /*5e770*/  ISETP.LT.AND P6, PT, R61, UR68, !P0 ;  /* 0x000000443d007c0c */ /* 0x000fe2000c7c1270 */
[----:B------:R-:W4:Y:S02]  /*5e780*/  LDCU UR68, c[0x0][0x398] ;  /* 0x00007300ff4477ac */ /* 0x000f240008000800 */
[----:B------:R-:W4:Y:S01]  /*5e790*/  LDL R57, [R1+0x1b8] ;  /* 0x0001b80001397983 */ /* 0x000f220000100800 */
[----:B-1----:R-:W-:-:S03]  /*5e7a0*/  IMAD.WIDE R6, R8, 0x2, R52 ;  /* 0x0000000208067825 */ /* 0x002fc600078e0234 */
[----:B------:R-:W4:Y:S01]  /*5e7b0*/  LDL.LU R37, [R1+0xf8] ;  /* 0x0000f80001257983 */ /* 0x000f220000300800 */
[----:B--2---:R-:W-:Y:S01]  /*5e7c0*/  VIADD R54, R8, UR33 ;  /* 0x0000002108367c36 */ /* 0x004fe20008000000 */
[----:B------:R-:W-:Y:S01]  /*5e7d0*/  ISETP.LT.AND P4, PT, R39, UR45, !P0 ;  /* 0x0000002d27007c0c */ /* 0x000fe2000c781270 */
[----:B------:R-:W1:Y:S01]  /*5e7e0*/  LDCU UR33, c[0x0][0x398] ;  /* 0x00007300ff2177ac */ /* 0x000e620008000800 */
[----:B------:R-:W-:Y:S01]  /*5e7f0*/  PRMT R9, R28, 0x7632, R9 ;  /* 0x000076321c097816 */ /* 0x000fe20000000009 */
[----:B------:R2:W-:Y:S01]  /*5e800*/  @P5 STG.E.U16 desc[UR36][R4.64], R28 ;  /* 0x0000001c04005986 */ /* 0x0005e2000c101524 */
[----:B------:R-:W-:Y:S01]  /*5e810*/  ISETP.LT.AND P3, PT, R29, UR32, !P0 ;  /* 0x000000201d007c0c */ /* 0x000fe2000c761270 */
[----:B------:R-:W0:Y:S01]  /*5e820*/  LDCU UR45, c[0x0][0x398] ;  /* 0x00007300ff2d77ac */ /* 0x000e220008000800 */
[----:B------:R-:W-:Y:S01]  /*5e830*/  PRMT R55, R30, 0x7632, R55 ;  /* 0x000076321e377816 */ /* 0x000fe20000000037 */
[----:B------:R0:W-:Y:S01]  /*5e840*/  @P2 STG.E.U16 desc[UR36][R6.64], R9 ;  /* 0x0000000906002986 */ /* 0x0001e2000c101524 */
[----:B--2---:R-:W-:-:S03]  /*5e850*/  IMAD.WIDE R4, R54, 0x2, R2 ;  /* 0x0000000236047825 */ /* 0x004fc600078e0202 */
[----:B------:R-:W2:Y:S01]  /*5e860*/  LDL.LU R28, [R1+0xe8] ;  /* 0x0000e800011c7983 */ /* 0x000ea20000300800 */
[----:B------:R-:W-:Y:S01]  /*5e870*/  ISETP.LT.AND P5, PT, R32, UR47, !P0 ;  /* 0x0000002f20007c0c */ /* 0x000fe2000c7a1270 */
[----:B------:R-:W1:Y:S02]  /*5e880*/  LDCU UR47, c[0x0][0x398] ;  /* 0x00007300ff2f77ac */ /* 0x000e640008000800 */
[----:B------:R1:W-:Y:S01]  /*5e890*/  @P6 STG.E.U16 desc[UR36][R4.64], R30 ;  /* 0x0000001e04006986 */ /* 0x0003e2000c101524 */
[----:B------:R-:W-:Y:S01]  /*5e8a0*/  ISETP.LT.AND P1, PT, R36, UR30, !P0 ;  /* 0x0000001e24007c0c */ /* 0x000fe2000c721270 */
[C---:B0-----:R-:W-:Y:S01]  /*5e8b0*/  IMAD.WIDE R6, R54.reuse, 0x2, R12 ;  /* 0x0000000236067825 */ /* 0x041fe200078e020c */
[----:B------:R-:W0:Y:S01]  /*5e8c0*/  LDCU UR32, c[0x0][0x398] ;  /* 0x00007300ff2077ac */ /* 0x000e220008000800 */
[----:B-1----:R-:W2:Y:S02]  /*5e8d0*/  LDL.LU R30, [R1+0x2b40] ;  /* 0x002b4000011e7983 */ /* 0x002ea40000300800 */
[----:B------:R-:W-:Y:S01]  /*5e8e0*/  IMAD.WIDE R8, R54, 0x2, R14 ;  /* 0x0000000236087825 */ /* 0x000fe200078e020e */
[----:B---3--:R-:W-:Y:S01]  /*5e8f0*/  PRMT R56, R10, 0x7632, R56 ;  /* 0x000076320a387816 */ /* 0x008fe20000000038 */
[----:B------:R-:W3:Y:S01]  /*5e900*/  LDL R5, [R1+0x295c] ;  /* 0x00295c0001057983 */ /* 0x000ee20000100800 */
[----:B------:R-:W-:Y:S01]  /*5e910*/  ISETP.LT.AND P2, PT, R35, UR46, !P0 ;  /* 0x0000002e23007c0c */ /* 0x000fe2000c741270 */
[----:B------:R-:W1:Y:S02]  /*5e920*/  LDCU.64 UR30, c[0x0][0x398] ;  /* 0x00007300ff1e77ac */ /* 0x000e640008000a00 */
[----:B------:R4:W-:Y:S01]  /*5e930*/  @P4 STG.E.U16 desc[UR36][R6.64], R55 ;  /* 0x0000003706004986 */ /* 0x0009e2000c101524 */
[----:B------:R-:W0:Y:S03]  /*5e940*/  LDCU UR46, c[0x0][0x398] ;  /* 0x00007300ff2e77ac */ /* 0x000e260008000800 */
[----:B------:R1:W-:Y:S01]  /*5e950*/  @P3 STG.E.U16 desc[UR36][R8.64], R10 ;  /* 0x0000000a08003986 */ /* 0x0003e2000c101524 */
[----:B----4-:R-:W-:-:S03]  /*5e960*/  PRMT R55, R57, 0x7632, R55 ;  /* 0x0000763239377816 */ /* 0x010fc60000000037 */
[----:B-1----:R-:W4:Y:S04]  /*5e970*/  LDL.LU R10, [R1+0x1e8] ;  /* 0x0001e800010a7983 */ /* 0x002f280000300800 */
[----:B------:R-:W4:Y:S01]  /*5e980*/  LDL.LU R57, [R1+0x2b3c] ;  /* 0x002b3c0001397983 */ /* 0x000f220000300800 */
[----:B---3--:R-:W-:Y:S01]  /*5e990*/  ISETP.LT.AND P6, PT, R5, UR67, !P0 ;  /* 0x0000004305007c0c */ /* 0x008fe2000c7c1270 */
[----:B------:R-:W-:Y:S01]  /*5e9a0*/  IMAD.WIDE R4, R54, 0x2, R16 ;  /* 0x0000000236047825 */ /* 0x000fe200078e0210 */
[----:B--2---:R-:W-:Y:S01]  /*5e9b0*/  ISETP.LT.AND P3, PT, R30, UR66, !P0 ;  /* 0x000000421e007c0c */ /* 0x004fe2000c761270 */
[----:B------:R-:W1:Y:S03]  /*5e9c0*/  LDCU UR66, c[0x0][0x398] ;  /* 0x00007300ff4277ac */ /* 0x000e660008000800 */
[----:B------:R2:W-:Y:S01]  /*5e9d0*/  @P5 STG.E.U16 desc[UR36][R4.64], R56 ;  /* 0x0000003804005986 */ /* 0x0005e2000c101524 */
[----:B------:R-:W-:Y:S01]  /*5e9e0*/  IMAD.WIDE R6, R54, 0x2, R18 ;  /* 0x0000000236067825 */ /* 0x000fe200078e0212 */
[----:B------:R-:W-:Y:S01]  /*5e9f0*/  ISETP.LT.AND P4, PT, R60, UR65, !P0 ;  /* 0x000000413c007c0c */ /* 0x000fe2000c781270 */
[----:B------:R-:W3:Y:S01]  /*5ea00*/  LDCU UR67, c[0x0][0x398] ;  /* 0x00007300ff4377ac */ /* 0x000ee20008000800 */
[----:B--2---:R-:W2:Y:S01]  /*5ea10*/  LDL.LU R5, [R1+0x1b8] ;  /* 0x0001b80001057983 */ /* 0x004ea20000300800 */
[----:B------:R-:W-:Y:S01]  /*5ea20*/  IMAD.WIDE R8, R54, 0x2, R20 ;  /* 0x0000000236087825 */ /* 0x000fe200078e0214 */
[----:B------:R-:W-:Y:S01]  /*5ea30*/  ISETP.LT.AND P5, PT, R38, UR63, !P0 ;  /* 0x0000003f26007c0c */ /* 0x000fe2000c7a1270 */
[----:B------:R-:W0:Y:S02]  /*5ea40*/  LDCU UR65, c[0x0][0x398] ;  /* 0x00007300ff4177ac */ /* 0x000e240008000800 */
[C---:B------:R-:W-:Y:S01]  /*5ea50*/  VIADD R56, R54.reuse, UR12 ;  /* 0x0000000c36387c36 */ /* 0x040fe20008000000 */
[----:B------:R-:W0:Y:S01]  /*5ea60*/  LDCU UR12, c[0x0][0x398] ;  /* 0x00007300ff0c77ac */ /* 0x000e220008000800 */
[----:B------:R-:W0:Y:S01]  /*5ea70*/  LDCU UR63, c[0x0][0x398] ;  /* 0x00007300ff3f77ac */ /* 0x000e220008000800 */
[----:B--2---:R2:W-:Y:S01]  /*5ea80*/  @P6 STG.E.U16 desc[UR36][R6.64], R5 ;  /* 0x0000000506006986 */ /* 0x0045e2000c101524 */
[----:B------:R-:W-:Y:S01]  /*5ea90*/  ISETP.LT.AND P6, PT, R31, UR64, !P0 ;  /* 0x000000401f007c0c */ /* 0x000fe2000c7c1270 */
[----:B------:R-:W0:Y:S02]  /*5eaa0*/  LDCU UR64, c[0x0][0x398] ;  /* 0x00007300ff4077ac */ /* 0x000e240008000800 */
[----:B------:R1:W-:Y:S01]  /*5eab0*/  @P2 STG.E.U16 desc[UR36][R8.64], R55 ;  /* 0x0000003708002986 */ /* 0x0003e2000c101524 */
[----:B--2---:R-:W-:-:S04]  /*5eac0*/  IMAD.WIDE R6, R54, 0x2, R22 ;  /* 0x0000000236067825 */ /* 0x004fc800078e0216 */
[----:B------:R-:W-:Y:S01]  /*5ead0*/  IMAD.WIDE R4, R54, 0x2, R24 ;  /* 0x0000000236047825 */ /* 0x000fe200078e0218 */
[----:B-1----:R-:W-:Y:S01]  /*5eae0*/  PRMT R8, R37, 0x7632, R8 ;  /* 0x0000763225087816 */ /* 0x002fe20000000008 */
[----:B------:R1:W-:Y:S01]  /*5eaf0*/  @P3 STG.E.U16 desc[UR36][R6.64], R37 ;  /* 0x0000002506003986 */ /* 0x0003e2000c101524 */
[----:B------:R-:W-:Y:S01]  /*5eb00*/  ISETP.LT.AND P2, PT, R59, UR14, !P0 ;  /* 0x0000000e3b007c0c */ /* 0x000fe2000c741270 */
[----:B------:R-:W2:Y:S02]  /*5eb10*/  LDCU UR14, c[0x0][0x398] ;  /* 0x00007300ff0e77ac */ /* 0x000ea40008000800 */
[----:B------:R0:W-:Y:S01]  /*5eb20*/  @P4 STG.E.U16 desc[UR36][R4.64], R8 ;  /* 0x0000000804004986 */ /* 0x0001e2000c101524 */
[----:B------:R-:W-:Y:S01]  /*5eb30*/  ISETP.LT.AND P3, PT, R58, UR41, !P0 ;  /* 0x000000293a007c0c */ /* 0x000fe2000c761270 */
[----:B------:R-:W2:Y:S01]  /*5eb40*/  LDCU UR41, c[0x0][0x398] ;  /* 0x00007300ff2977ac */ /* 0x000ea20008000800 */
[----:B-1----:R-:W-:Y:S01]  /*5eb50*/  IMAD.WIDE R6, R54, 0x2, R26 ;  /* 0x0000000236067825 */ /* 0x002fe200078e021a */
[----:B------:R-:W-:Y:S01]  /*5eb60*/  ISETP.LT.AND P4, PT, R11, UR62, !P0 ;  /* 0x0000003e0b007c0c */ /* 0x000fe2000c781270 */
[----:B------:R-:W2:Y:S01]  /*5eb70*/  LDL.LU R37, [R1+0x1c8] ;  /* 0x0001c80001257983 */ /* 0x000ea20000300800 */
[----:B----4-:R-:W-:Y:S01]  /*5eb80*/  PRMT R55, R10, 0x7632, R55 ;  /* 0x000076320a377816 */ /* 0x010fe20000000037 */
[----:B0-----:R-:W-:Y:S01]  /*5eb90*/  IMAD.WIDE R4, R54, 0x2, R40 ;  /* 0x0000000236047825 */ /* 0x001fe200078e0228 */
[----:B------:R-:W0:Y:S01]  /*5eba0*/  LDCU UR62, c[0x0][0x398] ;  /* 0x00007300ff3e77ac */ /* 0x000e220008000800 */
[----:B------:R1:W-:Y:S01]  /*5ebb0*/  @P6 STG.E.U16 desc[UR36][R6.64], R28 ;  /* 0x0000001c06006986 */ /* 0x0003e2000c101524 */
[----:B------:R-:W-:-:S02]  /*5ebc0*/  ISETP.LT.AND P6, PT, R33, UR6, !P0 ;  /* 0x0000000621007c0c */ /* 0x000fc4000c7c1270 */
[----:B------:R-:W-:Y:S01]  /*5ebd0*/  ISETP.LT.AND P0, PT, R34, UR10, !P0 ;  /* 0x0000000a22007c0c */ /* 0x000fe2000c701270 */
[----:B------:R-:W-:Y:S01]  /*5ebe0*/  VIADD R8, R0, 0xe ;  /* 0x0000000e00087836 */ /* 0x000fe20000000000 */
[----:B------:R-:W4:Y:S01]  /*5ebf0*/  LDCU UR10, c[0x0][0x398] ;  /* 0x00007300ff0a77ac */ /* 0x000f220008000800 */
[----:B------:R-:W0:Y:S01]  /*5ec00*/  LDCU UR6, c[0x0][0x398] ;  /* 0x00007300ff0677ac */ /* 0x000e220008000800 */
[----:B-1----:R-:W-:Y:S02]  /*5ec10*/  PRMT R6, R28, 0x7632, R6 ;  /* 0x000076321c067816 */ /* 0x002fe40000000006 */
[----:B------:R-:W3:Y:S04]  /*5ec20*/  LDL.LU R28, [R1+0x19c] ;  /* 0x00019c00011c7983 */ /* 0x000ee80000300800 */
[----:B------:R1:W-:Y:S02]  /*5ec30*/  @P5 STG.E.U16 desc[UR36][R4.64], R6 ;  /* 0x0000000604005986 */ /* 0x0003e4000c101524 */
[----:B-1----:R-:W-:-:S05]  /*5ec40*/  IMAD.WIDE R4, R54, 0x2, R42 ;  /* 0x0000000236047825 */ /* 0x002fca00078e022a */
[----:B------:R1:W-:Y:S04]  /*5ec50*/  @P0 STG.E.U16 desc[UR36][R4.64], R10 ;  /* 0x0000000a04000986 */ /* 0x0003e8000c101524 */
[----:B-1----:R-:W3:Y:S01]  /*5ec60*/  LDL.LU R10, [R1+0x2b38] ;  /* 0x002b3800010a7983 */ /* 0x002ee20000300800 */
[----:B------:R-:W-:Y:S01]  /*5ec70*/  IMAD.WIDE R6, R54, 0x2, R44 ;  /* 0x0000000236067825 */ /* 0x000fe200078e022c */
[----:B------:R-:W-:-:S03]  /*5ec80*/  ISETP.GE.AND P5, PT, R8, UR31, PT ;  /* 0x0000001f08007c0c */ /* 0x000fc6000bfa6270 */
[C---:B------:R-:W-:Y:S01]  /*5ec90*/  IMAD.WIDE R8, R54.reuse, 0x2, R46 ;  /* 0x0000000236087825 */ /* 0x040fe200078e022e */
[----:B------:R1:W-:Y:S03]  /*5eca0*/  @P6 STG.E.U16 desc[UR36][R6.64], R55 ;  /* 0x0000003706006986 */ /* 0x0003e6000c101524 */
[----:B------:R-:W-:Y:S01]  /*5ecb0*/  IMAD.WIDE R4, R54, 0x2, R48 ;  /* 0x0000000236047825 */ /* 0x000fe200078e0230 */
[----:B------:R-:W-:Y:S01]  /*5ecc0*/  ISETP.LT.AND P0, PT, R36, UR28, !P5 ;  /* 0x0000001c24007c0c */ /* 0x000fe2000ef01270 */
[----:B------:R0:W-:Y:S02]  /*5ecd0*/  STL [R1+0x2b34], R36 ;  /* 0x002b342401007387 */ /* 0x0001e40000100800 */
[----:B-1----:R-:W-:Y:S01]  /*5ece0*/  IMAD.WIDE R6, R54, 0x2, R50 ;  /* 0x0000000236067825 */ /* 0x002fe200078e0232 */
[----:B------:R-:W-:Y:S01]  /*5ecf0*/  ISETP.LT.AND P6, PT, R61, UR61, !P5 ;  /* 0x0000003d3d007c0c */ /* 0x000fe2000efc1270 */
[----:B------:R-:W1:Y:S01]  /*5ed00*/  LDCU.64 UR28, c[0x0][0x398] ;  /* 0x00007300ff1c77ac */ /* 0x000e620008000a00 */
[----:B0-----:R-:W4:Y:S01]  /*5ed10*/  LDL.LU R36, [R1+0x18c] ;  /* 0x00018c0001247983 */ /* 0x001f220000300800 */
[----:B------:R-:W0:Y:S03]  /*5ed20*/  LDCU UR61, c[0x0][0x398] ;  /* 0x00007300ff3d77ac */ /* 0x000e260008000800 */
[----:B--2---:R2:W-:Y:S01]  /*5ed30*/  @P1 STG.E.U16 desc[UR36][R8.64], R37 ;  /* 0x0000002508001986 */ /* 0x0045e2000c101524 */
[----:B------:R-:W-:-:S05]  /*5ed40*/  PRMT R55, R37, 0x7632, R55 ;  /* 0x0000763225377816 */ /* 0x000fca0000000037 */
[----:B------:R0:W-:Y:S01]  /*5ed50*/  @P4 STG.E.U16 desc[UR36][R4.64], R55 ;  /* 0x0000003704004986 */ /* 0x0001e2000c101524 */
[----:B--2---:R-:W-:-:S03]  /*5ed60*/  IMAD.WIDE R8, R54, 0x2, R52 ;  /* 0x0000000236087825 */ /* 0x004fc600078e0234 */
[----:B------:R-:W2:Y:S04]  /*5ed70*/  LDL.LU R37, [R1+0x17c] ;  /* 0x00017c0001257983 */ /* 0x000ea80000300800 */
[----:B0-----:R-:W2:Y:S01]  /*5ed80*/  LDL.LU R55, [R1+0x16c] ;  /* 0x00016c0001377983 */ /* 0x001ea20000300800 */
[----:B---3--:R-:W-:-:S03]  /*5ed90*/  PRMT R54, R10, 0x7632, R54 ;  /* 0x000076320a367816 */ /* 0x008fc60000000036 */
[----:B------:R-:W-:Y:S04]  /*5eda0*/  @P3 STG.E.U16 desc[UR36][R6.64], R10 ;  /* 0x0000000a06003986 */ /* 0x000fe8000c101524 */
[----:B------:R0:W-:Y:S04]  /*5edb0*/  @P2 STG.E.U16 desc[UR36][R8.64], R54 ;  /* 0x0000003608002986 */ /* 0x0001e8000c101524 */
[----:B0-----:R-:W3:Y:S01]  /*5edc0*/  LDL R9, [R1+0x295c] ;  /* 0x00295c0001097983 */ /* 0x001ee20000100800 */
[----:B------:R-:W-:Y:S01]  /*5edd0*/  IMAD.WIDE R6, R56, 0x2, R2 ;  /* 0x0000000238067825 */ /* 0x000fe200078e0202 */
[----:B------:R-:W-:-:S04]  /*5ede0*/  PRMT R8, R28, 0x7632, R8 ;  /* 0x000076321c087816 */ /* 0x000fc80000000008 */
[----:B------:R0:W-:Y:S04]  /*5edf0*/  @P6 STG.E.U16 desc[UR36][R6.64], R28 ;  /* 0x0000001c06006986 */ /* 0x0001e8000c101524 */
[----:B0-----:R-:W3:Y:S01]  /*5ee00*/  LDL.LU R28, [R1+0x15c] ;  /* 0x00015c00011c7983 */ /* 0x001ee20000300800 */
[----:B------:R-:W-:Y:S02]  /*5ee10*/  ISETP.LT.AND P1, PT, R39, UR20, !P5 ;  /* 0x0000001427007c0c */ /* 0x000fe4000ef21270 */
[----:B------:R-:W-:Y:S01]  /*5ee20*/  ISETP.LT.AND P3, PT, R29, UR35, !P5 ;  /* 0x000000231d007c0c */ /* 0x000fe2000ef61270 */
[----:B------:R-:W-:Y:S01]  /*5ee30*/  IMAD.WIDE R4, R56, 0x2, R12 ;  /* 0x0000000238047825 */ /* 0x000fe200078e020c */
[----:B------:R-:W-:Y:S01]  /*5ee40*/  ISETP.LT.AND P4, PT, R32, UR40, !P5 ;  /* 0x0000002820007c0c */ /* 0x000fe2000ef81270 */
[----:B------:R-:W0:Y:S02]  /*5ee50*/  LDCU UR35, c[0x0][0x398] ;  /* 0x00007300ff2377ac */ /* 0x000e240008000800 */
[----:B------:R-:W-:Y:S01]  /*5ee60*/  IMAD.WIDE R6, R56, 0x2, R14 ;  /* 0x0000000238067825 */ /* 0x000fe200078e020e */
[----:B------:R-:W-:Y:S01]  /*5ee70*/  ISETP.LT.AND P2, PT, R35, UR34, !P5 ;  /* 0x0000002223007c0c */ /* 0x000fe2000ef41270 */
[----:B------:R-:W0:Y:S04]  /*5ee80*/  LDCU UR40, c[0x0][0x398] ;  /* 0x00007300ff2877ac */ /* 0x000e280008000800 */
[----:B------:R1:W-:Y:S01]  /*5ee90*/  @P1 STG.E.U16 desc[UR36][R4.64], R8 ;  /* 0x0000000804001986 */ /* 0x0003e2000c101524 */
[----:B----4-:R-:W-:Y:S01]  /*5eea0*/  PRMT R54, R36, 0x7632, R54 ;  /* 0x0000763224367816 */ /* 0x010fe20000000036 */
[----:B------:R-:W4:Y:S02]  /*5eeb0*/  LDCU UR34, c[0x0][0x398] ;  /* 0x00007300ff2277ac */ /* 0x000f240008000800 */
[----:B------:R0:W-:Y:S01]  /*5eec0*/  @P3 STG.E.U16 desc[UR36][R6.64], R36 ;  /* 0x0000002406003986 */ /* 0x0001e2000c101524 */
[----:B------:R-:W-:Y:S01]  /*5eed0*/  ISETP.LT.AND P3, PT, R30, UR59, !P5 ;  /* 0x0000003b1e007c0c */ /* 0x000fe2000ef61270 */
[----:B------:R-:W2:Y:S01]  /*5eee0*/  LDCU UR20, c[0x0][0x398] ;  /* 0x00007300ff1477ac */ /* 0x000ea20008000800 */
[----:B------:R-:W-:Y:S01]  /*5eef0*/  ISETP.LT.AND P6, PT, R31, UR57, !P5 ;  /* 0x000000391f007c0c */ /* 0x000fe2000efc1270 */
[----:B------:R-:W2:Y:S01]  /*5ef00*/  LDCU UR59, c[0x0][0x398] ;  /* 0x00007300ff3b77ac */ /* 0x000ea20008000800 */
[C---:B-1----:R-:W-:Y:S01]  /*5ef10*/  IMAD.WIDE R4, R56.reuse, 0x2, R16 ;  /* 0x0000000238047825 */ /* 0x042fe200078e0210 */
[----:B------:R-:W1:Y:S03]  /*5ef20*/  LDCU UR57, c[0x0][0x398] ;  /* 0x00007300ff3977ac */ /* 0x000e660008000800 */
[----:B0-----:R-:W-:Y:S01]  /*5ef30*/  IMAD.WIDE R6, R56, 0x2, R18 ;  /* 0x0000000238067825 */ /* 0x001fe200078e0212 */
[----:B------:R0:W-:Y:S01]  /*5ef40*/  @P4 STG.E.U16 desc[UR36][R4.64], R54 ;  /* 0x0000003604004986 */ /* 0x0001e2000c101524 */
[----:B------:R-:W-:Y:S01]  /*5ef50*/  ISETP.LT.AND P4, PT, R60, UR58, !P5 ;  /* 0x0000003a3c007c0c */ /* 0x000fe2000ef81270 */
[----:B------:R-:W1:Y:S02]  /*5ef60*/  LDCU UR58, c[0x0][0x398] ;  /* 0x00007300ff3a77ac */ /* 0x000e640008000800 */
[----:B------:R-:W4:Y:S01]  /*5ef70*/  LDL.LU R36, [R1+0x14c] ;  /* 0x00014c0001247983 */ /* 0x000f220000300800 */
[----:B0-----:R-:W-:Y:S01]  /*5ef80*/  IMAD.WIDE R4, R56, 0x2, R24 ;  /* 0x0000000238047825 */ /* 0x001fe200078e0218 */
[----:B--2---:R-:W-:-:S02]  /*5ef90*/  PRMT R10, R37, 0x7632, R10 ;  /* 0x00007632250a7816 */ /* 0x004fc4000000000a */
[----:B---3--:R-:W-:Y:S01]  /*5efa0*/  ISETP.LT.AND P1, PT, R9, UR60, !P5 ;  /* 0x0000003c09007c0c */ /* 0x008fe2000ef21270 */
[C---:B------:R-:W-:Y:S01]  /*5efb0*/  IMAD.WIDE R8, R56.reuse, 0x2, R20 ;  /* 0x0000000238087825 */ /* 0x040fe200078e0214 */
[----:B------:R-:W0:Y:S11]  /*5efc0*/  LDCU UR60, c[0x0][0x398] ;  /* 0x00007300ff3c77ac */ /* 0x000e360008000800 */
[----:B------:R2:W-:Y:S04]  /*5efd0*/  @P1 STG.E.U16 desc[UR36][R6.64], R37 ;  /* 0x0000002506001986 */ /* 0x0005e8000c101524 */
[----:B------:R3:W-:Y:S01]  /*5efe0*/  @P2 STG.E.U16 desc[UR36][R8.64], R10 ;  /* 0x0000000a08002986 */ /* 0x0007e2000c101524 */
[----:B--2---:R-:W-:-:S03]  /*5eff0*/  IMAD.WIDE R6, R56, 0x2, R22 ;  /* 0x0000000238067825 */ /* 0x004fc600078e0216 */
[----:B------:R-:W2:Y:S01]  /*5f000*/  LDL.LU R37, [R1+0x13c] ;  /* 0x00013c0001257983 */ /* 0x000ea20000300800 */
[----:B---3--:R-:W-:-:S03]  /*5f010*/  PRMT R8, R55, 0x7632, R8 ;  /* 0x0000763237087816 */ /* 0x008fc60000000008 */
[----:B------:R3:W-:Y:S04]  /*5f020*/  @P3 STG.E.U16 desc[UR36][R6.64], R55 ;  /* 0x0000003706003986 */ /* 0x0007e8000c101524 */
[----:B------:R0:W-:Y:S01]  /*5f030*/  @P4 STG.E.U16 desc[UR36][R4.64], R8 ;  /* 0x0000000804004986 */ /* 0x0001e2000c101524 */
[----:B---3--:R-:W-:Y:S01]  /*5f040*/  IMAD.WIDE R6, R56, 0x2, R26 ;  /* 0x0000000238067825 */ /* 0x008fe200078e021a */
[----:B0-----:R-:W-:-:S04]  /*5f050*/  PRMT R8, R28, 0x7632, R8 ;  /* 0x000076321c087816 */ /* 0x001fc80000000008 */
[----:B------:R0:W-:Y:S04]  /*5f060*/  @P6 STG.E.U16 desc[UR36][R6.64], R28 ;  /* 0x0000001c06006986 */ /* 0x0001e8000c101524 */
[----:B0-----:R-:W3:Y:S01]  /*5f070*/  LDL.LU R28, [R1+0x12c] ;  /* 0x00012c00011c7983 */ /* 0x001ee20000300800 */
[----:B------:R-:W-:Y:S01]  /*5f080*/  ISETP.LT.AND P3, PT, R38, UR18, !P5 ;  /* 0x0000001226007c0c */ /* 0x000fe2000ef61270 */
[----:B------:R-:W-:Y:S01]  /*5f090*/  IMAD.WIDE R4, R56, 0x2, R40 ;  /* 0x0000000238047825 */ /* 0x000fe200078e0228 */
[----:B------:R-:W-:Y:S01]  /*5f0a0*/  ISETP.LT.AND P6, PT, R34, UR16, !P5 ;  /* 0x0000001022007c0c */ /* 0x000fe2000efc1270 */
[----:B------:R-:W0:Y:S01]  /*5f0b0*/  LDCU UR18, c[0x0][0x398] ;  /* 0x00007300ff1277ac */ /* 0x000e220008000800 */
[----:B------:R-:W-:Y:S01]  /*5f0c0*/  ISETP.LT.AND P4, PT, R33, UR8, !P5 ;  /* 0x0000000821007c0c */ /* 0x000fe2000ef81270 */
[----:B------:R-:W-:Y:S01]  /*5f0d0*/  VIADD R6, R0, 0xf ;  /* 0x0000000f00067836 */ /* 0x000fe20000000000 */
[----:B------:R-:W-:-:S02]  /*5f0e0*/  ISETP.LT.AND P1, PT, R59, UR55, !P5 ;  /* 0x000000373b007c0c */ /* 0x000fc4000ef21270 */
[----:B------:R-:W-:Y:S02]  /*5f0f0*/  ISETP.LT.AND P2, PT, R11, UR56, !P5 ;  /* 0x000000380b007c0c */ /* 0x000fe4000ef41270 */
[----:B----4-:R-:W-:Y:S01]  /*5f100*/  PRMT R57, R36, 0x7632, R57 ;  /* 0x0000763224397816 */ /* 0x010fe20000000039 */
[----:B------:R-:W-:Y:S01]  /*5f110*/  IMAD.WIDE R54, R56, 0x2, R48 ;  /* 0x0000000238367825 */ /* 0x000fe200078e0230 */
[----:B------:R-:W-:Y:S01]  /*5f120*/  ISETP.LT.AND P5, PT, R58, UR72, !P5 ;  /* 0x000000483a007c0c */ /* 0x000fe2000efa1270 */
[----:B------:R4:W-:Y:S01]  /*5f130*/  @P3 STG.E.U16 desc[UR36][R4.64], R8 ;  /* 0x0000000804003986 */ /* 0x0009e2000c101524 */
[----:B------:R-:W-:Y:S01]  /*5f140*/  ISETP.GE.AND P3, PT, R6, UR29, PT ;  /* 0x0000001d06007c0c */ /* 0x000fe2000bf66270 */
[C---:B------:R-:W-:Y:S01]  /*5f150*/  IMAD.WIDE R6, R56.reuse, 0x2, R44 ;  /* 0x0000000238067825 */ /* 0x040fe200078e022c */
[----:B------:R-:W0:Y:S01]  /*5f160*/  LDCU UR55, c[0x0][0x398] ;  /* 0x00007300ff3777ac */ /* 0x000e220008000800 */
[----:B------:R-:W0:Y:S01]  /*5f170*/  LDCU UR72, c[0x0][0x398] ;  /* 0x00007300ff4877ac */ /* 0x000e220008000800 */
[----:B------:R-:W0:Y:S01]  /*5f180*/  LDCU UR16, c[0x0][0x398] ;  /* 0x00007300ff1077ac */ /* 0x000e220008000800 */
[C---:B----4-:R-:W-:Y:S01]  /*5f190*/  IMAD.WIDE R4, R56.reuse, 0x2, R42 ;  /* 0x0000000238047825 */ /* 0x050fe200078e022a */
[----:B------:R-:W4:Y:S03]  /*5f1a0*/  LDCU UR8, c[0x0][0x398] ;  /* 0x00007300ff0877ac */ /* 0x000f260008000800 */
[C---:B------:R-:W-:Y:S01]  /*5f1b0*/  IMAD.WIDE R8, R56.reuse, 0x2, R46 ;  /* 0x0000000238087825 */ /* 0x040fe200078e022e */
[----:B------:R0:W-:Y:S01]  /*5f1c0*/  @P6 STG.E.U16 desc[UR36][R4.64], R36 ;  /* 0x0000002404006986 */ /* 0x0001e2000c101524 */
[----:B------:R-:W1:Y:S03]  /*5f1d0*/  LDCU UR56, c[0x0][0x3b8] ;  /* 0x00007700ff3877ac */ /* 0x000e660008000800 */
[----:B------:R4:W-:Y:S04]  /*5f1e0*/  @P4 STG.E.U16 desc[UR36][R6.64], R57 ;  /* 0x0000003906004986 */ /* 0x0009e8000c101524 */
[----:B0-----:R-:W3:Y:S01]  /*5f1f0*/  LDL.LU R36, [R1+0x2b34] ;  /* 0x002b340001247983 */ /* 0x001ee20000300800 */
[----:B------:R-:W-:-:S03]  /*5f200*/  IMAD.WIDE R4, R56, 0x2, R50 ;  /* 0x0000000238047825 */ /* 0x000fc600078e0232 */
[----:B----4-:R-:W4:Y:S01]  /*5f210*/  LDL R57, [R1+0x295c] ;  /* 0x00295c0001397983 */ /* 0x010f220000100800 */
[----:B------:R-:W-:Y:S01]  /*5f220*/  IMAD.WIDE R6, R56, 0x2, R52 ;  /* 0x0000000238067825 */ /* 0x000fe200078e0234 */
[----:B--2---:R-:W-:Y:S02]  /*5f230*/  PRMT R10, R37, 0x7632, R10 ;  /* 0x00007632250a7816 */ /* 0x004fe4000000000a */
[----:B------:R0:W-:Y:S04]  /*5f240*/  @P0 STG.E.U16 desc[UR36][R8.64], R37 ;  /* 0x0000002508000986 */ /* 0x0001e8000c101524 */
[----:B------:R2:W-:Y:S04]  /*5f250*/  @P2 STG.E.U16 desc[UR36][R54.64], R10 ;  /* 0x0000000a36002986 */ /* 0x0005e8000c101524 */
[----:B0-----:R-:W4:Y:S04]  /*5f260*/  LDL.LU R9, [R1+0x11c] ;  /* 0x00011c0001097983 */ /* 0x001f280000300800 */
[----:B------:R-:W4:Y:S01]  /*5f270*/  LDL.LU R37, [R1+0x1bc] ;  /* 0x0001bc0001257983 */ /* 0x000f220000300800 */
[----:B---3--:R-:W-:-:S03]  /*5f280*/  PRMT R8, R28, 0x7632, R8 ;  /* 0x000076321c087816 */ /* 0x008fc60000000008 */
[----:B------:R0:W-:Y:S04]  /*5f290*/  @P5 STG.E.U16 desc[UR36][R4.64], R28 ;  /* 0x0000001c04005986 */ /* 0x0001e8000c101524 */
[----:B------:R3:W-:Y:S01]  /*5f2a0*/  @P1 STG.E.U16 desc[UR36][R6.64], R8 ;  /* 0x0000000806001986 */ /* 0x0007e2000c101524 */
[----:B------:R-:W-:Y:S02]  /*5f2b0*/  ISETP.LT.AND P1, PT, R35, UR50, !P3 ;  /* 0x0000003223007c0c */ /* 0x000fe4000df21270 */
[----:B------:R-:W-:Y:S01]  /*5f2c0*/  ISETP.LT.AND P6, PT, R61, UR54, !P3 ;  /* 0x000000363d007c0c */ /* 0x000fe2000dfc1270 */
[----:B--2---:R-:W-:Y:S01]  /*5f2d0*/  VIADD R10, R56, UR53 ;  /* 0x00000035380a7c36 */ /* 0x004fe20008000000 */
[----:B------:R-:W-:Y:S01]  /*5f2e0*/  ISETP.LT.AND P0, PT, R39, UR52, !P3 ;  /* 0x0000003427007c0c */ /* 0x000fe2000df01270 */
[----:B------:R-:W2:Y:S01]  /*5f2f0*/  LDCU UR53, c[0x0][0x398] ;  /* 0x00007300ff3577ac */ /* 0x000ea20008000800 */
[----:B0-----:R-:W2:Y:S01]  /*5f300*/  LDL.LU R28, [R1+0xfc] ;  /* 0x0000fc00011c7983 */ /* 0x001ea20000300800 */
[----:B------:R-:W-:Y:S01]  /*5f310*/  ISETP.LT.AND P4, PT, R29, UR51, !P3 ;  /* 0x000000331d007c0c */ /* 0x000fe2000df81270 */
[----:B------:R-:W-:Y:S01]  /*5f320*/  IMAD.WIDE R4, R10, 0x2, R2 ;  /* 0x000000020a047825 */ /* 0x000fe200078e0202 */
[----:B------:R-:W-:Y:S01]  /*5f330*/  ISETP.LT.AND P2, PT, R32, UR5, !P3 ;  /* 0x0000000520007c0c */ /* 0x000fe2000df41270 */
[----:B------:R0:W-:Y:S01]  /*5f340*/  STL [R1+0x2b2c], R35 ;  /* 0x002b2c2301007387 */ /* 0x0001e20000100800 */
[----:B------:R-:W1:Y:S01]  /*5f350*/  LDCU UR54, c[0x0][0x398] ;  /* 0x00007300ff3677ac */ /* 0x000e620008000800 */
[C---:B---3--:R-:W-:Y:S01]  /*5f360*/  IMAD.WIDE R6, R10.reuse, 0x2, R14 ;  /* 0x000000020a067825 */ /* 0x048fe200078e020e */
[----:B------:R-:W3:Y:S01]  /*5f370*/  LDCU UR5, c[0x0][0x398] ;  /* 0x00007300ff0577ac */ /* 0x000ee20008000800 */
[----:B------:R-:W1:Y:S01]  /*5f380*/  LDCU UR51, c[0x0][0x398] ;  /* 0x00007300ff3377ac */ /* 0x000e620008000800 */
[----:B0-----:R-:W2:Y:S01]  /*5f390*/  LDL.LU R35, [R1+0x10c] ;  /* 0x00010c0001237983 */ /* 0x001ea20000300800 */
[----:B------:R-:W0:Y:S01]  /*5f3a0*/  LDCU UR50, c[0x0][0x398] ;  /* 0x00007300ff3277ac */ /* 0x000e220008000800 */
[----:B------:R-:W0:Y:S01]  /*5f3b0*/  LDCU UR52, c[0x0][0x398] ;  /* 0x00007300ff3477ac */ /* 0x000e220008000800 */
[----:B----4-:R-:W-:Y:S01]  /*5f3c0*/  ISETP.LT.AND P5, PT, R57, UR49, !P3 ;  /* 0x0000003139007c0c */ /* 0x010fe2000dfa1270 */
[----:B------:R-:W4:Y:S01]  /*5f3d0*/  LDCU UR49, c[0x0][0x398] ;  /* 0x00007300ff3177ac */ /* 0x000f220008000800 */
[----:B------:R0:W-:Y:S01]  /*5f3e0*/  @P6 STG.E.U16 desc[UR36][R4.64], R9 ;  /* 0x0000000904006986 */ /* 0x0001e2000c101524 */
[----:B------:R-:W-:Y:S01]  /*5f3f0*/  PRMT R55, R9, 0x7632, R55 ;  /* 0x0000763209377816 */ /* 0x000fe20000000037 */
[----:B0-----:R-:W-:-:S05]  /*5f400*/  IMAD.WIDE R4, R10, 0x2, R12 ;  /* 0x000000020a047825 */ /* 0x001fca00078e020c */
[----:B------:R0:W-:Y:S01]  /*5f410*/  @P0 STG.E.U16 desc[UR36][R4.64], R55 ;  /* 0x0000003704000986 */ /* 0x0001e2000c101524 */
[----:B------:R-:W-:Y:S01]  /*5f420*/  ISETP.LT.AND P0, PT, R30, UR24, !P3 ;  /* 0x000000181e007c0c */ /* 0x000fe2000df01270 */
[C---:B------:R-:W-:Y:S01]  /*5f430*/  IMAD.WIDE R8, R10.reuse, 0x2, R16 ;  /* 0x000000020a087825 */ /* 0x040fe200078e0210 */
[----:B--2---:R-:W-:Y:S01]  /*5f440*/  PRMT R54, R35, 0x7632, R54 ;  /* 0x0000763223367816 */ /* 0x004fe20000000036 */
[----:B------:R2:W-:Y:S02]  /*5f450*/  @P4 STG.E.U16 desc[UR36][R6.64], R35 ;  /* 0x0000002306004986 */ /* 0x0005e4000c101524 */
[----:B0-----:R-:W-:Y:S01]  /*5f460*/  IMAD.WIDE R4, R10, 0x2, R20 ;  /* 0x000000020a047825 */ /* 0x001fe200078e0214 */
[----:B------:R-:W-:Y:S01]  /*5f470*/  ISETP.LT.AND P6, PT, R60, UR39, !P3 ;  /* 0x000000273c007c0c */ /* 0x000fe2000dfc1270 */
[----:B------:R-:W0:Y:S01]  /*5f480*/  LDCU UR24, c[0x0][0x3b8] ;  /* 0x00007700ff1877ac */ /* 0x000e220008000800 */
[----:B------:R1:W-:Y:S04]  /*5f490*/  @P2 STG.E.U16 desc[UR36][R8.64], R54 ;  /* 0x0000003608002986 */ /* 0x0003e8000c101524 */
[----:B--2---:R-:W2:Y:S01]  /*5f4a0*/  LDL.LU R35, [R1+0xec] ;  /* 0x0000ec0001237983 */ /* 0x004ea20000300800 */
[----:B------:R-:W-:Y:S01]  /*5f4b0*/  IMAD.WIDE R6, R10, 0x2, R18 ;  /* 0x000000020a067825 */ /* 0x000fe200078e0212 */
[----:B------:R-:W-:Y:S01]  /*5f4c0*/  ISETP.LT.AND P4, PT, R36, UR30, !P3 ;  /* 0x0000001e24007c0c */ /* 0x000fe2000df81270 */
[----:B------:R-:W0:Y:S01]  /*5f4d0*/  LDCU.64 UR30, c[0x0][0x398] ;  /* 0x00007300ff1e77ac */ /* 0x000e220008000a00 */
[----:B-1----:R-:W-:-:S02]  /*5f4e0*/  PRMT R8, R37, 0x7632, R8 ;  /* 0x0000763225087816 */ /* 0x002fc40000000008 */
[----:B------:R1:W-:Y:S01]  /*5f4f0*/  @P5 STG.E.U16 desc[UR36][R6.64], R37 ;  /* 0x0000002506005986 */ /* 0x0003e2000c101524 */
[----:B------:R-:W0:Y:S03]  /*5f500*/  LDCU UR39, c[0x0][0x398] ;  /* 0x00007300ff2777ac */ /* 0x000e260008000800 */
[----:B------:R3:W-:Y:S04]  /*5f510*/  @P1 STG.E.U16 desc[UR36][R4.64], R8 ;  /* 0x0000000804001986 */ /* 0x0007e8000c101524 */
[----:B-1----:R-:W4:Y:S01]  /*5f520*/  LDL.LU R37, [R1+0x1ec] ;  /* 0x0001ec0001257983 */ /* 0x002f220000300800 */
[----:B------:R-:W-:Y:S01]  /*5f530*/  IMAD.WIDE R6, R10, 0x2, R22 ;  /* 0x000000020a067825 */ /* 0x000fe200078e0216 */
[----:B---3--:R-:W-:-:S04]  /*5f540*/  PRMT R8, R28, 0x7632, R8 ;  /* 0x000076321c087816 */ /* 0x008fc80000000008 */
        /* <DEDUP_REMOVED lines=9> */
[----:B------:R-:W-:Y:S01]  /*5f5e0*/  ISETP.LT.AND P0, PT, R58, UR75, !P3 ;  /* 0x0000004b3a007c0c */ /* 0x000fe2000df01270 */
[----:B------:R-:W-:Y:S01]  /*5f5f0*/  VIADD R54, R0, 0x10 ;  /* 0x0000001000367836 */ /* 0x000fe20000000000 */
[----:B------:R-:W-:Y:S01]  /*5f600*/  ISETP.LT.AND P5, PT, R11, UR26, !P3 ;  /* 0x0000001a0b007c0c */ /* 0x000fe2000dfa1270 */
[----:B------:R-:W0:Y:S01]  /*5f610*/  LDCU UR75, c[0x0][0x398] ;  /* 0x00007300ff4b77ac */ /* 0x000e220008000800 */
[----:B------:R-:W3:Y:S01]  /*5f620*/  LDL.LU R11, [R1+0x2b30] ;  /* 0x002b3000010b7983 */ /* 0x000ee20000300800 */
[C---:B-1----:R-:W-:Y:S01]  /*5f630*/  IMAD.WIDE R4, R10.reuse, 0x2, R40 ;  /* 0x000000020a047825 */ /* 0x042fe200078e0228 */
[----:B------:R-:W1:Y:S03]  /*5f640*/  LDCU UR26, c[0x0][0x398] ;  /* 0x00007300ff1a77ac */ /* 0x000e660008000800 */
[----:B------:R-:W-:Y:S01]  /*5f650*/  IMAD.WIDE R8, R10, 0x2, R44 ;  /* 0x000000020a087825 */ /* 0x000fe200078e022c */
[----:B------:R-:W0:Y:S01]  /*5f660*/  LDCU UR38, c[0x0][0x398] ;  /* 0x00007300ff2677ac */ /* 0x000e220008000800 */
[----:B------:R-:W0:Y:S01]  /*5f670*/  LDCU UR77, c[0x0][0x398] ;  /* 0x00007300ff4d77ac */ /* 0x000e220008000800 */
[----:B--2---:R2:W-:Y:S01]  /*5f680*/  @P1 STG.E.U16 desc[UR36][R6.64], R35 ;  /* 0x0000002306001986 */ /* 0x0045e2000c101524 */
[----:B------:R-:W-:Y:S01]  /*5f690*/  ISETP.LT.AND P1, PT, R34, UR76, !P3 ;  /* 0x0000004c22007c0c */ /* 0x000fe2000df21270 */
[----:B------:R-:W0:Y:S01]  /*5f6a0*/  LDCU UR76, c[0x0][0x398] ;  /* 0x00007300ff4c77ac */ /* 0x000e220008000800 */
[----:B------:R-:W-:-:S02]  /*5f6b0*/  ISETP.LT.AND P3, PT, R33, UR70, !P3 ;  /* 0x0000004621007c0c */ /* 0x000fc4000df61270 */
[----:B------:R-:W-:Y:S01]  /*5f6c0*/  PRMT R56, R35, 0x7632, R56 ;  /* 0x0000763223387816 */ /* 0x000fe20000000038 */
[----:B------:R-:W0:Y:S01]  /*5f6d0*/  LDCU UR70, c[0x0][0x398] ;  /* 0x00007300ff4677ac */ /* 0x000e220008000800 */
[----:B--2---:R-:W-:-:S03]  /*5f6e0*/  IMAD.WIDE R6, R10, 0x2, R42 ;  /* 0x000000020a067825 */ /* 0x004fc600078e022a */
[----:B------:R2:W-:Y:S04]  /*5f6f0*/  @P6 STG.E.U16 desc[UR36][R4.64], R56 ;  /* 0x0000003804006986 */ /* 0x0005e8000c101524 */
[----:B------:R-:W3:Y:S01]  /*5f700*/  LDL R35, [R1+0x200] ;  /* 0x0002000001237983 */ /* 0x000ee20000100800 */
[----:B----4-:R-:W-:-:S03]  /*5f710*/  PRMT R55, R37, 0x7632, R55 ;  /* 0x0000763225377816 */ /* 0x010fc60000000037 */
[----:B------:R4:W-:Y:S04]  /*5f720*/  @P1 STG.E.U16 desc[UR36][R6.64], R37 ;  /* 0x0000002506001986 */ /* 0x0009e8000c101524 */
[----:B------:R3:W-:Y:S01]  /*5f730*/  @P3 STG.E.U16 desc[UR36][R8.64], R55 ;  /* 0x0000003708003986 */ /* 0x0007e2000c101524 */
[----:B--2---:R-:W-:-:S04]  /*5f740*/  IMAD.WIDE R4, R10, 0x2, R46 ;  /* 0x000000020a047825 */ /* 0x004fc800078e022e */
[----:B----4-:R-:W-:Y:S01]  /*5f750*/  IMAD.WIDE R6, R10, 0x2, R48 ;  /* 0x000000020a067825 */ /* 0x010fe200078e0230 */
[----:B------:R-:W2:Y:S01]  /*5f760*/  LDL.LU R37, [R1+0x250] ;  /* 0x0002500001257983 */ /* 0x000ea20000300800 */
[----:B---3--:R-:W-:-:S03]  /*5f770*/  PRMT R8, R28, 0x7632, R8 ;  /* 0x000076321c087816 */ /* 0x008fc60000000008 */
[----:B------:R3:W-:Y:S04]  /*5f780*/  @P4 STG.E.U16 desc[UR36][R4.64], R28 ;  /* 0x0000001c04004986 */ /* 0x0007e8000c101524 */
[----:B------:R4:W-:Y:S04]  /*5f790*/  @P5 STG.E.U16 desc[UR36][R6.64], R8 ;  /* 0x0000000806005986 */ /* 0x0009e8000c101524 */
[----:B---3--:R-:W3:Y:S01]  /*5f7a0*/  LDL.LU R28, [R1+0x260] ;  /* 0x00026000011c7983 */ /* 0x008ee20000300800 */
[----:B------:R-:W-:Y:S01]  /*5f7b0*/  VIADD R4, R10, UR22 ;  /* 0x000000160a047c36 */ /* 0x000fe20008000000 */
[----:B0-----:R-:W-:Y:S01]  /*5f7c0*/  ISETP.GE.AND P6, PT, R54, UR31, PT ;  /* 0x0000001f36007c0c */ /* 0x001fe2000bfc6270 */
[----:B------:R-:W0:Y:S01]  /*5f7d0*/  LDCU UR31, c[0x0][0x398] ;  /* 0x00007300ff1f77ac */ /* 0x000e220008000800 */
[----:B------:R-:W2:Y:S01]  /*5f7e0*/  LDL R56, [R1+0x2974] ;  /* 0x0029740001387983 */ /* 0x000ea20000100800 */
[----:B----4-:R-:W-:-:S04]  /*5f7f0*/  IMAD.WIDE R6, R10, 0x2, R50 ;  /* 0x000000020a067825 */ /* 0x010fc800078e0232 */
[----:B------:R-:W-:Y:S01]  /*5f800*/  IMAD.WIDE R8, R10, 0x2, R52 ;  /* 0x000000020a087825 */ /* 0x000fe200078e0234 */
[----:B------:R-:W-:Y:S01]  /*5f810*/  PRMT R5, R11, 0x7632, R5 ;  /* 0x000076320b057816 */ /* 0x000fe20000000005 */
[----:B------:R-:W4:Y:S01]  /*5f820*/  LDL.LU R10, [R1+0x240] ;  /* 0x00024000010a7983 */ /* 0x000f220000300800 */
[----:B------:R-:W-:Y:S01]  /*5f830*/  ISETP.LT.AND P4, PT, R61, UR47, !P6 ;  /* 0x0000002f3d007c0c */ /* 0x000fe2000f781270 */
[----:B------:R-:W-:Y:S01]  /*5f840*/  IMAD.WIDE R54, R4, 0x2, R2 ;  /* 0x0000000204367825 */ /* 0x000fe200078e0202 */
[----:B------:R-:W-:Y:S01]  /*5f850*/  ISETP.LT.AND P3, PT, R29, UR33, !P6 ;  /* 0x000000211d007c0c */ /* 0x000fe2000f761270 */
[----:B------:R0:W-:Y:S01]  /*5f860*/  @P0 STG.E.U16 desc[UR36][R6.64], R11 ;  /* 0x0000000b06000986 */ /* 0x0001e2000c101524 */
[----:B------:R-:W-:Y:S01]  /*5f870*/  ISETP.LT.AND P0, PT, R39, UR46, !P6 ;  /* 0x0000002e27007c0c */ /* 0x000fe2000f701270 */
[----:B------:R-:W1:Y:S02]  /*5f880*/  LDCU UR22, c[0x0][0x398] ;  /* 0x00007300ff1677ac */ /* 0x000e640008000800 */
[----:B------:R1:W-:Y:S01]  /*5f890*/  @P2 STG.E.U16 desc[UR36][R8.64], R5 ;  /* 0x0000000508002986 */ /* 0x0003e2000c101524 */
[----:B------:R-:W-:Y:S01]  /*5f8a0*/  ISETP.LT.AND P5, PT, R32, UR45, !P6 ;  /* 0x0000002d20007c0c */ /* 0x000fe2000f7a1270 */
[----:B------:R-:W1:Y:S01]  /*5f8b0*/  LDCU UR33, c[0x0][0x398] ;  /* 0x00007300ff2177ac */ /* 0x000e620008000800 */
[----:B------:R-:W-:Y:S01]  /*5f8c0*/  ISETP.LT.AND P1, PT, R30, UR48, !P6 ;  /* 0x000000301e007c0c */ /* 0x000fe2000f721270 */
[----:B------:R-:W1:Y:S01]  /*5f8d0*/  LDCU UR47, c[0x0][0x3b8] ;  /* 0x00007700ff2f77ac */ /* 0x000e620008000800 */
[----:B0-----:R-:W-:Y:S01]  /*5f8e0*/  IMAD.WIDE R6, R4, 0x2, R12 ;  /* 0x0000000204067825 */ /* 0x001fe200078e020c */
[----:B------:R-:W0:Y:S01]  /*5f8f0*/  LDCU UR46, c[0x0][0x398] ;  /* 0x00007300ff2e77ac */ /* 0x000e220008000800 */
[----:B-1----:R-:W-:-:S02]  /*5f900*/  PRMT R5, R35, 0x7632, R5 ;  /* 0x0000763223057816 */ /* 0x002fc40000000005 */
[----:B------:R-:W-:Y:S01]  /*5f910*/  IMAD.WIDE R8, R4, 0x2, R14 ;  /* 0x0000000204087825 */ /* 0x000fe200078e020e */
[----:B------:R-:W2:Y:S01]  /*5f920*/  LDL.LU R35, [R1+0x2b2c] ;  /* 0x002b2c0001237983 */ /* 0x000ea20000300800 */
[----:B------:R-:W-:Y:S01]  /*5f930*/  ISETP.LT.AND P2, PT, R57, UR32, !P6 ;  /* 0x0000002039007c0c */ /* 0x000fe2000f741270 */
[----:B------:R-:W1:Y:S01]  /*5f940*/  LDCU UR32, c[0x0][0x398] ;  /* 0x00007300ff2077ac */ /* 0x000e620008000800 */
[----:B------:R-:W0:Y:S01]  /*5f950*/  LDCU UR48, c[0x0][0x398] ;  /* 0x00007300ff3077ac */ /* 0x000e220008000800 */
[----:B------:R-:W0:Y:S01]  /*5f960*/  LDCU UR45, c[0x0][0x398] ;  /* 0x00007300ff2d77ac */ /* 0x000e220008000800 */
[----:B----4-:R4:W-:Y:S02]  /*5f970*/  @P4 STG.E.U16 desc[UR36][R54.64], R10 ;  /* 0x0000000a36004986 */ /* 0x0109e4000c101524 */
[----:B----4-:R-:W-:-:S05]  /*5f980*/  PRMT R54, R10, 0x7632, R54 ;  /* 0x000076320a367816 */ /* 0x010fca0000000036 */
[----:B------:R4:W-:Y:S04]  /*5f990*/  @P0 STG.E.U16 desc[UR36][R6.64], R54 ;  /* 0x0000003606000986 */ /* 0x0009e8000c101524 */
[----:B----4-:R-:W4:Y:S01]  /*5f9a0*/  LDL.LU R7, [R1+0x200] ;  /* 0x0002000001077983 */ /* 0x010f220000300800 */
[----:B------:R-:W-:Y:S01]  /*5f9b0*/  IMAD.WIDE R10, R4, 0x2, R16 ;  /* 0x00000002040a7825 */ /* 0x000fe200078e0210 */
[----:B------:R-:W-:Y:S01]  /*5f9c0*/  ISETP.LT.AND P0, PT, R36, UR28, !P6 ;  /* 0x0000001c24007c0c */ /* 0x000fe2000f701270 */
[----:B------:R-:W0:Y:S01]  /*5f9d0*/  LDCU.64 UR28, c[0x0][0x398] ;  /* 0x00007300ff1c77ac */ /* 0x000e220008000a00 */
[----:B------:R-:W3:Y:S01]  /*5f9e0*/  LDL.LU R36, [R1+0x2b28] ;  /* 0x002b280001247983 */ /* 0x000ee20000300800 */
[----:B--2---:R-:W-:Y:S01]  /*5f9f0*/  ISETP.LT.AND P4, PT, R35, UR44, !P6 ;  /* 0x0000002c23007c0c */ /* 0x004fe2000f781270 */
[----:B------:R-:W2:Y:S02]  /*5fa00*/  LDCU UR44, c[0x0][0x398] ;  /* 0x00007300ff2c77ac */ /* 0x000ea40008000800 */
[----:B----4-:R4:W-:Y:S04]  /*5fa10*/  @P3 STG.E.U16 desc[UR36][R8.64], R7 ;  /* 0x0000000708003986 */ /* 0x0109e8000c101524 */
[----:B------:R0:W-:Y:S01]  /*5fa20*/  @P5 STG.E.U16 desc[UR36][R10.64], R5 ;  /* 0x000000050a005986 */ /* 0x0001e2000c101524 */
[----:B----4-:R-:W-:-:S04]  /*5fa30*/  IMAD.WIDE R6, R4, 0x2, R18 ;  /* 0x0000000204067825 */ /* 0x010fc800078e0212 */
[----:B------:R-:W-:Y:S01]  /*5fa40*/  IMAD.WIDE R8, R4, 0x2, R20 ;  /* 0x0000000204087825 */ /* 0x000fe200078e0214 */
[----:B0-----:R-:W-:-:S03]  /*5fa50*/  PRMT R5, R37, 0x7632, R5 ;  /* 0x0000763225057816 */ /* 0x001fc60000000005 */
[----:B------:R-:W-:Y:S01]  /*5fa60*/  IMAD.WIDE R10, R4, 0x2, R22 ;  /* 0x00000002040a7825 */ /* 0x000fe200078e0216 */
[----:B------:R0:W-:Y:S04]  /*5fa70*/  @P2 STG.E.U16 desc[UR36][R6.64], R37 ;  /* 0x0000002506002986 */ /* 0x0001e8000c101524 */
[----:B------:R-:W-:Y:S04]  /*5fa80*/  @P4 STG.E.U16 desc[UR36][R8.64], R5 ;  /* 0x0000000508004986 */ /* 0x000fe8000c101524 */
[----:B---3--:R3:W-:Y:S04]  /*5fa90*/  @P1 STG.E.U16 desc[UR36][R10.64], R28 ;  /* 0x0000001c0a001986 */ /* 0x0087e8000c101524 */
[----:B0-----:R-:W4:Y:S04]  /*5faa0*/  LDL.LU R37, [R1+0x1f0] ;  /* 0x0001f00001257983 */ /* 0x001f280000300800 */
[----:B---3--:R-:W3:Y:S01]  /*5fab0*/  LDL.LU R11, [R1+0x280] ;  /* 0x00028000010b7983 */ /* 0x008ee20000300800 */
[----:B------:R-:W-:Y:S01]  /*5fac0*/  ISETP.LT.AND P1, PT, R59, UR64, !P6 ;  /* 0x000000403b007c0c */ /* 0x000fe2000f721270 */
[----:B------:R-:W0:Y:S01]  /*5fad0*/  LDCU UR64, c[0x0][0x398] ;  /* 0x00007300ff4077ac */ /* 0x000e220008000800 */
[----:B------:R-:W-:Y:S01]  /*5fae0*/  ISETP.LT.AND P3, PT, R60, UR43, !P6 ;  /* 0x0000002b3c007c0c */ /* 0x000fe2000f761270 */
[----:B------:R-:W-:Y:S01]  /*5faf0*/  IMAD.WIDE R6, R4, 0x2, R24 ;  /* 0x0000000204067825 */ /* 0x000fe200078e0218 */
[----:B------:R-:W-:Y:S01]  /*5fb00*/  PRMT R5, R28, 0x7632, R5 ;  /* 0x000076321c057816 */ /* 0x000fe20000000005 */
[----:B------:R-:W1:Y:S01]  /*5fb10*/  LDCU UR43, c[0x0][0x398] ;  /* 0x00007300ff2b77ac */ /* 0x000e620008000800 */
[----:B------:R-:W-:-:S02]  /*5fb20*/  ISETP.LT.AND P4, PT, R58, UR62, !P6 ;  /* 0x0000003e3a007c0c */ /* 0x000fc4000f781270 */
[----:B------:R-:W-:Y:S01]  /*5fb30*/  ISETP.LT.AND P2, PT, R31, UR42, !P6 ;  /* 0x0000002a1f007c0c */ /* 0x000fe2000f741270 */
[----:B------:R-:W1:Y:S01]  /*5fb40*/  LDCU UR62, c[0x0][0x398] ;  /* 0x00007300ff3e77ac */ /* 0x000e620008000800 */
[----:B------:R-:W-:Y:S01]  /*5fb50*/  IMAD.WIDE R8, R4, 0x2, R26 ;  /* 0x0000000204087825 */ /* 0x000fe200078e021a */
[----:B------:R-:W2:Y:S01]  /*5fb60*/  LDL.LU R28, [R1+0x2a0] ;  /* 0x0002a000011c7983 */ /* 0x000ea20000300800 */
[----:B------:R-:W1:Y:S01]  /*5fb70*/  LDCU UR42, c[0x0][0x398] ;  /* 0x00007300ff2a77ac */ /* 0x000e620008000800 */
[----:B0-----:R-:W-:Y:S01]  /*5fb80*/  ISETP.LT.AND P5, PT, R56, UR64, !P6 ;  /* 0x0000004038007c0c */ /* 0x001fe2000f7a1270 */
[----:B------:R-:W0:Y:S01]  /*5fb90*/  LDCU UR64, c[0x0][0x398] ;  /* 0x00007300ff4077ac */ /* 0x000e220008000800 */
[----:B------:R0:W-:Y:S02]  /*5fba0*/  @P3 STG.E.U16 desc[UR36][R6.64], R5 ;  /* 0x0000000506003986 */ /* 0x0001e4000c101524 */
[----:B0-----:R-:W-:Y:S01]  /*5fbb0*/  ISETP.LT.AND P3, PT, R38, UR64, !P6 ;  /* 0x0000004026007c0c */ /* 0x001fe2000f761270 */
[----:B------:R-:W0:Y:S01]  /*5fbc0*/  LDCU UR64, c[0x0][0x398] ;  /* 0x00007300ff4077ac */ /* 0x000e220008000800 */
[----:B------:R-:W-:-:S02]  /*5fbd0*/  IMAD.WIDE R6, R4, 0x2, R40 ;  /* 0x0000000204067825 */ /* 0x000fc400078e0228 */
[----:B---3--:R3:W-:Y:S01]  /*5fbe0*/  @P2 STG.E.U16 desc[UR36][R8.64], R11 ;  /* 0x0000000b08002986 */ /* 0x0087e2000c101524 */
[----:B-1----:R-:W-:Y:S02]  /*5fbf0*/  ISETP.LT.AND P2, PT, R34, UR62, !P6 ;  /* 0x0000003e22007c0c */ /* 0x002fe4000f741270 */
[----:B------:R-:W-:Y:S02]  /*5fc00*/  PRMT R55, R11, 0x7632, R55 ;  /* 0x000076320b377816 */ /* 0x000fe40000000037 */
[----:B----4-:R-:W-:Y:S01]  /*5fc10*/  PRMT R54, R37, 0x7632, R54 ;  /* 0x0000763225367816 */ /* 0x010fe20000000036 */
[----:B------:R-:W-:Y:S01]  /*5fc20*/  VIADD R5, R0, 0x11 ;  /* 0x0000001100057836 */ /* 0x000fe20000000000 */
[----:B0-----:R-:W-:Y:S02]  /*5fc30*/  ISETP.LT.AND P6, PT, R33, UR64, !P6 ;  /* 0x0000004021007c0c */ /* 0x001fe4000f7c1270 */
[----:B------:R0:W-:Y:S01]  /*5fc40*/  @P3 STG.E.U16 desc[UR36][R6.64], R55 ;  /* 0x0000003706003986 */ /* 0x0001e2000c101524 */
[----:B------:R-:W1:Y:S01]  /*5fc50*/  LDCU UR64, c[0x0][0x398] ;  /* 0x00007300ff4077ac */ /* 0x000e620008000800 */
[C---:B---3--:R-:W-:Y:S01]  /*5fc60*/  IMAD.WIDE R8, R4.reuse, 0x2, R42 ;  /* 0x0000000204087825 */ /* 0x048fe200078e022a */
[----:B------:R-:W3:Y:S03]  /*5fc70*/  LDCU UR62, c[0x0][0x398] ;  /* 0x00007300ff3e77ac */ /* 0x000ee60008000800 */
[C---:B------:R-:W-:Y:S01]  /*5fc80*/  IMAD.WIDE R10, R4.reuse, 0x2, R44 ;  /* 0x00000002040a7825 */ /* 0x040fe200078e022c */
[----:B------:R4:W-:Y:S04]  /*5fc90*/  @P2 STG.E.U16 desc[UR36][R8.64], R37 ;  /* 0x0000002508002986 */ /* 0x0009e8000c101524 */
[----:B0-----:R-:W2:Y:S04]  /*5fca0*/  LDL R55, [R1+0x2970] ;  /* 0x0029700001377983 */ /* 0x001ea80000100800 */
[----:B------:R0:W-:Y:S04]  /*5fcb0*/  @P6 STG.E.U16 desc[UR36][R10.64], R54 ;  /* 0x000000360a006986 */ /* 0x0001e8000c101524 */
[----:B----4-:R-:W4:Y:S04]  /*5fcc0*/  LDL.LU R37, [R1+0x1d0] ;  /* 0x0001d00001257983 */ /* 0x010f280000300800 */
[----:B0-----:R-:W2:Y:S01]  /*5fcd0*/  LDL.LU R11, [R1+0x290] ;  /* 0x00029000010b7983 */ /* 0x001ea20000300800 */
[----:B------:R-:W-:Y:S01]  /*5fce0*/  IMAD.WIDE R6, R4, 0x2, R46 ;  /* 0x0000000204067825 */ /* 0x000fe200078e022e */
[----:B------:R-:W-:-:S03]  /*5fcf0*/  ISETP.GE.AND P3, PT, R5, UR29, PT ;  /* 0x0000001d05007c0c */ /* 0x000fc6000bf66270 */
[----:B------:R-:W-:Y:S01]  /*5fd00*/  IMAD.WIDE R8, R4, 0x2, R48 ;  /* 0x0000000204087825 */ /* 0x000fe200078e0230 */
[----:B--2---:R-:W-:Y:S01]  /*5fd10*/  PRMT R5, R11, 0x7632, R5 ;  /* 0x000076320b057816 */ /* 0x004fe20000000005 */
[----:B------:R0:W-:Y:S01]  /*5fd20*/  @P0 STG.E.U16 desc[UR36][R6.64], R11 ;  /* 0x0000000b06000986 */ /* 0x0001e2000c101524 */
[----:B------:R-:W-:-:S03]  /*5fd30*/  ISETP.LT.AND P0, PT, R29, UR35, !P3 ;  /* 0x000000231d007c0c */ /* 0x000fc6000df01270 */
[----:B------:R2:W-:Y:S04]  /*5fd40*/  @P5 STG.E.U16 desc[UR36][R8.64], R5 ;  /* 0x0000000508005986 */ /* 0x0005e8000c101524 */
[----:B------:R-:W3:Y:S01]  /*5fd50*/  LDL.LU R29, [R1+0x2b0] ;  /* 0x0002b000011d7983 */ /* 0x000ee20000300800 */
[----:B0-----:R-:W-:-:S04]  /*5fd60*/  IMAD.WIDE R6, R4, 0x2, R50 ;  /* 0x0000000204067825 */ /* 0x001fc800078e0232 */
[C---:B--2---:R-:W-:Y:S01]  /*5fd70*/  VIADD R5, R4.reuse, UR74 ;  /* 0x0000004a04057c36 */ /* 0x044fe20008000000 */
[----:B------:R0:W-:Y:S01]  /*5fd80*/  @P4 STG.E.U16 desc[UR36][R6.64], R28 ;  /* 0x0000001c06004986 */ /* 0x0001e2000c101524 */
[----:B------:R-:W-:Y:S01]  /*5fd90*/  IMAD.WIDE R8, R4, 0x2, R52 ;  /* 0x0000000204087825 */ /* 0x000fe200078e0234 */
[----:B------:R-:W-:Y:S01]  /*5fda0*/  PRMT R4, R28, 0x7632, R4 ;  /* 0x000076321c047816 */ /* 0x000fe20000000004 */
[----:B------:R-:W2:Y:S01]  /*5fdb0*/  LDCU UR74, c[0x0][0x398] ;  /* 0x00007300ff4a77ac */ /* 0x000ea20008000800 */
[----:B0-----:R-:W2:Y:S01]  /*5fdc0*/  LDL.LU R28, [R1+0x2b24] ;  /* 0x002b2400011c7983 */ /* 0x001ea20000300800 */
[----:B------:R-:W-:Y:S01]  /*5fdd0*/  ISETP.LT.AND P6, PT, R61, UR40, !P3 ;  /* 0x000000283d007c0c */ /* 0x000fe2000dfc1270 */
[----:B------:R-:W-:Y:S01]  /*5fde0*/  IMAD.WIDE R10, R5, 0x2, R2 ;  /* 0x00000002050a7825 */ /* 0x000fe200078e0202 */
[----:B------:R-:W-:Y:S01]  /*5fdf0*/  ISETP.LT.AND P4, PT, R39, UR34, !P3 ;  /* 0x0000002227007c0c */ /* 0x000fe2000df81270 */
[----:B------:R0:W-:Y:S01]  /*5fe00*/  @P1 STG.E.U16 desc[UR36][R8.64], R4 ;  /* 0x0000000408001986 */ /* 0x0001e2000c101524 */
[----:B------:R-:W-:Y:S01]  /*5fe10*/  ISETP.LT.AND P1, PT, R57, UR14, !P3 ;  /* 0x0000000e39007c0c */ /* 0x000fe2000df21270 */
[----:B------:R-:W-:Y:S01]  /*5fe20*/  IMAD.WIDE R6, R5, 0x2, R12 ;  /* 0x0000000205067825 */ /* 0x000fe200078e020c */
[----:B------:R-:W-:Y:S01]  /*5fe30*/  ISETP.LT.AND P5, PT, R35, UR12, !P3 ;  /* 0x0000000c23007c0c */ /* 0x000fe2000dfa1270 */
[----:B------:R-:W1:Y:S01]  /*5fe40*/  LDCU.64 UR34, c[0x0][0x398] ;  /* 0x00007300ff2277ac */ /* 0x000e620008000a00 */
[----:B------:R-:W-:Y:S01]  /*5fe50*/  ISETP.LT.AND P2, PT, R30, UR41, !P3 ;  /* 0x000000291e007c0c */ /* 0x000fe2000df41270 */
[----:B------:R-:W1:Y:S01]  /*5fe60*/  LDCU UR41, c[0x0][0x398] ;  /* 0x00007300ff2977ac */ /* 0x000e620008000800 */
[----:B0-----:R-:W-:Y:S01]  /*5fe70*/  IMAD.WIDE R8, R5, 0x2, R14 ;  /* 0x0000000205087825 */ /* 0x001fe200078e020e */
[----:B----4-:R-:W-:Y:S01]  /*5fe80*/  PRMT R4, R37, 0x7632, R4 ;  /* 0x0000763225047816 */ /* 0x010fe20000000004 */
[----:B------:R-:W0:Y:S01]  /*5fe90*/  LDCU UR12, c[0x0][0x398] ;  /* 0x00007300ff0c77ac */ /* 0x000e220008000800 */
[----:B------:R-:W4:Y:S01]  /*5fea0*/  LDCU UR14, c[0x0][0x398] ;  /* 0x00007300ff0e77ac */ /* 0x000f220008000800 */
[----:B------:R-:W0:Y:S01]  /*5feb0*/  LDCU UR40, c[0x0][0x398] ;  /* 0x00007300ff2877ac */ /* 0x000e220008000800 */
[----:B--2---:R2:W-:Y:S01]  /*5fec0*/  @P6 STG.E.U16 desc[UR36][R10.64], R28 ;  /* 0x0000001c0a006986 */ /* 0x0045e2000c101524 */
[----:B------:R-:W-:Y:S01]  /*5fed0*/  ISETP.LT.AND P6, PT, R32, UR20, !P3 ;  /* 0x0000001420007c0c */ /* 0x000fe2000dfc1270 */
[----:B------:R-:W0:Y:S02]  /*5fee0*/  LDCU UR20, c[0x0][0x398] ;  /* 0x00007300ff1477ac */ /* 0x000e240008000800 */
[----:B------:R-:W4:Y:S01]  /*5fef0*/  LDL.LU R32, [R1+0x2b20] ;  /* 0x002b200001207983 */ /* 0x000f220000300800 */
[----:B--2---:R-:W-:Y:S01]  /*5ff00*/  PRMT R28, R28, 0x7632, R28 ;  /* 0x000076321c1c7816 */ /* 0x004fe2000000001c */
[----:B------:R-:W-:-:S04]  /*5ff10*/  IMAD.WIDE R10, R5, 0x2, R16 ;  /* 0x00000002050a7825 */ /* 0x000fc800078e0210 */
[----:B------:R2:W-:Y:S04]  /*5ff20*/  @P4 STG.E.U16 desc[UR36][R6.64], R28 ;  /* 0x0000001c06004986 */ /* 0x0005e8000c101524 */
[----:B------:R0:W-:Y:S04]  /*5ff30*/  @P0 STG.E.U16 desc[UR36][R8.64], R37 ;  /* 0x0000002508000986 */ /* 0x0001e8000c101524 */
[----:B------:R3:W-:Y:S01]  /*5ff40*/  @P6 STG.E.U16 desc[UR36][R10.64], R4 ;  /* 0x000000040a006986 */ /* 0x0007e2000c101524 */
[----:B--2---:R-:W-:-:S03]  /*5ff50*/  IMAD.WIDE R6, R5, 0x2, R18 ;  /* 0x0000000205067825 */ /* 0x004fc600078e0212 */
[----:B0-----:R-:W2:Y:S01]  /*5ff60*/  LDL.LU R37, [R1+0x230] ;  /* 0x0002300001257983 */ /* 0x001ea20000300800 */
[----:B---3--:R-:W-:-:S03]  /*5ff70*/  PRMT R4, R29, 0x7632, R4 ;  /* 0x000076321d047816 */ /* 0x008fc60000000004 */
[----:B------:R0:W-:Y:S04]  /*5ff80*/  @P1 STG.E.U16 desc[UR36][R6.64], R29 ;  /* 0x0000001d06001986 */ /* 0x0001e8000c101524 */
[----:B0-----:R-:W3:Y:S04]  /*5ff90*/  LDL.LU R29, [R1+0x2b1c] ;  /* 0x002b1c00011d7983 */ /* 0x001ee80000300800 */
[----:B------:R-:W2:Y:S01]  /*5ffa0*/  LDL.LU R7, [R1+0x270] ;  /* 0x0002700001077983 */ /* 0x000ea20000300800 */
[----:B------:R-:W-:-:S05]  /*5ffb0*/  IMAD.WIDE R8, R5, 0x2, R20 ;  /* 0x0000000205087825 */ /* 0x000fca00078e0214 */
[----:B------:R0:W-:Y:S01]  /*5ffc0*/  @P5 STG.E.U16 desc[UR36][R8.64], R4 ;  /* 0x0000000408005986 */ /* 0x0001e2000c101524 */
[----:B------:R-:W-:Y:S01]  /*5ffd0*/  ISETP.LT.AND P5, PT, R59, UR53, !P3 ;  /* 0x000000353b007c0c */ /* 0x000fe2000dfa1270 */
[----:B------:R-:W1:Y:S01]  /*5ffe0*/  LDCU UR53, c[0x0][0x398] ;  /* 0x00007300ff3577ac */ /* 0x000e620008000800 */
[----:B------:R-:W-:Y:S01]  /*5fff0*/  ISETP.LT.AND P4, PT, R60, UR10, !P3 ;  /* 0x0000000a3c007c0c */ /* 0x000fe2000df81270 */
[----:B------:R-:W-:Y:S01]  /*60000*/  IMAD.WIDE R10, R5, 0x2, R22 ;  /* 0x00000002050a7825 */ /* 0x000fe200078e0216 */
[----:B------:R-:W-:Y:S01]  /*60010*/  ISETP.LT.AND P1, PT, R31, UR6, !P3 ;  /* 0x000000061f007c0c */ /* 0x000fe2000df21270 */
[----:B------:R-:W2:Y:S01]  /*60020*/  LDCU UR10, c[0x0][0x398] ;  /* 0x00007300ff0a77ac */ /* 0x000ea20008000800 */
[----:B------:R-:W-:Y:S01]  /*60030*/  ISETP.LT.AND P0, PT, R55, UR30, !P3 ;  /* 0x0000001e37007c0c */ /* 0x000fe2000df01270 */
[----:B------:R-:W2:Y:S01]  /*60040*/  LDCU UR6, c[0x0][0x398] ;  /* 0x00007300ff0677ac */ /* 0x000ea20008000800 */
[----:B0-----:R-:W-:Y:S01]  /*60050*/  IMAD.WIDE R8, R5, 0x2, R26 ;  /* 0x0000000205087825 */ /* 0x001fe200078e021a */
[----:B------:R-:W0:Y:S01]  /*60060*/  LDCU UR30, c[0x0][0x398] ;  /* 0x00007300ff1e77ac */ /* 0x000e220008000800 */
[----:B-1----:R-:W-:Y:S01]  /*60070*/  ISETP.LT.AND P6, PT, R56, UR53, !P3 ;  /* 0x0000003538007c0c */ /* 0x002fe2000dfc1270 */
[----:B------:R-:W1:Y:S01]  /*60080*/  LDCU UR53, c[0x0][0x398] ;  /* 0x00007300ff3577ac */ /* 0x000e620008000800 */
[----:B--2---:R2:W-:Y:S01]  /*60090*/  @P2 STG.E.U16 desc[UR36][R10.64], R7 ;  /* 0x000000070a002986 */ /* 0x0045e2000c101524 */
[----:B------:R-:W-:-:S02]  /*600a0*/  PRMT R4, R7, 0x7632, R4 ;  /* 0x0000763207047816 */ /* 0x000fc40000000004 */
[----:B------:R-:W-:Y:S01]  /*600b0*/  ISETP.LT.AND P2, PT, R58, UR75, !P3 ;  /* 0x0000004b3a007c0c */ /* 0x000fe2000df41270 */
[----:B------:R-:W0:Y:S01]  /*600c0*/  LDCU UR75, c[0x0][0x398] ;  /* 0x00007300ff4b77ac */ /* 0x000e220008000800 */
[----:B--2---:R-:W-:-:S05]  /*600d0*/  IMAD.WIDE R6, R5, 0x2, R24 ;  /* 0x0000000205067825 */ /* 0x004fca00078e0218 */
[----:B------:R2:W-:Y:S01]  /*600e0*/  @P4 STG.E.U16 desc[UR36][R6.64], R4 ;  /* 0x0000000406004986 */ /* 0x0005e2000c101524 */
[----:B-1----:R-:W-:Y:S01]  /*600f0*/  ISETP.LT.AND P4, PT, R38, UR53, !P3 ;  /* 0x0000003526007c0c */ /* 0x002fe2000df81270 */
[----:B------:R-:W1:Y:S02]  /*60100*/  LDCU UR53, c[0x0][0x398] ;  /* 0x00007300ff3577ac */ /* 0x000e640008000800 */
[----:B------:R1:W-:Y:S01]  /*60110*/  @P1 STG.E.U16 desc[UR36][R8.64], R37 ;  /* 0x0000002508001986 */ /* 0x0003e2000c101524 */
[----:B0-----:R-:W-:Y:S02]  /*60120*/  ISETP.LT.AND P1, PT, R34, UR75, !P3 ;  /* 0x0000004b22007c0c */ /* 0x001fe4000df21270 */
[----:B------:R-:W-:Y:S01]  /*60130*/  PRMT R54, R37, 0x7632, R54 ;  /* 0x0000763225367816 */ /* 0x000fe20000000036 */
[----:B------:R-:W-:Y:S01]  /*60140*/  IMAD.WIDE R10, R5, 0x2, R44 ;  /* 0x00000002050a7825 */ /* 0x000fe200078e022c */
[----:B---3--:R-:W-:Y:S01]  /*60150*/  PRMT R28, R29, 0x7632, R28 ;  /* 0x000076321d1c7816 */ /* 0x008fe2000000001c */
[----:B------:R-:W0:Y:S02]  /*60160*/  LDCU UR75, c[0x0][0x398] ;  /* 0x00007300ff4b77ac */ /* 0x000e240008000800 */
[----:B--2---:R-:W-:Y:S01]  /*60170*/  IMAD.WIDE R6, R5, 0x2, R40 ;  /* 0x0000000205067825 */ /* 0x004fe200078e0228 */
[----:B-1----:R-:W-:-:S03]  /*60180*/  ISETP.LT.AND P3, PT, R33, UR53, !P3 ;  /* 0x0000003521007c0c */ /* 0x002fc6000df61270 */
[C---:B------:R-:W-:Y:S01]  /*60190*/  IMAD.WIDE R8, R5.reuse, 0x2, R42 ;  /* 0x0000000205087825 */ /* 0x040fe200078e022a */
[----:B------:R1:W-:Y:S01]  /*601a0*/  @P4 STG.E.U16 desc[UR36][R6.64], R54 ;  /* 0x0000003606004986 */ /* 0x0003e2000c101524 */
[----:B------:R-:W2:Y:S02]  /*601b0*/  LDCU UR53, c[0x0][0x398] ;  /* 0x00007300ff3577ac */ /* 0x000ea40008000800 */
[----:B------:R-:W-:Y:S01]  /*601c0*/  VIADD R4, R0, 0x12 ;  /* 0x0000001200047836 */ /* 0x000fe20000000000 */
[----:B------:R3:W-:Y:S04]  /*601d0*/  @P1 STG.E.U16 desc[UR36][R8.64], R29 ;  /* 0x0000001d08001986 */ /* 0x0007e8000c101524 */
[----:B------:R-:W-:Y:S01]  /*601e0*/  ISETP.GE.AND P4, PT, R4, UR35, PT ;  /* 0x0000002304007c0c */ /* 0x000fe2000bf86270 */
[----:B-1----:R-:W-:Y:S01]  /*601f0*/  IMAD.WIDE R6, R5, 0x2, R46 ;  /* 0x0000000205067825 */ /* 0x002fe200078e022e */
[----:B------:R-:W-:Y:S01]  /*60200*/  @P3 STG.E.U16 desc[UR36][R10.64], R28 ;  /* 0x0000001c0a003986 */ /* 0x000fe2000c101524 */
[----:B----4-:R-:W-:-:S02]  /*60210*/  PRMT R4, R32, 0x7632, R4 ;  /* 0x0000763220047816 */ /* 0x010fc40000000004 */
[C---:B---3--:R-:W-:Y:S01]  /*60220*/  IMAD.WIDE R8, R5.reuse, 0x2, R48 ;  /* 0x0000000205087825 */ /* 0x048fe200078e0230 */
[----:B------:R1:W-:Y:S04]  /*60230*/  @P0 STG.E.U16 desc[UR36][R6.64], R32 ;  /* 0x0000002006000986 */ /* 0x0003e8000c101524 */
[----:B------:R-:W3:Y:S04]  /*60240*/  LDL R54, [R1+0x2964] ;  /* 0x0029640001367983 */ /* 0x000ee80000100800 */
[----:B------:R-:W4:Y:S01]  /*60250*/  LDL.LU R38, [R1+0x204] ;  /* 0x0002040001267983 */ /* 0x000f220000300800 */
[----:B-1----:R-:W-:-:S03]  /*60260*/  IMAD.WIDE R6, R5, 0x2, R50 ;  /* 0x0000000205067825 */ /* 0x002fc600078e0232 */
[----:B------:R-:W2:Y:S04]  /*60270*/  LDL.LU R37, [R1+0x254] ;  /* 0x0002540001257983 */ /* 0x000ea80000300800 */
[----:B------:R-:W-:Y:S04]  /*60280*/  @P6 STG.E.U16 desc[UR36][R8.64], R4 ;  /* 0x0000000408006986 */ /* 0x000fe8000c101524 */
[----:B------:R-:W2:Y:S04]  /*60290*/  LDL.LU R29, [R1+0x264] ;  /* 0x00026400011d7983 */ /* 0x000ea80000300800 */
[----:B------:R1:W-:Y:S04]  /*602a0*/  @P2 STG.E.U16 desc[UR36][R6.64], R36 ;  /* 0x0000002406002986 */ /* 0x0003e8000c101524 */
[----:B-1----:R-:W2:Y:S04]  /*602b0*/  LDL R6, [R1+0x2960] ;  /* 0x0029600001067983 */ /* 0x002ea80000100800 */
[----:B------:R-:W2:Y:S01]  /*602c0*/  LDL.LU R7, [R1+0x244] ;  /* 0x0002440001077983 */ /* 0x000ea20000300800 */
[----:B------:R-:W-:Y:S01]  /*602d0*/  ISETP.LT.AND P3, PT, R61, UR55, !P4 ;  /* 0x000000373d007c0c */ /* 0x000fe2000e761270 */
[----:B------:R-:W-:Y:S01]  /*602e0*/  VIADD R4, R5, UR73 ;  /* 0x0000004905047c36 */ /* 0x000fe20008000000 */
        /* <DEDUP_REMOVED lines=8> */
[----:B------:R-:W2:Y:S01]  /*60370*/  LDCU UR60, c[0x0][0x398] ;  /* 0x00007300ff3c77ac */ /* 0x000ea20008000800 */
[----:B------:R-:W2:Y:S02]  /*60380*/  LDCU UR55, c[0x0][0x398] ;  /* 0x00007300ff3777ac */ /* 0x000ea40008000800 */
[----:B-1----:R-:W2:Y:S01]  /*60390*/  LDL R36, [R1+0x1c24] ;  /* 0x001c240001247983 */ /* 0x002ea20000100800 */
[----:B------:R-:W-:Y:S01]  /*603a0*/  ISETP.LT.AND P5, PT, R35, UR5, !P4 ;  /* 0x0000000523007c0c */ /* 0x000fe2000e7a1270 */
[----:B------:R-:W1:Y:S01]  /*603b0*/  LDCU UR58, c[0x0][0x398] ;  /* 0x00007300ff3a77ac */ /* 0x000e620008000800 */
[----:B0-----:R-:W-:Y:S01]  /*603c0*/  IMAD.WIDE R8, R4, 0x2, R14 ;  /* 0x0000000204087825 */ /* 0x001fe200078e020e */
[----:B------:R-:W0:Y:S01]  /*603d0*/  LDCU UR57, c[0x0][0x398] ;  /* 0x00007300ff3977ac */ /* 0x000e220008000800 */
[----:B------:R-:W0:Y:S01]  /*603e0*/  LDCU UR5, c[0x0][0x3b8] ;  /* 0x00007700ff0577ac */ /* 0x000e220008000800 */
[----:B------:R-:W0:Y:S01]  /*603f0*/  LDCU UR73, c[0x0][0x398] ;  /* 0x00007300ff4977ac */ /* 0x000e220008000800 */
[----:B---3--:R-:W-:Y:S01]  /*60400*/  ISETP.LT.AND P0, PT, R54, UR54, !P4 ;  /* 0x0000003636007c0c */ /* 0x008fe2000e701270 */
[----:B------:R-:W3:Y:S01]  /*60410*/  LDCU UR54, c[0x0][0x398] ;  /* 0x00007300ff3677ac */ /* 0x000ee20008000800 */
[----:B----4-:R-:W-:Y:S01]  /*60420*/  PRMT R5, R38, 0x7632, R5 ;  /* 0x0000763226057816 */ /* 0x010fe20000000005 */
[----:B--2---:R2:W-:Y:S01]  /*60430*/  @P3 STG.E.U16 desc[UR36][R10.64], R7 ;  /* 0x000000070a003986 */ /* 0x0045e2000c101524 */
[----:B------:R-:W-:Y:S01]  /*60440*/  ISETP.LT.AND P3, PT, R6, UR59, !P4 ;  /* 0x0000003b06007c0c */ /* 0x000fe2000e761270 */
[----:B------:R-:W4:Y:S01]  /*60450*/  LDCU UR59, c[0x0][0x398] ;  /* 0x00007300ff3b77ac */ /* 0x000f220008000800 */
[----:B------:R-:W-:Y:S01]  /*60460*/  PRMT R28, R7, 0x7632, R28 ;  /* 0x00007632071c7816 */ /* 0x000fe2000000001c */
[----:B--2---:R-:W-:-:S05]  /*60470*/  IMAD.WIDE R6, R4, 0x2, R12 ;  /* 0x0000000204067825 */ /* 0x004fca00078e020c */
[----:B------:R2:W-:Y:S01]  /*60480*/  @P6 STG.E.U16 desc[UR36][R6.64], R28 ;  /* 0x0000001c06006986 */ /* 0x0005e2000c101524 */
[----:B------:R-:W-:-:S03]  /*60490*/  IMAD.WIDE R10, R4, 0x2, R16 ;  /* 0x00000002040a7825 */ /* 0x000fc600078e0210 */
[----:B--2---:R-:W2:Y:S01]  /*604a0*/  LDL.LU R28, [R1+0x284] ;  /* 0x00028400011c7983 */ /* 0x004ea20000300800 */
[----:B------:R-:W-:-:S03]  /*604b0*/  IMAD.WIDE R6, R4, 0x2, R18 ;  /* 0x0000000204067825 */ /* 0x000fc600078e0212 */
[----:B------:R0:W-:Y:S04]  /*604c0*/  @P0 STG.E.U16 desc[UR36][R8.64], R38 ;  /* 0x0000002608000986 */ /* 0x0001e8000c101524 */
[----:B------:R1:W-:Y:S04]  /*604d0*/  @P3 STG.E.U16 desc[UR36][R10.64], R5 ;  /* 0x000000050a003986 */ /* 0x0003e8000c101524 */
[----:B0-----:R-:W3:Y:S01]  /*604e0*/  LDL.LU R38, [R1+0x1f4] ;  /* 0x0001f40001267983 */ /* 0x001ee20000300800 */
[----:B------:R-:W-:Y:S01]  /*604f0*/  IMAD.WIDE R8, R4, 0x2, R20 ;  /* 0x0000000204087825 */ /* 0x000fe200078e0214 */
[----:B-1----:R-:W-:-:S02]  /*60500*/  PRMT R5, R37, 0x7632, R5 ;  /* 0x0000763225057816 */ /* 0x002fc40000000005 */
[----:B------:R0:W-:Y:S01]  /*60510*/  @P2 STG.E.U16 desc[UR36][R6.64], R37 ;  /* 0x0000002506002986 */ /* 0x0001e2000c101524 */
[----:B------:R-:W-:-:S03]  /*60520*/  IMAD.WIDE R10, R4, 0x2, R22 ;  /* 0x00000002040a7825 */ /* 0x000fc600078e0216 */
[----:B------:R1:W-:Y:S04]  /*60530*/  @P5 STG.E.U16 desc[UR36][R8.64], R5 ;  /* 0x0000000508005986 */ /* 0x0003e8000c101524 */
[----:B0-----:R-:W4:Y:S04]  /*60540*/  LDL.LU R37, [R1+0x294] ;  /* 0x0002940001257983 */ /* 0x001f280000300800 */
[----:B------:R0:W-:Y:S01]  /*60550*/  @P1 STG.E.U16 desc[UR36][R10.64], R29 ;  /* 0x0000001d0a001986 */ /* 0x0001e2000c101524 */
[----:B-1----:R-:W-:-:S03]  /*60560*/  PRMT R5, R29, 0x7632, R5 ;  /* 0x000076321d057816 */ /* 0x002fc60000000005 */
[----:B0-----:R-:W4:Y:S01]  /*60570*/  LDL.LU R29, [R1+0x2a4] ;  /* 0x0002a400011d7983 */ /* 0x001f220000300800 */
[----:B------:R-:W-:Y:S01]  /*60580*/  ISETP.LT.AND P1, PT, R59, UR75, !P4 ;  /* 0x0000004b3b007c0c */ /* 0x000fe2000e721270 */
[----:B------:R-:W0:Y:S01]  /*60590*/  LDCU UR75, c[0x0][0x398] ;  /* 0x00007300ff4b77ac */ /* 0x000e220008000800 */
[----:B------:R-:W-:Y:S02]  /*605a0*/  ISETP.LT.AND P3, PT, R60, UR72, !P4 ;  /* 0x000000483c007c0c */ /* 0x000fe4000e761270 */
[----:B------:R-:W-:Y:S01]  /*605b0*/  ISETP.LT.AND P5, PT, R58, UR76, !P4 ;  /* 0x0000004c3a007c0c */ /* 0x000fe2000e7a1270 */
[----:B------:R-:W1:Y:S01]  /*605c0*/  LDCU UR76, c[0x0][0x398] ;  /* 0x00007300ff4c77ac */ /* 0x000e620008000800 */
[----:B------:R-:W-:Y:S01]  /*605d0*/  ISETP.LT.AND P2, PT, R31, UR18, !P4 ;  /* 0x000000121f007c0c */ /* 0x000fe2000e741270 */
[C---:B------:R-:W-:Y:S01]  /*605e0*/  IMAD.WIDE R6, R4.reuse, 0x2, R24 ;  /* 0x0000000204067825 */ /* 0x040fe200078e0218 */
[----:B------:R-:W-:Y:S01]  /*605f0*/  ISETP.LT.AND P0, PT, R55, UR28, !P4 ;  /* 0x0000001c37007c0c */ /* 0x000fe2000e701270 */
[----:B------:R-:W1:Y:S02]  /*60600*/  LDCU.64 UR28, c[0x0][0x398] ;  /* 0x00007300ff1c77ac */ /* 0x000e640008000a00 */
[----:B------:R-:W-:Y:S01]  /*60610*/  IMAD.WIDE R8, R4, 0x2, R26 ;  /* 0x0000000204087825 */ /* 0x000fe200078e021a */
[----:B------:R-:W1:Y:S03]  /*60620*/  LDCU UR18, c[0x0][0x398] ;  /* 0x00007300ff1277ac */ /* 0x000e660008000800 */
[----:B------:R1:W-:Y:S01]  /*60630*/  @P3 STG.E.U16 desc[UR36][R6.64], R5 ;  /* 0x0000000506003986 */ /* 0x0003e2000c101524 */
[----:B------:R-:W-:Y:S01]  /*60640*/  ISETP.LT.AND P3, PT, R36, UR16, !P4 ;  /* 0x0000001024007c0c */ /* 0x000fe2000e761270 */
[----:B------:R-:W-:Y:S01]  /*60650*/  IMAD.WIDE R10, R4, 0x2, R44 ;  /* 0x00000002040a7825 */ /* 0x000fe200078e022c */
[----:B------:R-:W2:Y:S01]  /*60660*/  LDCU UR16, c[0x0][0x398] ;  /* 0x00007300ff1077ac */ /* 0x000ea20008000800 */
[----:B0-----:R-:W-:Y:S01]  /*60670*/  ISETP.LT.AND P6, PT, R56, UR75, !P4 ;  /* 0x0000004b38007c0c */ /* 0x001fe2000e7c1270 */
[----:B------:R-:W0:Y:S01]  /*60680*/  LDCU UR75, c[0x0][0x398] ;  /* 0x00007300ff4b77ac */ /* 0x000e220008000800 */
[----:B------:R-:W0:Y:S01]  /*60690*/  LDCU UR72, c[0x0][0x398] ;  /* 0x00007300ff4877ac */ /* 0x000e220008000800 */
[----:B-1----:R-:W-:Y:S01]  /*606a0*/  IMAD.WIDE R6, R4, 0x2, R40 ;  /* 0x0000000204067825 */ /* 0x002fe200078e0228 */
[----:B--2---:R1:W-:Y:S01]  /*606b0*/  @P2 STG.E.U16 desc[UR36][R8.64], R28 ;  /* 0x0000001c08002986 */ /* 0x0043e2000c101524 */
[----:B------:R-:W-:Y:S01]  /*606c0*/  ISETP.LT.AND P2, PT, R34, UR8, !P4 ;  /* 0x0000000822007c0c */ /* 0x000fe2000e741270 */
[----:B------:R-:W2:Y:S01]  /*606d0*/  LDCU UR8, c[0x0][0x398] ;  /* 0x00007300ff0877ac */ /* 0x000ea20008000800 */
[----:B------:R-:W-:-:S02]  /*606e0*/  ISETP.LT.AND P4, PT, R33, UR76, !P4 ;  /* 0x0000004c21007c0c */ /* 0x000fc4000e781270 */
[----:B------:R-:W-:Y:S01]  /*606f0*/  PRMT R5, R28, 0x7632, R5 ;  /* 0x000076321c057816 */ /* 0x000fe20000000005 */
[----:B------:R-:W0:Y:S04]  /*60700*/  LDCU UR76, c[0x0][0x398] ;  /* 0x00007300ff4c77ac */ /* 0x000e280008000800 */
[----:B------:R2:W-:Y:S01]  /*60710*/  @P3 STG.E.U16 desc[UR36][R6.64], R5 ;  /* 0x0000000506003986 */ /* 0x0005e2000c101524 */
[----:B-1----:R-:W-:Y:S01]  /*60720*/  IMAD.WIDE R8, R4, 0x2, R42 ;  /* 0x0000000204087825 */ /* 0x002fe200078e022a */
[----:B---3--:R-:W-:-:S04]  /*60730*/  PRMT R32, R38, 0x7632, R32 ;  /* 0x0000763226207816 */ /* 0x008fc80000000020 */
[----:B------:R1:W-:Y:S01]  /*60740*/  @P2 STG.E.U16 desc[UR36][R8.64], R38 ;  /* 0x0000002608002986 */ /* 0x0003e2000c101524 */
[----:B--2---:R-:W-:-:S03]  /*60750*/  IMAD.WIDE R6, R4, 0x2, R46 ;  /* 0x0000000204067825 */ /* 0x004fc600078e022e */
[----:B------:R-:W-:Y:S01]  /*60760*/  @P4 STG.E.U16 desc[UR36][R10.64], R32 ;  /* 0x000000200a004986 */ /* 0x000fe2000c101524 */
[----:B-1----:R-:W-:-:S03]  /*60770*/  IMAD.WIDE R8, R4, 0x2, R48 ;  /* 0x0000000204087825 */ /* 0x002fc600078e0230 */
[----:B------:R-:W2:Y:S01]  /*60780*/  LDL.LU R38, [R1+0x1d4] ;  /* 0x0001d40001267983 */ /* 0x000ea20000300800 */
[----:B----4-:R-:W-:-:S03]  /*60790*/  PRMT R5, R37, 0x7632, R5 ;  /* 0x0000763225057816 */ /* 0x010fc60000000005 */
[----:B------:R1:W-:Y:S04]  /*607a0*/  @P0 STG.E.U16 desc[UR36][R6.64], R37 ;  /* 0x0000002506000986 */ /* 0x0003e8000c101524 */
[----:B------:R3:W-:Y:S04]  /*607b0*/  STL [R1+0x2a0c], R32 ;  /* 0x002a0c2001007387 */ /* 0x0007e80000100800 */
[----:B------:R-:W-:Y:S01]  /*607c0*/  @P6 STG.E.U16 desc[UR36][R8.64], R5 ;  /* 0x0000000508006986 */ /* 0x000fe2000c101524 */
[----:B-1----:R-:W-:-:S03]  /*607d0*/  IMAD.WIDE R6, R4, 0x2, R50 ;  /* 0x0000000204067825 */ /* 0x002fc600078e0232 */
[----:B---3--:R-:W3:Y:S01]  /*607e0*/  LDL R32, [R1+0x2960] ;  /* 0x0029600001207983 */ /* 0x008ee20000100800 */
[----:B------:R-:W-:-:S03]  /*607f0*/  PRMT R11, R29, 0x7632, R11 ;  /* 0x000076321d0b7816 */ /* 0x000fc6000000000b */
[----:B------:R-:W4:Y:S04]  /*60800*/  LDL.LU R37, [R1+0x2b4] ;  /* 0x0002b40001257983 */ /* 0x000f280000300800 */
[----:B------:R1:W-:Y:S04]  /*60810*/  @P5 STG.E.U16 desc[UR36][R6.64], R29 ;  /* 0x0000001d06005986 */ /* 0x0003e8000c101524 */
[----:B-1----:R-:W3:Y:S01]  /*60820*/  LDL.LU R29, [R1+0x2b18] ;  /* 0x002b1800011d7983 */ /* 0x002ee20000300800 */
[----:B------:R-:W-:-:S05]  /*60830*/  VIADD R28, R0, 0x13 ;  /* 0x00000013001c7836 */ /* 0x000fca0000000000 */
[----:B------:R-:W-:-:S04]  /*60840*/  ISETP.GE.AND P3, PT, R28, UR29, PT ;  /* 0x0000001d1c007c0c */ /* 0x000fc8000bf66270 */
[----:B------:R-:W-:Y:S01]  /*60850*/  ISETP.LT.AND P4, PT, R61, UR32, !P3 ;  /* 0x000000203d007c0c */ /* 0x000fe2000df81270 */
[C---:B------:R-:W-:Y:S01]  /*60860*/  VIADD R10, R4.reuse, UR24 ;  /* 0x00000018040a7c36 */ /* 0x040fe20008000000 */
[----:B------:R-:W-:Y:S01]  /*60870*/  ISETP.LT.AND P5, PT, R39, UR71, !P3 ;  /* 0x0000004727007c0c */ /* 0x000fe2000dfa1270 */
[----:B------:R-:W-:Y:S01]  /*60880*/  IMAD.WIDE R4, R4, 0x2, R52 ;  /* 0x0000000204047825 */ /* 0x000fe200078e0234 */
[----:B------:R-:W-:Y:S01]  /*60890*/  ISETP.LT.AND P0, PT, R54, UR31, !P3 ;  /* 0x0000001f36007c0c */ /* 0x000fe2000df01270 */
[----:B------:R-:W1:Y:S02]  /*608a0*/  LDCU UR24, c[0x0][0x398] ;  /* 0x00007300ff1877ac */ /* 0x000e640008000800 */
[C---:B------:R-:W-:Y:S01]  /*608b0*/  IMAD.WIDE R8, R10.reuse, 0x2, R2 ;  /* 0x000000020a087825 */ /* 0x040fe200078e0202 */
[----:B------:R0:W-:Y:S01]  /*608c0*/  @P1 STG.E.U16 desc[UR36][R4.64], R11 ;  /* 0x0000000b04001986 */ /* 0x0001e2000c101524 */
[----:B------:R-:W-:Y:S01]  /*608d0*/  ISETP.LT.AND P1, PT, R57, UR33, !P3 ;  /* 0x0000002139007c0c */ /* 0x000fe2000df21270 */
[----:B------:R-:W0:Y:S01]  /*608e0*/  LDCU UR33, c[0x0][0x398] ;  /* 0x00007300ff2177ac */ /* 0x000e220008000800 */
[----:B------:R-:W-:Y:S01]  /*608f0*/  IMAD.WIDE R6, R10, 0x2, R14 ;  /* 0x000000020a067825 */ /* 0x000fe200078e020e */
[----:B--2---:R-:W-:-:S03]  /*60900*/  PRMT R28, R38, 0x7632, R28 ;  /* 0x00007632261c7816 */ /* 0x004fc6000000001c */
[----:B0-----:R-:W-:Y:S01]  /*60910*/  IMAD.WIDE R4, R10, 0x2, R12 ;  /* 0x000000020a047825 */ /* 0x001fe200078e020c */
[----:B------:R-:W-:Y:S01]  /*60920*/  ISETP.LT.AND P2, PT, R30, UR26, !P3 ;  /* 0x0000001a1e007c0c */ /* 0x000fe2000df41270 */
[----:B------:R-:W0:Y:S01]  /*60930*/  LDCU UR32, c[0x0][0x398] ;  /* 0x00007300ff2077ac */ /* 0x000e220008000800 */
[----:B------:R-:W-:Y:S01]  /*60940*/  ISETP.LT.AND P6, PT, R56, UR65, !P3 ;  /* 0x0000004138007c0c */ /* 0x000fe2000dfc1270 */
[----:B------:R-:W2:Y:S01]  /*60950*/  LDCU UR31, c[0x0][0x398] ;  /* 0x00007300ff1f77ac */ /* 0x000ea20008000800 */
[----:B------:R-:W0:Y:S01]  /*60960*/  LDCU UR26, c[0x0][0x398] ;  /* 0x00007300ff1a77ac */ /* 0x000e220008000800 */
[----:B------:R-:W0:Y:S01]  /*60970*/  LDCU UR71, c[0x0][0x3b8] ;  /* 0x00007700ff4777ac */ /* 0x000e220008000800 */
[----:B------:R-:W0:Y:S01]  /*60980*/  LDCU UR65, c[0x0][0x398] ;  /* 0x00007300ff4177ac */ /* 0x000e220008000800 */
[----:B---3--:R3:W-:Y:S01]  /*60990*/  @P4 STG.E.U16 desc[UR36][R8.64], R29 ;  /* 0x0000001d08004986 */ /* 0x0087e2000c101524 */
[----:B------:R-:W-:Y:S01]  /*609a0*/  ISETP.LT.AND P4, PT, R32, UR22, !P3 ;  /* 0x0000001620007c0c */ /* 0x000fe2000df81270 */
[----:B------:R-:W0:Y:S01]  /*609b0*/  LDCU UR22, c[0x0][0x398] ;  /* 0x00007300ff1677ac */ /* 0x000e220008000800 */
[----:B------:R-:W-:-:S05]  /*609c0*/  PRMT R11, R29, 0x7632, R11 ;  /* 0x000076321d0b7816 */ /* 0x000fca000000000b */
[----:B------:R0:W-:Y:S01]  /*609d0*/  @P5 STG.E.U16 desc[UR36][R4.64], R11 ;  /* 0x0000000b04005986 */ /* 0x0001e2000c101524 */
[----:B---3--:R-:W-:-:S03]  /*609e0*/  IMAD.WIDE R8, R10, 0x2, R16 ;  /* 0x000000020a087825 */ /* 0x008fc600078e0210 */
[----:B------:R3:W-:Y:S01]  /*609f0*/  @P0 STG.E.U16 desc[UR36][R6.64], R38 ;  /* 0x0000002606000986 */ /* 0x0007e2000c101524 */
[----:B0-----:R-:W-:-:S03]  /*60a00*/  IMAD.WIDE R4, R10, 0x2, R18 ;  /* 0x000000020a047825 */ /* 0x001fc600078e0212 */
[----:B------:R0:W-:Y:S01]  /*60a10*/  @P4 STG.E.U16 desc[UR36][R8.64], R28 ;  /* 0x0000001c08004986 */ /* 0x0001e2000c101524 */
[----:B----4-:R-:W-:-:S03]  /*60a20*/  PRMT R11, R37, 0x7632, R11 ;  /* 0x00007632250b7816 */ /* 0x010fc6000000000b */
[----:B---3--:R-:W3:Y:S04]  /*60a30*/  LDL.LU R38, [R1+0x224] ;  /* 0x0002240001267983 */ /* 0x008ee80000300800 */
[----:B------:R4:W-:Y:S04]  /*60a40*/  @P1 STG.E.U16 desc[UR36][R4.64], R37 ;  /* 0x0000002504001986 */ /* 0x0009e8000c101524 */
[----:B0-----:R-:W2:Y:S04]  /*60a50*/  LDL.LU R28, [R1+0x234] ;  /* 0x00023400011c7983 */ /* 0x001ea80000300800 */
[----:B----4-:R-:W4:Y:S04]  /*60a60*/  LDL.LU R37, [R1+0x2b14] ;  /* 0x002b140001257983 */ /* 0x010f280000300800 */
[----:B------:R-:W2:Y:S01]  /*60a70*/  LDL.LU R5, [R1+0x274] ;  /* 0x0002740001057983 */ /* 0x000ea20000300800 */
[----:B------:R-:W-:Y:S01]  /*60a80*/  ISETP.LT.AND P5, PT, R35, UR70, !P3 ;  /* 0x0000004623007c0c */ /* 0x000fe2000dfa1270 */
[----:B------:R-:W-:Y:S01]  /*60a90*/  IMAD.WIDE R6, R10, 0x2, R20 ;  /* 0x000000020a067825 */ /* 0x000fe200078e0214 */
[----:B------:R-:W-:Y:S01]  /*60aa0*/  ISETP.LT.AND P4, PT, R60, UR68, !P3 ;  /* 0x000000443c007c0c */ /* 0x000fe2000df81270 */
[----:B------:R-:W0:Y:S01]  /*60ab0*/  LDCU UR68, c[0x0][0x398] ;  /* 0x00007300ff4477ac */ /* 0x000e220008000800 */
[----:B------:R-:W-:Y:S01]  /*60ac0*/  ISETP.LT.AND P1, PT, R31, UR69, !P3 ;  /* 0x000000451f007c0c */ /* 0x000fe2000df21270 */
[C---:B------:R-:W-:Y:S01]  /*60ad0*/  IMAD.WIDE R8, R10.reuse, 0x2, R22 ;  /* 0x000000020a087825 */ /* 0x040fe200078e0216 */
[----:B------:R-:W-:Y:S01]  /*60ae0*/  ISETP.LT.AND P0, PT, R55, UR34, !P3 ;  /* 0x0000002237007c0c */ /* 0x000fe2000df01270 */
[----:B------:R-:W0:Y:S01]  /*60af0*/  LDCU.64 UR34, c[0x0][0x398] ;  /* 0x00007300ff2277ac */ /* 0x000e220008000a00 */
[----:B------:R-:W0:Y:S05]  /*60b00*/  LDCU UR70, c[0x0][0x3b8] ;  /* 0x00007700ff4677ac */ /* 0x000e2a0008000800 */
[----:B------:R1:W-:Y:S01]  /*60b10*/  @P5 STG.E.U16 desc[UR36][R6.64], R11 ;  /* 0x0000000b06005986 */ /* 0x0003e2000c101524 */
[----:B------:R-:W-:Y:S01]  /*60b20*/  ISETP.LT.AND P5, PT, R59, UR66, !P3 ;  /* 0x000000423b007c0c */ /* 0x000fe2000dfa1270 */
[----:B------:R-:W0:Y:S01]  /*60b30*/  LDCU UR69, c[0x0][0x398] ;  /* 0x00007300ff4577ac */ /* 0x000e220008000800 */
[----:B------:R-:W0:Y:S01]  /*60b40*/  LDCU UR66, c[0x0][0x398] ;  /* 0x00007300ff4277ac */ /* 0x000e220008000800 */
[----:B-1----:R-:W-:Y:S01]  /*60b50*/  IMAD.WIDE R6, R10, 0x2, R26 ;  /* 0x000000020a067825 */ /* 0x002fe200078e021a */
[----:B--2---:R1:W-:Y:S01]  /*60b60*/  @P2 STG.E.U16 desc[UR36][R8.64], R5 ;  /* 0x0000000508002986 */ /* 0x0043e2000c101524 */
[----:B------:R-:W-:Y:S01]  /*60b70*/  ISETP.LT.AND P2, PT, R58, UR67, !P3 ;  /* 0x000000433a007c0c */ /* 0x000fe2000df41270 */
[----:B------:R-:W2:Y:S01]  /*60b80*/  LDCU UR67, c[0x0][0x398] ;  /* 0x00007300ff4377ac */ /* 0x000ea20008000800 */
[----:B-1----:R-:W-:Y:S01]  /*60b90*/  PRMT R8, R5, 0x7632, R8 ;  /* 0x0000763205087816 */ /* 0x002fe20000000008 */
[----:B------:R-:W-:-:S05]  /*60ba0*/  IMAD.WIDE R4, R10, 0x2, R24 ;  /* 0x000000020a047825 */ /* 0x000fca00078e0218 */
[----:B------:R1:W-:Y:S01]  /*60bb0*/  @P4 STG.E.U16 desc[UR36][R4.64], R8 ;  /* 0x0000000804004986 */ /* 0x0003e2000c101524 */
[----:B------:R-:W-:Y:S01]  /*60bc0*/  ISETP.LT.AND P4, PT, R36, UR39, !P3 ;  /* 0x0000002724007c0c */ /* 0x000fe2000df81270 */
[----:B------:R-:W0:Y:S02]  /*60bd0*/  LDCU UR39, c[0x0][0x398] ;  /* 0x00007300ff2777ac */ /* 0x000e240008000800 */
[----:B------:R2:W-:Y:S01]  /*60be0*/  @P1 STG.E.U16 desc[UR36][R6.64], R28 ;  /* 0x0000001c06001986 */ /* 0x0005e2000c101524 */
[----:B------:R-:W-:Y:S01]  /*60bf0*/  ISETP.LT.AND P1, PT, R34, UR38, !P3 ;  /* 0x0000002622007c0c */ /* 0x000fe2000df21270 */
[----:B------:R-:W4:Y:S01]  /*60c00*/  LDCU UR38, c[0x0][0x398] ;  /* 0x00007300ff2677ac */ /* 0x000f220008000800 */
[----:B------:R-:W-:Y:S02]  /*60c10*/  ISETP.LT.AND P3, PT, R33, UR77, !P3 ;  /* 0x0000004d21007c0c */ /* 0x000fe4000df61270 */
[----:B------:R-:W4:Y:S01]  /*60c20*/  LDL.LU R33, [R1+0x2b10] ;  /* 0x002b100001217983 */ /* 0x000f220000300800 */
[----:B------:R-:W-:Y:S01]  /*60c30*/  PRMT R11, R28, 0x7632, R11 ;  /* 0x000076321c0b7816 */ /* 0x000fe2000000000b */
[----:B------:R-:W4:Y:S01]  /*60c40*/  LDCU UR77, c[0x0][0x398] ;  /* 0x00007300ff4d77ac */ /* 0x000f220008000800 */
[----:B-1----:R-:W-:Y:S01]  /*60c50*/  IMAD.WIDE R4, R10, 0x2, R40 ;  /* 0x000000020a047825 */ /* 0x002fe200078e0228 */
[----:B---3--:R-:W-:-:S03]  /*60c60*/  PRMT R29, R38, 0x7632, R29 ;  /* 0x00007632261d7816 */ /* 0x008fc6000000001d */
[----:B--2---:R-:W-:Y:S01]  /*60c70*/  VIADD R28, R0, 0x14 ;  /* 0x00000014001c7836 */ /* 0x004fe20000000000 */
[----:B------:R1:W-:Y:S01]  /*60c80*/  @P4 STG.E.U16 desc[UR36][R4.64], R11 ;  /* 0x0000000b04004986 */ /* 0x0003e2000c101524 */
[----:B------:R-:W-:-:S04]  /*60c90*/  IMAD.WIDE R6, R10, 0x2, R42 ;  /* 0x000000020a067825 */ /* 0x000fc800078e022a */
[----:B------:R-:W-:Y:S01]  /*60ca0*/  IMAD.WIDE R8, R10, 0x2, R44 ;  /* 0x000000020a087825 */ /* 0x000fe200078e022c */
[----:B0-----:R-:W-:Y:S01]  /*60cb0*/  ISETP.GE.AND P4, PT, R28, UR35, PT ;  /* 0x000000231c007c0c */ /* 0x001fe2000bf86270 */
[----:B------:R0:W-:Y:S02]  /*60cc0*/  @P1 STG.E.U16 desc[UR36][R6.64], R38 ;  /* 0x0000002606001986 */ /* 0x0001e4000c101524 */
[----:B-1----:R-:W-:Y:S02]  /*60cd0*/  IMAD.WIDE R4, R10, 0x2, R46 ;  /* 0x000000020a047825 */ /* 0x002fe400078e022e */
[----:B------:R-:W-:Y:S01]  /*60ce0*/  @P3 STG.E.U16 desc[UR36][R8.64], R29 ;  /* 0x0000001d08003986 */ /* 0x000fe2000c101524 */
[----:B------:R-:W-:Y:S01]  /*60cf0*/  ISETP.LT.AND P1, PT, R30, UR51, !P4 ;  /* 0x000000331e007c0c */ /* 0x000fe2000e721270 */
[----:B------:R-:W1:Y:S02]  /*60d00*/  LDCU UR51, c[0x0][0x398] ;  /* 0x00007300ff3377ac */ /* 0x000e640008000800 */
[----:B------:R2:W-:Y:S01]  /*60d10*/  STL [R1+0x2ae8], R29 ;  /* 0x002ae81d01007387 */ /* 0x0005e20000100800 */
[----:B0-----:R-:W-:-:S03]  /*60d20*/  IMAD.WIDE R6, R10, 0x2, R48 ;  /* 0x000000020a067825 */ /* 0x001fc600078e0230 */
[----:B------:R-:W3:Y:S04]  /*60d30*/  LDL.LU R30, [R1+0x208] ;  /* 0x00020800011e7983 */ /* 0x000ee80000300800 */
[----:B--2---:R-:W2:Y:S04]  /*60d40*/  LDL.LU R29, [R1+0x258] ;  /* 0x00025800011d7983 */ /* 0x004ea80000300800 */
[----:B------:R-:W2:Y:S01]  /*60d50*/  LDL.LU R38, [R1+0x268] ;  /* 0x0002680001267983 */ /* 0x000ea20000300800 */
[----:B----4-:R-:W-:-:S03]  /*60d60*/  PRMT R8, R33, 0x7632, R8 ;  /* 0x0000763221087816 */ /* 0x010fc60000000008 */
[----:B------:R0:W-:Y:S04]  /*60d70*/  @P0 STG.E.U16 desc[UR36][R4.64], R33 ;  /* 0x0000002104000986 */ /* 0x0001e8000c101524 */
[----:B------:R-:W-:Y:S01]  /*60d80*/  @P6 STG.E.U16 desc[UR36][R6.64], R8 ;  /* 0x0000000806006986 */ /* 0x000fe2000c101524 */
[----:B0-----:R-:W-:-:S03]  /*60d90*/  IMAD.WIDE R4, R10, 0x2, R50 ;  /* 0x000000020a047825 */ /* 0x001fc600078e0232 */
[----:B------:R-:W4:Y:S04]  /*60da0*/  LDL R33, [R1+0x222c] ;  /* 0x00222c0001217983 */ /* 0x000f280000100800 */
[----:B------:R0:W-:Y:S04]  /*60db0*/  @P2 STG.E.U16 desc[UR36][R4.64], R37 ;  /* 0x0000002504002986 */ /* 0x0001e8000c101524 */
[----:B0-----:R-:W2:Y:S01]  /*60dc0*/  LDL.LU R5, [R1+0x248] ;  /* 0x0002480001057983 */ /* 0x001ea20000300800 */
[----:B------:R-:W-:Y:S01]  /*60dd0*/  ISETP.LT.AND P3, PT, R61, UR64, !P4 ;  /* 0x000000403d007c0c */ /* 0x000fe2000e761270 */
[----:B------:R-:W-:-:S02]  /*60de0*/  VIADD R11, R10, UR47 ;  /* 0x0000002f0a0b7c36 */ /* 0x000fc40008000000 */
[----:B------:R-:W-:Y:S01]  /*60df0*/  IMAD.WIDE R6, R10, 0x2, R52 ;  /* 0x000000020a067825 */ /* 0x000fe200078e0234 */
[----:B------:R-:W-:Y:S01]  /*60e00*/  PRMT R10, R37, 0x7632, R10 ;  /* 0x00007632250a7816 */ /* 0x000fe2000000000a */
[----:B------:R-:W0:Y:S01]  /*60e10*/  LDCU UR47, c[0x0][0x398] ;  /* 0x00007300ff2f77ac */ /* 0x000e220008000800 */
[----:B------:R-:W-:Y:S01]  /*60e20*/  ISETP.LT.AND P2, PT, R39, UR50, !P4 ;  /* 0x0000003227007c0c */ /* 0x000fe2000e741270 */
[----:B------:R-:W-:Y:S01]  /*60e30*/  IMAD.WIDE R8, R11, 0x2, R2 ;  /* 0x000000020b087825 */ /* 0x000fe200078e0202 */
[----:B------:R-:W-:Y:S02]  /*60e40*/  ISETP.LT.AND P0, PT, R54, UR52, !P4 ;  /* 0x0000003436007c0c */ /* 0x000fe4000e701270 */
[----:B------:R-:W-:Y:S01]  /*60e50*/  ISETP.LT.AND P6, PT, R32, UR49, !P4 ;  /* 0x0000003120007c0c */ /* 0x000fe2000e7c1270 */
[----:B------:R0:W-:Y:S01]  /*60e60*/  @P5 STG.E.U16 desc[UR36][R6.64], R10 ;  /* 0x0000000a06005986 */ /* 0x0001e2000c101524 */
[----:B------:R-:W-:Y:S01]  /*60e70*/  ISETP.LT.AND P5, PT, R35, UR63, !P4 ;  /* 0x0000003f23007c0c */ /* 0x000fe2000e7a1270 */
[----:B------:R-:W1:Y:S01]  /*60e80*/  LDCU UR49, c[0x0][0x398] ;  /* 0x00007300ff3177ac */ /* 0x000e620008000800 */
[----:B---3--:R-:W-:Y:S01]  /*60e90*/  PRMT R28, R30, 0x7632, R28 ;  /* 0x000076321e1c7816 */ /* 0x008fe2000000001c */
[----:B------:R-:W3:Y:S01]  /*60ea0*/  LDL R37, [R1+0x296c] ;  /* 0x00296c0001257983 */ /* 0x000ee20000100800 */
[----:B------:R-:W1:Y:S01]  /*60eb0*/  LDCU UR50, c[0x0][0x398] ;  /* 0x00007300ff3277ac */ /* 0x000e620008000800 */
[----:B------:R-:W1:Y:S01]  /*60ec0*/  LDCU UR52, c[0x0][0x398] ;  /* 0x00007300ff3477ac */ /* 0x000e620008000800 */
[----:B0-----:R-:W-:Y:S01]  /*60ed0*/  IMAD.WIDE R6, R11, 0x2, R14 ;  /* 0x000000020b067825 */ /* 0x001fe200078e020e */
[----:B------:R-:W0:Y:S01]  /*60ee0*/  LDCU UR63, c[0x0][0x398] ;  /* 0x00007300ff3f77ac */ /* 0x000e220008000800 */
[----:B------:R-:W0:Y:S01]  /*60ef0*/  LDCU UR64, c[0x0][0x398] ;  /* 0x00007300ff4077ac */ /* 0x000e220008000800 */
[----:B--2---:R2:W-:Y:S01]  /*60f00*/  @P3 STG.E.U16 desc[UR36][R8.64], R5 ;  /* 0x0000000508003986 */ /* 0x0045e2000c101524 */
[----:B------:R-:W-:Y:S01]  /*60f10*/  ISETP.LT.AND P3, PT, R57, UR48, !P4 ;  /* 0x0000003039007c0c */ /* 0x000fe2000e761270 */
[----:B------:R-:W0:Y:S01]  /*60f20*/  LDCU UR48, c[0x0][0x398] ;  /* 0x00007300ff3077ac */ /* 0x000e220008000800 */
[----:B------:R-:W-:Y:S01]  /*60f30*/  PRMT R10, R5, 0x7632, R10 ;  /* 0x00007632050a7816 */ /* 0x000fe2000000000a */
[----:B--2---:R-:W-:-:S04]  /*60f40*/  IMAD.WIDE R4, R11, 0x2, R12 ;  /* 0x000000020b047825 */ /* 0x004fc800078e020c */
[C---:B------:R-:W-:Y:S01]  /*60f50*/  IMAD.WIDE R8, R11.reuse, 0x2, R16 ;  /* 0x000000020b087825 */ /* 0x040fe200078e0210 */
[----:B------:R2:W-:Y:S04]  /*60f60*/  @P2 STG.E.U16 desc[UR36][R4.64], R10 ;  /* 0x0000000a04002986 */ /* 0x0005e8000c101524 */
[----:B------:R0:W-:Y:S04]  /*60f70*/  @P0 STG.E.U16 desc[UR36][R6.64], R30 ;  /* 0x0000001e06000986 */ /* 0x0001e8000c101524 */
[----:B------:R1:W-:Y:S01]  /*60f80*/  @P6 STG.E.U16 desc[UR36][R8.64], R28 ;  /* 0x0000001c08006986 */ /* 0x0003e2000c101524 */
[----:B--2---:R-:W-:Y:S01]  /*60f90*/  IMAD.WIDE R4, R11, 0x2, R18 ;  /* 0x000000020b047825 */ /* 0x004fe200078e0212 */
[----:B------:R-:W-:-:S03]  /*60fa0*/  PRMT R10, R29, 0x7632, R10 ;  /* 0x000076321d0a7816 */ /* 0x000fc6000000000a */
[C---:B0-----:R-:W-:Y:S01]  /*60fb0*/  IMAD.WIDE R6, R11.reuse, 0x2, R20 ;  /* 0x000000020b067825 */ /* 0x041fe200078e0214 */
[----:B------:R-:W-:Y:S03]  /*60fc0*/  @P3 STG.E.U16 desc[UR36][R4.64], R29 ;  /* 0x0000001d04003986 */ /* 0x000fe6000c101524 */
[----:B-1----:R-:W-:Y:S01]  /*60fd0*/  IMAD.WIDE R8, R11, 0x2, R22 ;  /* 0x000000020b087825 */ /* 0x002fe200078e0216 */
[----:B------:R-:W-:Y:S04]  /*60fe0*/  @P5 STG.E.U16 desc[UR36][R6.64], R10 ;  /* 0x0000000a06005986 */ /* 0x000fe8000c101524 */
[----:B------:R-:W2:Y:S04]  /*60ff0*/  LDL.LU R30, [R1+0x2b0c] ;  /* 0x002b0c00011e7983 */ /* 0x000ea80000300800 */
[----:B------:R0:W-:Y:S04]  /*61000*/  @P1 STG.E.U16 desc[UR36][R8.64], R38 ;  /* 0x0000002608001986 */ /* 0x0001e8000c101524 */
[----:B0-----:R-:W2:Y:S01]  /*61010*/  LDL.LU R9, [R1+0x288] ;  /* 0x0002880001097983 */ /* 0x001ea20000300800 */
[----:B------:R-:W-:-:S02]  /*61020*/  ISETP.LT.AND P2, PT, R60, UR62, !P4 ;  /* 0x0000003e3c007c0c */ /* 0x000fc4000e741270 */
[----:B------:R-:W-:Y:S01]  /*61030*/  ISETP.LT.AND P3, PT, R31, UR61, !P4 ;  /* 0x0000003d1f007c0c */ /* 0x000fe2000e761270 */
[C---:B------:R-:W-:Y:S01]  /*61040*/  IMAD.WIDE R4, R11.reuse, 0x2, R24 ;  /* 0x000000020b047825 */ /* 0x040fe200078e0218 */
[----:B------:R-:W-:Y:S01]  /*61050*/  ISETP.LT.AND P5, PT, R36, UR43, !P4 ;  /* 0x0000002b24007c0c */ /* 0x000fe2000e7a1270 */
[----:B------:R-:W0:Y:S01]  /*61060*/  LDCU UR61, c[0x0][0x398] ;  /* 0x00007300ff3d77ac */ /* 0x000e220008000800 */
[----:B------:R-:W-:Y:S01]  /*61070*/  PRMT R8, R38, 0x7632, R8 ;  /* 0x0000763226087816 */ /* 0x000fe20000000008 */
[----:B------:R-:W-:Y:S01]  /*61080*/  IMAD.WIDE R6, R11, 0x2, R26 ;  /* 0x000000020b067825 */ /* 0x000fe200078e021a */
[----:B------:R-:W3:Y:S01]  /*61090*/  LDL.LU R38, [R1+0x298] ;  /* 0x0002980001267983 */ /* 0x000ee20000300800 */
[----:B------:R-:W-:Y:S01]  /*610a0*/  ISETP.LT.AND P0, PT, R55, UR28, !P4 ;  /* 0x0000001c37007c0c */ /* 0x000fe2000e701270 */
[----:B------:R-:W1:Y:S02]  /*610b0*/  LDCU.64 UR28, c[0x0][0x398] ;  /* 0x00007300ff1c77ac */ /* 0x000e640008000a00 */
[----:B------:R-:W3:Y:S01]  /*610c0*/  LDL.LU R29, [R1+0x2a8] ;  /* 0x0002a800011d7983 */ /* 0x000ee20000300800 */
[----:B------:R-:W-:Y:S01]  /*610d0*/  ISETP.LT.AND P6, PT, R59, UR44, !P4 ;  /* 0x0000002c3b007c0c */ /* 0x000fe2000e7c1270 */
[----:B------:R-:W0:Y:S02]  /*610e0*/  LDCU UR62, c[0x0][0x398] ;  /* 0x00007300ff3e77ac */ /* 0x000e240008000800 */
[----:B------:R1:W-:Y:S01]  /*610f0*/  @P2 STG.E.U16 desc[UR36][R4.64], R8 ;  /* 0x0000000804002986 */ /* 0x0003e2000c101524 */
[----:B------:R-:W-:Y:S01]  /*61100*/  ISETP.LT.AND P1, PT, R58, UR45, !P4 ;  /* 0x0000002d3a007c0c */ /* 0x000fe2000e721270 */
[----:B------:R-:W0:Y:S01]  /*61110*/  LDCU UR45, c[0x0][0x398] ;  /* 0x00007300ff2d77ac */ /* 0x000e220008000800 */
[----:B------:R-:W0:Y:S01]  /*61120*/  LDCU UR44, c[0x0][0x398] ;  /* 0x00007300ff2c77ac */ /* 0x000e220008000800 */
[----:B------:R-:W0:Y:S01]  /*61130*/  LDCU UR43, c[0x0][0x398] ;  /* 0x00007300ff2b77ac */ /* 0x000e220008000800 */
[----:B-1----:R-:W-:Y:S01]  /*61140*/  IMAD.WIDE R4, R11, 0x2, R40 ;  /* 0x000000020b047825 */ /* 0x002fe200078e0228 */
[----:B--2---:R-:W-:Y:S01]  /*61150*/  PRMT R8, R9, 0x7632, R8 ;  /* 0x0000763209087816 */ /* 0x004fe20000000008 */
[----:B------:R-:W-:Y:S04]  /*61160*/  @P3 STG.E.U16 desc[UR36][R6.64], R9 ;  /* 0x0000000906003986 */ /* 0x000fe8000c101524 */
[----:B------:R1:W-:Y:S04]  /*61170*/  @P5 STG.E.U16 desc[UR36][R4.64], R8 ;  /* 0x0000000804005986 */ /* 0x0003e8000c101524 */
[----:B-1----:R-:W2:Y:S01]  /*61180*/  LDL.LU R5, [R1+0x1f8] ;  /* 0x0001f80001057983 */ /* 0x002ea20000300800 */
[----:B------:R-:W-:Y:S01]  /*61190*/  ISETP.LT.AND P3, PT, R56, UR68, !P4 ;  /* 0x0000004438007c0c */ /* 0x000fe2000e761270 */
[----:B------:R-:W1:Y:S01]  /*611a0*/  LDCU UR68, c[0x0][0x398] ;  /* 0x00007300ff4477ac */ /* 0x000e620008000800 */
[----:B------:R-:W-:Y:S01]  /*611b0*/  ISETP.LT.AND P2, PT, R34, UR42, !P4 ;  /* 0x0000002a22007c0c */ /* 0x000fe2000e741270 */
[----:B------:R-:W-:Y:S01]  /*611c0*/  IMAD.WIDE R6, R11, 0x2, R42 ;  /* 0x000000020b067825 */ /* 0x000fe200078e022a */
[----:B---3--:R-:W-:Y:S01]  /*611d0*/  PRMT R28, R38, 0x7632, R28 ;  /* 0x00007632261c7816 */ /* 0x008fe2000000001c */
[----:B------:R-:W3:Y:S02]  /*611e0*/  LDCU UR42, c[0x0][0x398] ;  /* 0x00007300ff2a77ac */ /* 0x000ee40008000800 */
[----:B------:R-:W-:Y:S01]  /*611f0*/  VIADD R9, R0, 0x15 ;  /* 0x0000001500097836 */ /* 0x000fe20000000000 */
[----:B-1----:R-:W-:Y:S01]  /*61200*/  ISETP.LT.AND P4, PT, R37, UR68, !P4 ;  /* 0x0000004425007c0c */ /* 0x002fe2000e781270 */
[----:B------:R-:W1:Y:S03]  /*61210*/  LDCU UR68, c[0x0][0x398] ;  /* 0x00007300ff4477ac */ /* 0x000e660008000800 */
[----:B------:R-:W-:Y:S01]  /*61220*/  ISETP.GE.AND P5, PT, R9, UR29, PT ;  /* 0x0000001d09007c0c */ /* 0x000fe2000bfa6270 */
[----:B------:R-:W-:Y:S01]  /*61230*/  IMAD.WIDE R8, R11, 0x2, R48 ;  /* 0x000000020b087825 */ /* 0x000fe200078e0230 */
[----:B------:R-:W0:Y:S01]  /*61240*/  LDCU UR29, c[0x0][0x398] ;  /* 0x00007300ff1d77ac */ /* 0x000e220008000800 */
[----:B--2---:R2:W-:Y:S01]  /*61250*/  @P2 STG.E.U16 desc[UR36][R6.64], R5 ;  /* 0x0000000506002986 */ /* 0x0045e2000c101524 */
[----:B------:R-:W-:Y:S01]  /*61260*/  PRMT R10, R5, 0x7632, R10 ;  /* 0x00007632050a7816 */ /* 0x000fe2000000000a */
[----:B--2---:R-:W-:-:S04]  /*61270*/  IMAD.WIDE R4, R11, 0x2, R44 ;  /* 0x000000020b047825 */ /* 0x004fc800078e022c */
[----:B------:R-:W-:Y:S01]  /*61280*/  IMAD.WIDE R6, R11, 0x2, R46 ;  /* 0x000000020b067825 */ /* 0x000fe200078e022e */
[----:B------:R2:W-:Y:S04]  /*61290*/  @P4 STG.E.U16 desc[UR36][R4.64], R10 ;  /* 0x0000000a04004986 */ /* 0x0005e8000c101524 */
[----:B------:R0:W-:Y:S04]  /*612a0*/  @P0 STG.E.U16 desc[UR36][R6.64], R38 ;  /* 0x0000002606000986 */ /* 0x0001e8000c101524 */
[----:B------:R1:W-:Y:S01]  /*612b0*/  @P3 STG.E.U16 desc[UR36][R8.64], R28 ;  /* 0x0000001c08003986 */ /* 0x0003e2000c101524 */
[----:B------:R-:W-:Y:S01]  /*612c0*/  ISETP.LT.AND P3, PT, R61, UR58, !P5 ;  /* 0x0000003a3d007c0c */ /* 0x000fe2000ef61270 */
[----:B------:R-:W3:Y:S01]  /*612d0*/  LDCU UR58, c[0x0][0x398] ;  /* 0x00007300ff3a77ac */ /* 0x000ee20008000800 */
[----:B--2---:R-:W-:-:S02]  /*612e0*/  VIADD R4, R11, UR56 ;  /* 0x000000380b047c36 */ /* 0x004fc40008000000 */
[----:B0-----:R-:W-:Y:S01]  /*612f0*/  IMAD.WIDE R6, R11, 0x2, R50 ;  /* 0x000000020b067825 */ /* 0x001fe200078e0232 */
[----:B------:R-:W-:Y:S01]  /*61300*/  PRMT R5, R29, 0x7632, R5 ;  /* 0x000076321d057816 */ /* 0x000fe20000000005 */
[----:B------:R-:W2:Y:S01]  /*61310*/  LDL.LU R38, [R1+0x2b8] ;  /* 0x0002b80001267983 */ /* 0x000ea20000300800 */
[----:B------:R-:W-:Y:S01]  /*61320*/  ISETP.LT.AND P0, PT, R39, UR59, !P5 ;  /* 0x0000003b27007c0c */ /* 0x000fe2000ef01270 */
[----:B-1----:R-:W-:Y:S01]  /*61330*/  IMAD.WIDE R8, R11, 0x2, R52 ;  /* 0x000000020b087825 */ /* 0x002fe200078e0234 */
[----:B------:R-:W-:Y:S01]  /*61340*/  ISETP.LT.AND P4, PT, R54, UR60, !P5 ;  /* 0x0000003c36007c0c */ /* 0x000fe2000ef81270 */
[----:B------:R0:W-:Y:S01]  /*61350*/  @P1 STG.E.U16 desc[UR36][R6.64], R29 ;  /* 0x0000001d06001986 */ /* 0x0001e2000c101524 */
[----:B------:R-:W-:Y:S01]  /*61360*/  ISETP.LT.AND P2, PT, R55, UR34, !P5 ;  /* 0x0000002237007c0c */ /* 0x000fe2000ef41270 */
[C---:B------:R-:W-:Y:S01]  /*61370*/  IMAD.WIDE R10, R4.reuse, 0x2, R14 ;  /* 0x00000002040a7825 */ /* 0x040fe200078e020e */
[----:B------:R-:W1:Y:S01]  /*61380*/  LDCU UR60, c[0x0][0x398] ;  /* 0x00007300ff3c77ac */ /* 0x000e620008000800 */
[----:B------:R3:W-:Y:S01]  /*61390*/  @P6 STG.E.U16 desc[UR36][R8.64], R5 ;  /* 0x0000000508006986 */ /* 0x0007e2000c101524 */
[----:B------:R-:W1:Y:S01]  /*613a0*/  LDCU UR59, c[0x0][0x398] ;  /* 0x00007300ff3b77ac */ /* 0x000e620008000800 */
[----:B------:R-:W1:Y:S01]  /*613b0*/  LDCU UR56, c[0x0][0x398] ;  /* 0x00007300ff3877ac */ /* 0x000e620008000800 */
[----:B0-----:R-:W-:Y:S01]  /*613c0*/  IMAD.WIDE R6, R4, 0x2, R2 ;  /* 0x0000000204067825 */ /* 0x001fe200078e0202 */
[----:B------:R-:W4:Y:S01]  /*613d0*/  LDL.LU R29, [R1+0x238] ;  /* 0x00023800011d7983 */ /* 0x000f220000300800 */
[----:B------:R-:W-:Y:S01]  /*613e0*/  ISETP.LT.AND P1, PT, R32, UR55, !P5 ;  /* 0x0000003720007c0c */ /* 0x000fe2000ef21270 */
[----:B------:R-:W0:Y:S02]  /*613f0*/  LDCU.64 UR34, c[0x0][0x398] ;  /* 0x00007300ff2277ac */ /* 0x000e240008000a00 */
[----:B------:R1:W-:Y:S01]  /*61400*/  @P3 STG.E.U16 desc[UR36][R6.64], R30 ;  /* 0x0000001e06003986 */ /* 0x0003e2000c101524 */
[----:B---3--:R-:W-:Y:S01]  /*61410*/  PRMT R5, R30, 0x7632, R5 ;  /* 0x000076321e057816 */ /* 0x008fe20000000005 */
[----:B------:R-:W-:Y:S01]  /*61420*/  IMAD.WIDE R8, R4, 0x2, R12 ;  /* 0x0000000204087825 */ /* 0x000fe200078e020c */
[----:B------:R-:W-:Y:S01]  /*61430*/  ISETP.LT.AND P6, PT, R35, UR57, !P5 ;  /* 0x0000003923007c0c */ /* 0x000fe2000efc1270 */
[----:B------:R-:W3:Y:S01]  /*61440*/  LDCU UR57, c[0x0][0x398] ;  /* 0x00007300ff3977ac */ /* 0x000ee20008000800 */
[----:B------:R-:W0:Y:S01]  /*61450*/  LDCU UR55, c[0x0][0x398] ;  /* 0x00007300ff3777ac */ /* 0x000e220008000800 */
[----:B-1----:R-:W3:Y:S04]  /*61460*/  LDL.LU R7, [R1+0x1d8] ;  /* 0x0001d80001077983 */ /* 0x002ee80000300800 */
[----:B------:R1:W-:Y:S04]  /*61470*/  STL [R1+0x2aec], R30 ;  /* 0x002aec1e01007387 */ /* 0x0003e80000100800 */
[----:B-1----:R-:W4:Y:S04]  /*61480*/  LDL.LU R30, [R1+0x278] ;  /* 0x00027800011e7983 */ /* 0x002f280000300800 */
[----:B------:R1:W-:Y:S01]  /*61490*/  @P0 STG.E.U16 desc[UR36][R8.64], R5 ;  /* 0x0000000508000986 */ /* 0x0003e2000c101524 */
[----:B------:R-:W-:Y:S01]  /*614a0*/  ISETP.LT.AND P0, PT, R57, UR54, !P5 ;  /* 0x0000003639007c0c */ /* 0x000fe2000ef01270 */
[----:B------:R-:W0:Y:S01]  /*614b0*/  LDCU UR54, c[0x0][0x398] ;  /* 0x00007300ff3677ac */ /* 0x000e220008000800 */
[----:B------:R-:W-:Y:S01]  /*614c0*/  ISETP.LT.AND P3, PT, R60, UR46, !P5 ;  /* 0x0000002e3c007c0c */ /* 0x000fe2000ef61270 */
[----:B------:R-:W0:Y:S01]  /*614d0*/  LDCU UR46, c[0x0][0x398] ;  /* 0x00007300ff2e77ac */ /* 0x000e220008000800 */
[----:B-1----:R-:W-:Y:S01]  /*614e0*/  IMAD.WIDE R8, R4, 0x2, R18 ;  /* 0x0000000204087825 */ /* 0x002fe200078e0212 */
[----:B--2---:R-:W-:Y:S01]  /*614f0*/  PRMT R28, R38, 0x7632, R28 ;  /* 0x00007632261c7816 */ /* 0x004fe2000000001c */
[----:B---3--:R1:W-:Y:S01]  /*61500*/  @P4 STG.E.U16 desc[UR36][R10.64], R7 ;  /* 0x000000070a004986 */ /* 0x0083e2000c101524 */
[----:B------:R-:W-:-:S02]  /*61510*/  PRMT R5, R7, 0x7632, R5 ;  /* 0x0000763207057816 */ /* 0x000fc40000000005 */
[----:B----4-:R-:W-:Y:S01]  /*61520*/  ISETP.LT.AND P4, PT, R33, UR53, !P5 ;  /* 0x0000003521007c0c */ /* 0x010fe2000ef81270 */
[----:B------:R-:W2:Y:S01]  /*61530*/  LDCU UR53, c[0x0][0x398] ;  /* 0x00007300ff3577ac */ /* 0x000ea20008000800 */
[----:B-1----:R-:W-:-:S05]  /*61540*/  IMAD.WIDE R6, R4, 0x2, R16 ;  /* 0x0000000204067825 */ /* 0x002fca00078e0210 */
[----:B------:R-:W-:Y:S01]  /*61550*/  @P1 STG.E.U16 desc[UR36][R6.64], R5 ;  /* 0x0000000506001986 */ /* 0x000fe2000c101524 */
[----:B------:R-:W-:-:S03]  /*61560*/  IMAD.WIDE R10, R4, 0x2, R20 ;  /* 0x00000002040a7825 */ /* 0x000fc600078e0214 */
[----:B------:R1:W-:Y:S01]  /*61570*/  @P0 STG.E.U16 desc[UR36][R8.64], R38 ;  /* 0x0000002608000986 */ /* 0x0003e2000c101524 */
[----:B------:R-:W-:-:S03]  /*61580*/  ISETP.LT.AND P0, PT, R31, UR41, !P5 ;  /* 0x000000291f007c0c */ /* 0x000fc6000ef01270 */
[----:B------:R3:W-:Y:S01]  /*61590*/  @P6 STG.E.U16 desc[UR36][R10.64], R28 ;  /* 0x0000001c0a006986 */ /* 0x0007e2000c101524 */
[----:B-1----:R-:W-:Y:S01]  /*615a0*/  IMAD.WIDE R8, R4, 0x2, R22 ;  /* 0x0000000204087825 */ /* 0x002fe200078e0216 */
[----:B------:R-:W-:Y:S02]  /*615b0*/  PRMT R5, R30, 0x7632, R5 ;  /* 0x000076321e057816 */ /* 0x000fe40000000005 */
[----:B------:R-:W4:Y:S01]  /*615c0*/  LDL.LU R38, [R1+0x2b08] ;  /* 0x002b080001267983 */ /* 0x000f220000300800 */
[----:B------:R-:W-:-:S03]  /*615d0*/  IMAD.WIDE R6, R4, 0x2, R24 ;  /* 0x0000000204067825 */ /* 0x000fc600078e0218 */
[----:B------:R1:W-:Y:S04]  /*615e0*/  @P4 STG.E.U16 desc[UR36][R8.64], R30 ;  /* 0x0000001e08004986 */ /* 0x0003e8000c101524 */
[----:B------:R-:W2:Y:S01]  /*615f0*/  LDL.LU R31, [R1+0x2b04] ;  /* 0x002b0400011f7983 */ /* 0x000ea20000300800 */
[----:B------:R-:W-:Y:S01]  /*61600*/  ISETP.LT.AND P1, PT, R59, UR12, !P5 ;  /* 0x0000000c3b007c0c */ /* 0x000fe2000ef21270 */
[----:B---3--:R-:W-:Y:S02]  /*61610*/  VIADD R10, R0, 0x16 ;  /* 0x00000016000a7836 */ /* 0x008fe40000000000 */
[----:B-1----:R-:W-:Y:S01]  /*61620*/  IMAD.WIDE R8, R4, 0x2, R26 ;  /* 0x0000000204087825 */ /* 0x002fe200078e021a */
[----:B------:R1:W-:Y:S01]  /*61630*/  @P3 STG.E.U16 desc[UR36][R6.64], R5 ;  /* 0x0000000506003986 */ /* 0x0003e2000c101524 */
[----:B------:R-:W-:Y:S01]  /*61640*/  ISETP.LT.AND P4, PT, R58, UR14, !P5 ;  /* 0x0000000e3a007c0c */ /* 0x000fe2000ef81270 */
[----:B------:R-:W3:Y:S01]  /*61650*/  LDCU UR14, c[0x0][0x398] ;  /* 0x00007300ff0e77ac */ /* 0x000ee20008000800 */
[----:B------:R-:W-:Y:S01]  /*61660*/  ISETP.LT.AND P6, PT, R56, UR20, !P5 ;  /* 0x0000001438007c0c */ /* 0x000fe2000efc1270 */
[----:B------:R0:W-:Y:S01]  /*61670*/  @P0 STG.E.U16 desc[UR36][R8.64], R29 ;  /* 0x0000001d08000986 */ /* 0x0001e2000c101524 */
[----:B------:R-:W-:Y:S01]  /*61680*/  ISETP.LT.AND P3, PT, R36, UR40, !P5 ;  /* 0x0000002824007c0c */ /* 0x000fe2000ef61270 */
[----:B------:R-:W-:Y:S01]  /*61690*/  VIADD R28, R4, UR5 ;  /* 0x00000005041c7c36 */ /* 0x000fe20008000000 */
[----:B------:R-:W-:Y:S01]  /*616a0*/  ISETP.LT.AND P0, PT, R37, UR10, !P5 ;  /* 0x0000000a25007c0c */ /* 0x000fe2000ef01270 */
[----:B------:R-:W2:Y:S01]  /*616b0*/  LDCU.64 UR40, c[0x0][0x398] ;  /* 0x00007300ff2877ac */ /* 0x000ea20008000a00 */
[----:B------:R-:W-:-:S02]  /*616c0*/  ISETP.LT.AND P5, PT, R34, UR6, !P5 ;  /* 0x0000000622007c0c */ /* 0x000fc4000efa1270 */
[----:B------:R-:W3:Y:S01]  /*616d0*/  LDL.LU R34, [R1+0x2b00] ;  /* 0x002b000001227983 */ /* 0x000ee20000300800 */
[----:B-1----:R-:W-:Y:S01]  /*616e0*/  PRMT R5, R29, 0x7632, R5 ;  /* 0x000076321d057816 */ /* 0x002fe20000000005 */
[C---:B------:R-:W-:Y:S01]  /*616f0*/  IMAD.WIDE R6, R4.reuse, 0x2, R40 ;  /* 0x0000000204067825 */ /* 0x040fe200078e0228 */
[----:B------:R-:W1:Y:S04]  /*61700*/  LDCU UR6, c[0x0][0x398] ;  /* 0x00007300ff0677ac */ /* 0x000e680008000800 */
[----:B------:R1:W-:Y:S01]  /*61710*/  @P3 STG.E.U16 desc[UR36][R6.64], R5 ;  /* 0x0000000506003986 */ /* 0x0003e2000c101524 */
[----:B0-----:R-:W-:Y:S01]  /*61720*/  IMAD.WIDE R8, R4, 0x2, R44 ;  /* 0x0000000204087825 */ /* 0x001fe200078e022c */
[----:B------:R-:W-:Y:S01]  /*61730*/  ISETP.GE.AND P3, PT, R10, UR35, PT ;  /* 0x000000230a007c0c */ /* 0x000fe2000bf66270 */
[----:B------:R-:W0:Y:S02]  /*61740*/  LDCU UR35, c[0x0][0x398] ;  /* 0x00007300ff2377ac */ /* 0x000e240008000800 */
[C---:B------:R-:W-:Y:S01]  /*61750*/  IMAD.WIDE R10, R4.reuse, 0x2, R46 ;  /* 0x00000002040a7825 */ /* 0x040fe200078e022e */
[----:B------:R-:W0:Y:S01]  /*61760*/  LDCU UR20, c[0x0][0x398] ;  /* 0x00007300ff1477ac */ /* 0x000e220008000800 */
[----:B------:R-:W0:Y:S02]  /*61770*/  LDCU UR5, c[0x0][0x398] ;  /* 0x00007300ff0577ac */ /* 0x000e240008000800 */
[----:B-1----:R-:W-:Y:S01]  /*61780*/  IMAD.WIDE R6, R4, 0x2, R42 ;  /* 0x0000000204067825 */ /* 0x002fe200078e022a */
[----:B------:R-:W1:Y:S01]  /*61790*/  LDCU UR12, c[0x0][0x398] ;  /* 0x00007300ff0c77ac */ /* 0x000e620008000800 */
[----:B------:R-:W0:Y:S01]  /*617a0*/  LDCU UR10, c[0x0][0x398] ;  /* 0x00007300ff0a77ac */ /* 0x000e220008000800 */
[----:B--2---:R-:W-:-:S02]  /*617b0*/  PRMT R5, R31, 0x7632, R5 ;  /* 0x000076321f057816 */ /* 0x004fc40000000005 */
[----:B------:R2:W-:Y:S04]  /*617c0*/  @P5 STG.E.U16 desc[UR36][R6.64], R31 ;  /* 0x0000001f06005986 */ /* 0x0005e8000c101524 */
[----:B------:R0:W-:Y:S01]  /*617d0*/  @P0 STG.E.U16 desc[UR36][R8.64], R5 ;  /* 0x0000000508000986 */ /* 0x0001e2000c101524 */
[----:B--2---:R-:W-:-:S03]  /*617e0*/  IMAD.WIDE R6, R4, 0x2, R48 ;  /* 0x0000000204067825 */ /* 0x004fc600078e0230 */
[----:B------:R-:W2:Y:S01]  /*617f0*/  LDL.LU R31, [R1+0x2afc] ;  /* 0x002afc00011f7983 */ /* 0x000ea20000300800 */
[----:B0-----:R-:W-:-:S03]  /*61800*/  IMAD.WIDE R8, R4, 0x2, R50 ;  /* 0x0000000204087825 */ /* 0x001fc600078e0232 */
[----:B------:R-:W2:Y:S04]  /*61810*/  LDL.LU R29, [R1+0x20c] ;  /* 0x00020c00011d7983 */ /* 0x000ea80000300800 */
[----:B---3--:R0:W-:Y:S04]  /*61820*/  @P2 STG.E.U16 desc[UR36][R10.64], R34 ;  /* 0x000000220a002986 */ /* 0x0081e8000c101524 */
[----:B------:R-:W3:Y:S01]  /*61830*/  LDL.LU R30, [R1+0x25c] ;  /* 0x00025c00011e7983 */ /* 0x000ee20000300800 */
[----:B0-----:R-:W-:-:S03]  /*61840*/  PRMT R10, R34, 0x7632, R10 ;  /* 0x00007632220a7816 */ /* 0x001fc6000000000a */
[----:B------:R-:W3:Y:S04]  /*61850*/  LDL R34, [R1+0x1e40] ;  /* 0x001e400001227983 */ /* 0x000ee80000100800 */
[----:B------:R-:W-:Y:S04]  /*61860*/  @P6 STG.E.U16 desc[UR36][R6.64], R10 ;  /* 0x0000000a06006986 */ /* 0x000fe8000c101524 */
[----:B----4-:R0:W-:Y:S04]  /*61870*/  @P4 STG.E.U16 desc[UR36][R8.64], R38 ;  /* 0x0000002608004986 */ /* 0x0101e8000c101524 */
[----:B0-----:R-:W4:Y:S01]  /*61880*/  LDL.LU R9, [R1+0x24c] ;  /* 0x00024c0001097983 */ /* 0x001f220000300800 */
[----:B------:R-:W-:-:S02]  /*61890*/  ISETP.LT.AND P5, PT, R61, UR33, !P3 ;  /* 0x000000213d007c0c */ /* 0x000fc4000dfa1270 */
[----:B------:R-:W-:Y:S01]  /*618a0*/  ISETP.LT.AND P2, PT, R39, UR22, !P3 ;  /* 0x0000001627007c0c */ /* 0x000fe2000df41270 */
[----:B------:R-:W-:Y:S01]  /*618b0*/  IMAD.WIDE R4, R4, 0x2, R52 ;  /* 0x0000000204047825 */ /* 0x000fe200078e0234 */
[----:B------:R-:W-:Y:S01]  /*618c0*/  PRMT R11, R38, 0x7632, R11 ;  /* 0x00007632260b7816 */ /* 0x000fe2000000000b */
[----:B------:R-:W0:Y:S01]  /*618d0*/  LDCU UR33, c[0x0][0x398] ;  /* 0x00007300ff2177ac */ /* 0x000e220008000800 */
[----:B------:R-:W-:Y:S01]  /*618e0*/  ISETP.LT.AND P4, PT, R54, UR24, !P3 ;  /* 0x0000001836007c0c */ /* 0x000fe2000df81270 */
[----:B------:R-:W-:Y:S01]  /*618f0*/  IMAD.WIDE R6, R28, 0x2, R2 ;  /* 0x000000021c067825 */ /* 0x000fe200078e0202 */
[----:B------:R-:W4:Y:S01]  /*61900*/  LDL R38, [R1+0x2968] ;  /* 0x0029680001267983 */ /* 0x000f220000100800 */
[----:B--2---:R-:W-:-:S03]  /*61910*/  PRMT R10, R29, 0x7632, R10 ;  /* 0x000076321d0a7816 */ /* 0x004fc6000000000a */
[----:B------:R2:W-:Y:S01]  /*61920*/  @P1 STG.E.U16 desc[UR36][R4.64], R11 ;  /* 0x0000000b04001986 */ /* 0x0005e2000c101524 */
[----:B------:R-:W-:Y:S01]  /*61930*/  ISETP.LT.AND P1, PT, R35, UR26, !P3 ;  /* 0x0000001a23007c0c */ /* 0x000fe2000df21270 */
[----:B------:R-:W0:Y:S01]  /*61940*/  LDCU UR26, c[0x0][0x398] ;  /* 0x00007300ff1a77ac */ /* 0x000e220008000800 */
[----:B------:R-:W-:Y:S02]  /*61950*/  ISETP.LT.AND P6, PT, R36, UR8, !P3 ;  /* 0x0000000824007c0c */ /* 0x000fe4000dfc1270 */
[----:B------:R-:W-:Y:S01]  /*61960*/  ISETP.LT.AND P0, PT, R55, UR28, !P3 ;  /* 0x0000001c37007c0c */ /* 0x000fe2000df01270 */
[----:B------:R-:W0:Y:S01]  /*61970*/  LDCU UR8, c[0x0][0x398] ;  /* 0x00007300ff0877ac */ /* 0x000e220008000800 */
[----:B------:R-:W0:Y:S01]  /*61980*/  LDCU UR28, c[0x0][0x398] ;  /* 0x00007300ff1c77ac */ /* 0x000e220008000800 */
[----:B--2---:R-:W-:Y:S01]  /*61990*/  IMAD.WIDE R4, R28, 0x2, R12 ;  /* 0x000000021c047825 */ /* 0x004fe200078e020c */
[----:B---3--:R-:W-:Y:S01]  /*619a0*/  PRMT R11, R30, 0x7632, R11 ;  /* 0x000076321e0b7816 */ /* 0x008fe2000000000b */
[----:B------:R-:W2:Y:S01]  /*619b0*/  LDCU UR24, c[0x0][0x398] ;  /* 0x00007300ff1877ac */ /* 0x000ea20008000800 */
[----:B------:R-:W3:Y:S01]  /*619c0*/  LDCU UR22, c[0x0][0x398] ;  /* 0x00007300ff1677ac */ /* 0x000ee20008000800 */
[----:B----4-:R-:W-:Y:S01]  /*619d0*/  PRMT R8, R9, 0x7632, R8 ;  /* 0x0000763209087816 */ /* 0x010fe20000000008 */
[----:B------:R4:W-:Y:S01]  /*619e0*/  @P5 STG.E.U16 desc[UR36][R6.64], R9 ;  /* 0x0000000906005986 */ /* 0x0009e2000c101524 */
[----:B------:R-:W-:Y:S01]  /*619f0*/  ISETP.LT.AND P5, PT, R32, UR32, !P3 ;  /* 0x0000002020007c0c */ /* 0x000fe2000dfa1270 */
[----:B------:R-:W0:Y:S02]  /*61a00*/  LDCU UR32, c[0x0][0x398] ;  /* 0x00007300ff2077ac */ /* 0x000e240008000800 */
[----:B------:R1:W-:Y:S01]  /*61a10*/  @P2 STG.E.U16 desc[UR36][R4.64], R8 ;  /* 0x0000000804002986 */ /* 0x0003e2000c101524 */
[----:B------:R-:W-:Y:S01]  /*61a20*/  ISETP.LT.AND P2, PT, R57, UR31, !P3 ;  /* 0x0000001f39007c0c */ /* 0x000fe2000df41270 */
[----:B------:R-:W0:Y:S01]  /*61a30*/  LDCU UR31, c[0x0][0x398] ;  /* 0x00007300ff1f77ac */ /* 0x000e220008000800 */
[----:B----4-:R-:W-:-:S04]  /*61a40*/  IMAD.WIDE R6, R28, 0x2, R14 ;  /* 0x000000021c067825 */ /* 0x010fc800078e020e */
[C---:B-1----:R-:W-:Y:S01]  /*61a50*/  IMAD.WIDE R4, R28.reuse, 0x2, R16 ;  /* 0x000000021c047825 */ /* 0x042fe200078e0210 */
[----:B------:R1:W-:Y:S03]  /*61a60*/  @P4 STG.E.U16 desc[UR36][R6.64], R29 ;  /* 0x0000001d06004986 */ /* 0x0003e6000c101524 */
[C---:B------:R-:W-:Y:S01]  /*61a70*/  IMAD.WIDE R8, R28.reuse, 0x2, R20 ;  /* 0x000000021c087825 */ /* 0x040fe200078e0214 */
[----:B------:R-:W-:Y:S03]  /*61a80*/  @P5 STG.E.U16 desc[UR36][R4.64], R10 ;  /* 0x0000000a04005986 */ /* 0x000fe6000c101524 */
[----:B-1----:R-:W-:Y:S01]  /*61a90*/  IMAD.WIDE R6, R28, 0x2, R18 ;  /* 0x000000021c067825 */ /* 0x002fe200078e0212 */
[----:B------:R-:W4:Y:S04]  /*61aa0*/  LDL.LU R29, [R1+0x28c] ;  /* 0x00028c00011d7983 */ /* 0x000f280000300800 */
[----:B------:R1:W-:Y:S04]  /*61ab0*/  @P2 STG.E.U16 desc[UR36][R6.64], R30 ;  /* 0x0000001e06002986 */ /* 0x0003e8000c101524 */
[----:B------:R0:W-:Y:S04]  /*61ac0*/  @P1 STG.E.U16 desc[UR36][R8.64], R11 ;  /* 0x0000000b08001986 */ /* 0x0001e8000c101524 */
[----:B-1----:R-:W2:Y:S04]  /*61ad0*/  LDL.LU R30, [R1+0x29c] ;  /* 0x00029c00011e7983 */ /* 0x002ea80000300800 */
[----:B0-----:R-:W2:Y:S01]  /*61ae0*/  LDL.LU R9, [R1+0x26c] ;  /* 0x00026c0001097983 */ /* 0x001ea20000300800 */
[----:B------:R-:W-:-:S02]  /*61af0*/  ISETP.LT.AND P5, PT, R33, UR30, !P3 ;  /* 0x0000001e21007c0c */ /* 0x000fc4000dfa1270 */
[----:B------:R-:W-:Y:S01]  /*61b00*/  ISETP.LT.AND P4, PT, R60, UR16, !P3 ;  /* 0x000000103c007c0c */ /* 0x000fe2000df81270 */
[----:B------:R-:W-:Y:S01]  /*61b10*/  IMAD.WIDE R4, R28, 0x2, R22 ;  /* 0x000000021c047825 */ /* 0x000fe200078e0216 */
[----:B------:R-:W-:Y:S01]  /*61b20*/  ISETP.LT.AND P2, PT, R34, UR18, !P3 ;  /* 0x0000001222007c0c */ /* 0x000fe2000df41270 */
[----:B------:R-:W0:Y:S02]  /*61b30*/  LDCU UR18, c[0x0][0x398] ;  /* 0x00007300ff1277ac */ /* 0x000e240008000800 */
[C---:B------:R-:W-:Y:S01]  /*61b40*/  IMAD.WIDE R6, R28.reuse, 0x2, R24 ;  /* 0x000000021c067825 */ /* 0x040fe200078e0218 */
[----:B------:R-:W-:Y:S01]  /*61b50*/  ISETP.LT.AND P1, PT, R59, UR73, !P3 ;  /* 0x000000493b007c0c */ /* 0x000fe2000df21270 */
[----:B------:R-:W1:Y:S01]  /*61b60*/  LDCU UR73, c[0x0][0x398] ;  /* 0x00007300ff4977ac */ /* 0x000e620008000800 */
[----:B------:R-:W0:Y:S01]  /*61b70*/  LDCU UR30, c[0x0][0x398] ;  /* 0x00007300ff1e77ac */ /* 0x000e220008000800 */
[----:B------:R-:W0:Y:S01]  /*61b80*/  LDCU UR16, c[0x0][0x398] ;  /* 0x00007300ff1077ac */ /* 0x000e220008000800 */
[----:B--2---:R-:W-:Y:S01]  /*61b90*/  PRMT R8, R9, 0x7632, R8 ;  /* 0x0000763209087816 */ /* 0x004fe20000000008 */
[----:B------:R2:W-:Y:S04]  /*61ba0*/  @P5 STG.E.U16 desc[UR36][R4.64], R9 ;  /* 0x0000000904005986 */ /* 0x0005e8000c101524 */
[----:B------:R0:W-:Y:S01]  /*61bb0*/  @P4 STG.E.U16 desc[UR36][R6.64], R8 ;  /* 0x0000000806004986 */ /* 0x0001e2000c101524 */
[----:B--2---:R-:W-:-:S04]  /*61bc0*/  IMAD.WIDE R4, R28, 0x2, R26 ;  /* 0x000000021c047825 */ /* 0x004fc800078e021a */
[----:B0-----:R-:W-:Y:S01]  /*61bd0*/  IMAD.WIDE R6, R28, 0x2, R40 ;  /* 0x000000021c067825 */ /* 0x001fe200078e0228 */
[----:B----4-:R-:W-:Y:S01]  /*61be0*/  PRMT R8, R29, 0x7632, R8 ;  /* 0x000076321d087816 */ /* 0x010fe20000000008 */
[----:B------:R0:W-:Y:S04]  /*61bf0*/  @P2 STG.E.U16 desc[UR36][R4.64], R29 ;  /* 0x0000001d04002986 */ /* 0x0001e8000c101524 */
[----:B------:R2:W-:Y:S04]  /*61c00*/  @P6 STG.E.U16 desc[UR36][R6.64], R8 ;  /* 0x0000000806006986 */ /* 0x0005e8000c101524 */
[----:B0-----:R-:W4:Y:S04]  /*61c10*/  LDL.LU R29, [R1+0x2ac] ;  /* 0x0002ac00011d7983 */ /* 0x001f280000300800 */
[----:B--2---:R-:W2:Y:S01]  /*61c20*/  LDL.LU R7, [R1+0x1fc] ;  /* 0x0001fc0001077983 */ /* 0x004ea20000300800 */
[----:B------:R-:W-:Y:S01]  /*61c30*/  ISETP.LT.AND P5, PT, R58, UR61, !P3 ;  /* 0x0000003d3a007c0c */ /* 0x000fe2000dfa1270 */
[----:B------:R-:W0:Y:S01]  /*61c40*/  LDCU UR61, c[0x0][0x398] ;  /* 0x00007300ff3d77ac */ /* 0x000e220008000800 */
[----:B------:R-:W-:Y:S01]  /*61c50*/  ISETP.LT.AND P4, PT, R38, UR75, !P3 ;  /* 0x0000004b26007c0c */ /* 0x000fe2000df81270 */
[----:B------:R-:W-:-:S04]  /*61c60*/  IMAD.WIDE R4, R28, 0x2, R42 ;  /* 0x000000021c047825 */ /* 0x000fc800078e022a */
[----:B------:R-:W-:Y:S01]  /*61c70*/  VIADD R9, R0, 0x17 ;  /* 0x0000001700097836 */ /* 0x000fe20000000000 */
[----:B------:R-:W-:Y:S01]  /*61c80*/  PRMT R11, R30, 0x7632, R11 ;  /* 0x000076321e0b7816 */ /* 0x000fe2000000000b */
[----:B------:R-:W-:Y:S01]  /*61c90*/  STL [R1+0x2af0], R55 ;  /* 0x002af03701007387 */ /* 0x000fe20000100800 */
[----:B------:R-:W1:Y:S01]  /*61ca0*/  LDCU UR75, c[0x0][0x398] ;  /* 0x00007300ff4b77ac */ /* 0x000e620008000800 */
[----:B0-----:R-:W-:Y:S01]  /*61cb0*/  ISETP.LT.AND P2, PT, R37, UR61, !P3 ;  /* 0x0000003d25007c0c */ /* 0x001fe2000df41270 */
[----:B------:R-:W0:Y:S01]  /*61cc0*/  LDCU UR61, c[0x0][0x398] ;  /* 0x00007300ff3d77ac */ /* 0x000e220008000800 */
[----:B------:R-:W-:Y:S01]  /*61cd0*/  ISETP.GE.AND P6, PT, R9, UR41, PT ;  /* 0x0000002909007c0c */ /* 0x000fe2000bfc6270 */
[----:B------:R-:W-:Y:S01]  /*61ce0*/  IMAD.WIDE R8, R28, 0x2, R48 ;  /* 0x000000021c087825 */ /* 0x000fe200078e0230 */
[----:B0-----:R-:W-:Y:S01]  /*61cf0*/  ISETP.LT.AND P3, PT, R56, UR61, !P3 ;  /* 0x0000003d38007c0c */ /* 0x001fe2000df61270 */
[----:B------:R-:W0:Y:S01]  /*61d00*/  LDCU UR61, c[0x0][0x398] ;  /* 0x00007300ff3d77ac */ /* 0x000e220008000800 */
[----:B--2---:R2:W-:Y:S01]  /*61d10*/  @P4 STG.E.U16 desc[UR36][R4.64], R7 ;  /* 0x0000000704004986 */ /* 0x0045e2000c101524 */
[----:B------:R-:W-:Y:S01]  /*61d20*/  PRMT R10, R7, 0x7632, R10 ;  /* 0x00007632070a7816 */ /* 0x000fe2000000000a */
[----:B--2---:R-:W-:-:S04]  /*61d30*/  IMAD.WIDE R4, R28, 0x2, R44 ;  /* 0x000000021c047825 */ /* 0x004fc800078e022c */
[C---:B------:R-:W-:Y:S01]  /*61d40*/  IMAD.WIDE R6, R28.reuse, 0x2, R46 ;  /* 0x000000021c067825 */ /* 0x040fe200078e022e */
[----:B------:R2:W-:Y:S04]  /*61d50*/  @P2 STG.E.U16 desc[UR36][R4.64], R10 ;  /* 0x0000000a04002986 */ /* 0x0005e8000c101524 */
[----:B------:R0:W-:Y:S04]  /*61d60*/  @P0 STG.E.U16 desc[UR36][R6.64], R30 ;  /* 0x0000001e06000986 */ /* 0x0001e8000c101524 */
[----:B------:R1:W-:Y:S01]  /*61d70*/  @P3 STG.E.U16 desc[UR36][R8.64], R11 ;  /* 0x0000000b08003986 */ /* 0x0003e2000c101524 */
[----:B------:R-:W-:Y:S01]  /*61d80*/  ISETP.LT.AND P3, PT, R61, UR48, !P6 ;  /* 0x000000303d007c0c */ /* 0x000fe2000f761270 */
[----:B------:R-:W3:Y:S01]  /*61d90*/  LDCU UR48, c[0x0][0x398] ;  /* 0x00007300ff3077ac */ /* 0x000ee20008000800 */
[----:B--2---:R-:W-:-:S04]  /*61da0*/  IMAD.WIDE R4, R28, 0x2, R50 ;  /* 0x000000021c047825 */ /* 0x004fc800078e0232 */
[C---:B------:R-:W-:Y:S01]  /*61db0*/  VIADD R10, R28.reuse, UR71 ;  /* 0x000000471c0a7c36 */ /* 0x040fe20008000000 */
[----:B----4-:R2:W-:Y:S01]  /*61dc0*/  @P5 STG.E.U16 desc[UR36][R4.64], R29 ;  /* 0x0000001d04005986 */ /* 0x0105e2000c101524 */
[----:B0-----:R-:W-:Y:S01]  /*61dd0*/  IMAD.WIDE R6, R28, 0x2, R52 ;  /* 0x000000021c067825 */ /* 0x001fe200078e0234 */
[----:B------:R-:W-:Y:S01]  /*61de0*/  ISETP.LT.AND P4, PT, R39, UR49, !P6 ;  /* 0x0000003127007c0c */ /* 0x000fe2000f781270 */
[----:B------:R-:W0:Y:S01]  /*61df0*/  LDCU UR71, c[0x0][0x398] ;  /* 0x00007300ff4777ac */ /* 0x000e220008000800 */
[----:B-1----:R-:W-:Y:S01]  /*61e00*/  PRMT R8, R29, 0x7632, R8 ;  /* 0x000076321d087816 */ /* 0x002fe20000000008 */
[----:B------:R-:W4:Y:S01]  /*61e10*/  LDL.LU R30, [R1+0x2bc] ;  /* 0x0002bc00011e7983 */ /* 0x000f220000300800 */
[----:B------:R-:W-:Y:S01]  /*61e20*/  ISETP.LT.AND P2, PT, R55, UR34, !P6 ;  /* 0x0000002237007c0c */ /* 0x000fe2000f741270 */
[----:B------:R-:W1:Y:S02]  /*61e30*/  LDCU UR49, c[0x0][0x398] ;  /* 0x00007300ff3177ac */ /* 0x000e640008000800 */
[----:B------:R-:W3:Y:S01]  /*61e40*/  LDL.LU R39, [R1+0x2af8] ;  /* 0x002af80001277983 */ /* 0x000ee20000300800 */
[----:B--2---:R-:W-:-:S03]  /*61e50*/  IMAD.WIDE R4, R10, 0x2, R2 ;  /* 0x000000020a047825 */ /* 0x004fc600078e0202 */
[----:B------:R-:W2:Y:S01]  /*61e60*/  LDL.LU R55, [R1+0x27c] ;  /* 0x00027c0001377983 */ /* 0x000ea20000300800 */
[----:B------:R-:W-:Y:S01]  /*61e70*/  PRMT R11, R31, 0x7632, R11 ;  /* 0x000076321f0b7816 */ /* 0x000fe2000000000b */
[----:B------:R-:W0:Y:S02]  /*61e80*/  LDCU UR34, c[0x0][0x398] ;  /* 0x00007300ff2277ac */ /* 0x000e240008000800 */
[----:B------:R-:W-:Y:S04]  /*61e90*/  @P1 STG.E.U16 desc[UR36][R6.64], R8 ;  /* 0x0000000806001986 */ /* 0x000fe8000c101524 */
[----:B------:R-:W-:Y:S04]  /*61ea0*/  @P3 STG.E.U16 desc[UR36][R4.64], R31 ;  /* 0x0000001f04003986 */ /* 0x000fe8000c101524 */
[----:B------:R0:W-:Y:S04]  /*61eb0*/  STL [R1+0x2a80], R31 ;  /* 0x002a801f01007387 */ /* 0x0001e80000100800 */
[----:B0-----:R-:W2:Y:S01]  /*61ec0*/  LDL.LU R31, [R1+0x1dc] ;  /* 0x0001dc00011f7983 */ /* 0x001ea20000300800 */
[----:B------:R-:W-:-:S02]  /*61ed0*/  ISETP.LT.AND P3, PT, R35, UR51, !P6 ;  /* 0x0000003323007c0c */ /* 0x000fc4000f761270 */
[----:B------:R-:W-:Y:S01]  /*61ee0*/  ISETP.LT.AND P1, PT, R54, UR50, !P6 ;  /* 0x0000003236007c0c */ /* 0x000fe2000f721270 */
[----:B------:R-:W3:Y:S01]  /*61ef0*/  LDL.LU R35, [R1+0x2af4] ;  /* 0x002af40001237983 */ /* 0x000ee20000300800 */
[----:B------:R-:W-:Y:S02]  /*61f00*/  ISETP.LT.AND P0, PT, R32, UR47, !P6 ;  /* 0x0000002f20007c0c */ /* 0x000fe4000f701270 */
[----:B------:R-:W-:Y:S01]  /*61f10*/  ISETP.LT.AND P5, PT, R57, UR52, !P6 ;  /* 0x0000003439007c0c */ /* 0x000fe2000f7a1270 */
[----:B------:R-:W3:Y:S01]  /*61f20*/  LDL.LU R29, [R1+0x23c] ;  /* 0x00023c00011d7983 */ /* 0x000ee20000300800 */
[C---:B------:R-:W-:Y:S01]  /*61f30*/  IMAD.WIDE R4, R10.reuse, 0x2, R12 ;  /* 0x000000020a047825 */ /* 0x040fe200078e020c */
[----:B------:R-:W0:Y:S03]  /*61f40*/  LDCU UR52, c[0x0][0x398] ;  /* 0x00007300ff3477ac */ /* 0x000e260008000800 */
[C---:B------:R-:W-:Y:S01]  /*61f50*/  IMAD.WIDE R6, R10.reuse, 0x2, R14 ;  /* 0x000000020a067825 */ /* 0x040fe200078e020e */
[----:B------:R1:W-:Y:S01]  /*61f60*/  @P4 STG.E.U16 desc[UR36][R4.64], R11 ;  /* 0x0000000b04004986 */ /* 0x0003e2000c101524 */
[----:B------:R-:W0:Y:S02]  /*61f70*/  LDCU UR50, c[0x0][0x398] ;  /* 0x00007300ff3277ac */ /* 0x000e240008000800 */
[C---:B------:R-:W-:Y:S01]  /*61f80*/  IMAD.WIDE R8, R10.reuse, 0x2, R16 ;  /* 0x000000020a087825 */ /* 0x040fe200078e0210 */
[----:B------:R-:W0:Y:S01]  /*61f90*/  LDCU UR51, c[0x0][0x398] ;  /* 0x00007300ff3377ac */ /* 0x000e220008000800 */
[----:B------:R-:W0:Y:S02]  /*61fa0*/  LDCU UR47, c[0x0][0x398] ;  /* 0x00007300ff2f77ac */ /* 0x000e240008000800 */
[----:B-1----:R-:W-:Y:S01]  /*61fb0*/  IMAD.WIDE R4, R10, 0x2, R18 ;  /* 0x000000020a047825 */ /* 0x002fe200078e0212 */
[----:B------:R-:W-:-:S02]  /*61fc0*/  ISETP.LT.AND P4, PT, R60, UR38, !P6 ;  /* 0x000000263c007c0c */ /* 0x000fc4000f781270 */
[----:B--2---:R-:W-:Y:S01]  /*61fd0*/  PRMT R28, R31, 0x7632, R28 ;  /* 0x000076321f1c7816 */ /* 0x004fe2000000001c */
[----:B------:R-:W-:Y:S04]  /*61fe0*/  @P1 STG.E.U16 desc[UR36][R6.64], R31 ;  /* 0x0000001f06001986 */ /* 0x000fe8000c101524 */
[----:B------:R1:W-:Y:S04]  /*61ff0*/  @P0 STG.E.U16 desc[UR36][R8.64], R28 ;  /* 0x0000001c08000986 */ /* 0x0003e8000c101524 */
[----:B----4-:R2:W-:Y:S01]  /*62000*/  @P5 STG.E.U16 desc[UR36][R4.64], R30 ;  /* 0x0000001e04005986 */ /* 0x0105e2000c101524 */
[----:B-1----:R-:W-:-:S03]  /*62010*/  PRMT R8, R30, 0x7632, R8 ;  /* 0x000076321e087816 */ /* 0x002fc60000000008 */
[----:B--2---:R-:W2:Y:S01]  /*62020*/  LDL.LU R30, [R1+0x22c] ;  /* 0x00022c00011e7983 */ /* 0x004ea20000300800 */
[----:B------:R-:W-:Y:S01]  /*62030*/  ISETP.LT.AND P1, PT, R59, UR61, !P6 ;  /* 0x0000003d3b007c0c */ /* 0x000fe2000f721270 */
[----:B------:R-:W1:Y:S01]  /*62040*/  LDCU UR61, c[0x0][0x398] ;  /* 0x00007300ff3d77ac */ /* 0x000e620008000800 */
[----:B------:R-:W-:Y:S01]  /*62050*/  ISETP.LT.AND P0, PT, R33, UR39, !P6 ;  /* 0x0000002721007c0c */ /* 0x000fe2000f701270 */
[C---:B------:R-:W-:Y:S01]  /*62060*/  IMAD.WIDE R6, R10.reuse, 0x2, R20 ;  /* 0x000000020a067825 */ /* 0x040fe200078e0214 */
[----:B---3--:R-:W-:Y:S01]  /*62070*/  PRMT R9, R29, 0x7632, R9 ;  /* 0x000076321d097816 */ /* 0x008fe20000000009 */
[----:B------:R-:W3:Y:S02]  /*62080*/  LDCU.64 UR38, c[0x0][0x398] ;  /* 0x00007300ff2677ac */ /* 0x000ee40008000a00 */
[----:B------:R-:W-:Y:S01]  /*62090*/  IMAD.WIDE R4, R10, 0x2, R22 ;  /* 0x000000020a047825 */ /* 0x000fe200078e0216 */
[----:B------:R4:W-:Y:S01]  /*620a0*/  @P3 STG.E.U16 desc[UR36][R6.64], R8 ;  /* 0x0000000806003986 */ /* 0x0009e2000c101524 */
[----:B------:R-:W-:Y:S01]  /*620b0*/  ISETP.LT.AND P3, PT, R34, UR72, !P6 ;  /* 0x0000004822007c0c */ /* 0x000fe2000f761270 */
[----:B------:R-:W0:Y:S05]  /*620c0*/  LDCU UR72, c[0x0][0x398] ;  /* 0x00007300ff4877ac */ /* 0x000e2a0008000800 */
[----:B------:R0:W-:Y:S01]  /*620d0*/  @P0 STG.E.U16 desc[UR36][R4.64], R55 ;  /* 0x0000003704000986 */ /* 0x0001e2000c101524 */
[----:B----4-:R-:W-:Y:S01]  /*620e0*/  IMAD.WIDE R6, R10, 0x2, R24 ;  /* 0x000000020a067825 */ /* 0x010fe200078e0218 */
[----:B------:R-:W-:-:S05]  /*620f0*/  PRMT R8, R55, 0x7632, R8 ;  /* 0x0000763237087816 */ /* 0x000fca0000000008 */
[----:B------:R4:W-:Y:S01]  /*62100*/  @P4 STG.E.U16 desc[UR36][R6.64], R8 ;  /* 0x0000000806004986 */ /* 0x0009e2000c101524 */
[----:B-1----:R-:W-:Y:S01]  /*62110*/  ISETP.LT.AND P4, PT, R38, UR61, !P6 ;  /* 0x0000003d26007c0c */ /* 0x002fe2000f781270 */
[----:B------:R-:W1:Y:S01]  /*62120*/  LDCU UR61, c[0x0][0x398] ;  /* 0x00007300ff3d77ac */ /* 0x000e620008000800 */
[----:B------:R-:W-:Y:S01]  /*62130*/  ISETP.LT.AND P0, PT, R36, UR74, !P6 ;  /* 0x0000004a24007c0c */ /* 0x000fe2000f701270 */
[----:B0-----:R-:W-:-:S04]  /*62140*/  IMAD.WIDE R4, R10, 0x2, R26 ;  /* 0x000000020a047825 */ /* 0x001fc800078e021a */
[----:B----4-:R-:W-:Y:S01]  /*62150*/  IMAD.WIDE R6, R10, 0x2, R40 ;  /* 0x000000020a067825 */ /* 0x010fe200078e0228 */
[----:B------:R0:W-:Y:S07]  /*62160*/  @P3 STG.E.U16 desc[UR36][R4.64], R29 ;  /* 0x0000001d04003986 */ /* 0x0001ee000c101524 */
[----:B------:R4:W-:Y:S01]  /*62170*/  @P0 STG.E.U16 desc[UR36][R6.64], R9 ;  /* 0x0000000906000986 */ /* 0x0009e2000c101524 */
[----:B-1----:R-:W-:Y:S01]  /*62180*/  ISETP.LT.AND P0, PT, R56, UR61, !P6 ;  /* 0x0000003d38007c0c */ /* 0x002fe2000f701270 */
[----:B------:R-:W1:Y:S01]  /*62190*/  LDCU UR61, c[0x0][0x398] ;  /* 0x00007300ff3d77ac */ /* 0x000e620008000800 */
[----:B------:R-:W-:Y:S01]  /*621a0*/  ISETP.LT.AND P5, PT, R37, UR76, !P6 ;  /* 0x0000004c25007c0c */ /* 0x000fe2000f7a1270 */
[----:B------:R-:W-:-:S02]  /*621b0*/  VIADD R8, R0, 0x18 ;  /* 0x0000001800087836 */ /* 0x000fc40000000000 */
[----:B0-----:R-:W-:Y:S01]  /*621c0*/  IMAD.WIDE R4, R10, 0x2, R42 ;  /* 0x000000020a047825 */ /* 0x001fe200078e022a */
[----:B------:R-:W2:Y:S02]  /*621d0*/  LDL.LU R29, [R1+0x2c0] ;  /* 0x0002c000011d7983 */ /* 0x000ea40000300800 */
[----:B---3--:R-:W-:Y:S01]  /*621e0*/  ISETP.GE.AND P3, PT, R8, UR39, PT ;  /* 0x0000002708007c0c */ /* 0x008fe2000bf66270 */
[----:B----4-:R-:W-:Y:S01]  /*621f0*/  IMAD.WIDE R6, R10, 0x2, R44 ;  /* 0x000000020a067825 */ /* 0x010fe200078e022c */
[----:B------:R-:W3:Y:S01]  /*62200*/  LDL R55, [R1+0x210] ;  /* 0x0002100001377983 */ /* 0x000ee20000100800 */
[----:B------:R-:W0:Y:S01]  /*62210*/  LDCU UR39, c[0x0][0x398] ;  /* 0x00007300ff2777ac */ /* 0x000e220008000800 */
[----:B-1----:R-:W-:Y:S01]  /*62220*/  ISETP.LT.AND P6, PT, R58, UR61, !P6 ;  /* 0x0000003d3a007c0c */ /* 0x002fe2000f7c1270 */
[----:B------:R-:W-:Y:S01]  /*62230*/  VIADD R11, R10, UR70 ;  /* 0x000000460a0b7c36 */ /* 0x000fe20008000000 */
[----:B------:R-:W1:Y:S01]  /*62240*/  LDCU UR70, c[0x0][0x398] ;  /* 0x00007300ff4677ac */ /* 0x000e620008000800 */
[----:B------:R-:W4:Y:S01]  /*62250*/  LDCU UR61, c[0x0][0x398] ;  /* 0x00007300ff3d77ac */ /* 0x000f220008000800 */
[----:B--2---:R-:W-:Y:S01]  /*62260*/  PRMT R8, R30, 0x7632, R8 ;  /* 0x000076321e087816 */ /* 0x004fe20000000008 */
[----:B------:R2:W-:Y:S04]  /*62270*/  @P4 STG.E.U16 desc[UR36][R4.64], R30 ;  /* 0x0000001e04004986 */ /* 0x0005e8000c101524 */
[----:B------:R0:W-:Y:S01]  /*62280*/  @P5 STG.E.U16 desc[UR36][R6.64], R8 ;  /* 0x0000000806005986 */ /* 0x0001e2000c101524 */
[----:B--2---:R-:W-:-:S03]  /*62290*/  IMAD.WIDE R4, R10, 0x2, R46 ;  /* 0x000000020a047825 */ /* 0x004fc600078e022e */
[----:B------:R-:W2:Y:S01]  /*622a0*/  LDL.LU R30, [R1+0x2d0] ;  /* 0x0002d000011e7983 */ /* 0x000ea20000300800 */
[C---:B0-----:R-:W-:Y:S01]  /*622b0*/  IMAD.WIDE R6, R10.reuse, 0x2, R48 ;  /* 0x000000020a067825 */ /* 0x041fe200078e0230 */
[----:B------:R-:W-:Y:S02]  /*622c0*/  PRMT R8, R35, 0x7632, R8 ;  /* 0x0000763223087816 */ /* 0x000fe40000000008 */
[----:B------:R0:W-:Y:S04]  /*622d0*/  @P2 STG.E.U16 desc[UR36][R4.64], R35 ;  /* 0x0000002304002986 */ /* 0x0001e8000c101524 */
[----:B------:R1:W-:Y:S04]  /*622e0*/  @P0 STG.E.U16 desc[UR36][R6.64], R8 ;  /* 0x0000000806000986 */ /* 0x0003e8000c101524 */
[----:B------:R-:W2:Y:S01]  /*622f0*/  LDL.LU R31, [R1+0x2e0] ;  /* 0x0002e000011f7983 */ /* 0x000ea20000300800 */
[----:B0-----:R-:W-:Y:S01]  /*62300*/  IMAD.WIDE R4, R10, 0x2, R50 ;  /* 0x000000020a047825 */ /* 0x001fe200078e0232 */
[----:B------:R-:W-:-:S02]  /*62310*/  ISETP.LT.AND P4, PT, R61, UR63, !P3 ;  /* 0x0000003f3d007c0c */ /* 0x000fc4000df81270 */
[----:B------:R-:W2:Y:S01]  /*62320*/  LDL R35, [R1+0x2410] ;  /* 0x0024100001237983 */ /* 0x000ea20000100800 */
[----:B-1----:R-:W-:Y:S01]  /*62330*/  IMAD.WIDE R6, R10, 0x2, R52 ;  /* 0x000000020a067825 */ /* 0x002fe200078e0234 */
[----:B------:R-:W-:Y:S02]  /*62340*/  PRMT R10, R39, 0x7632, R10 ;  /* 0x00007632270a7816 */ /* 0x000fe4000000000a */
[----:B------:R0:W-:Y:S01]  /*62350*/  @P6 STG.E.U16 desc[UR36][R4.64], R39 ;  /* 0x0000002704006986 */ /* 0x0001e2000c101524 */
[----:B------:R-:W-:Y:S01]  /*62360*/  IMAD.WIDE R8, R11, 0x2, R2 ;  /* 0x000000020b087825 */ /* 0x000fe200078e0202 */
[----:B---3--:R-:W-:Y:S02]  /*62370*/  PRMT R28, R55, 0x7632, R28 ;  /* 0x00007632371c7816 */ /* 0x008fe4000000001c */
[----:B0-----:R-:W3:Y:S01]  /*62380*/  LDL R39, [R1+0x1b94] ;  /* 0x001b940001277983 */ /* 0x001ee20000100800 */
[----:B------:R-:W-:Y:S01]  /*62390*/  IMAD.WIDE R4, R11, 0x2, R12 ;  /* 0x000000020b047825 */ /* 0x000fe200078e020c */
[----:B------:R-:W-:Y:S01]  /*623a0*/  ISETP.LT.AND P2, PT, R54, UR62, !P3 ;  /* 0x0000003e36007c0c */ /* 0x000fe2000df41270 */
[----:B------:R-:W0:Y:S01]  /*623b0*/  LDCU UR62, c[0x0][0x398] ;  /* 0x00007300ff3e77ac */ /* 0x000e220008000800 */
[----:B------:R1:W-:Y:S01]  /*623c0*/  @P1 STG.E.U16 desc[UR36][R6.64], R10 ;  /* 0x0000000a06001986 */ /* 0x0003e2000c101524 */
[----:B------:R-:W-:-:S02]  /*623d0*/  ISETP.LT.AND P0, PT, R57, UR67, !P3 ;  /* 0x0000004339007c0c */ /* 0x000fc4000df01270 */
[----:B------:R-:W-:Y:S01]  /*623e0*/  ISETP.LT.AND P6, PT, R36, UR42, !P3 ;  /* 0x0000002a24007c0c */ /* 0x000fe2000dfc1270 */
[----:B------:R0:W-:Y:S01]  /*623f0*/  @P4 STG.E.U16 desc[UR36][R8.64], R29 ;  /* 0x0000001d08004986 */ /* 0x0001e2000c101524 */
[----:B------:R-:W0:Y:S01]  /*62400*/  LDCU UR63, c[0x0][0x398] ;  /* 0x00007300ff3f77ac */ /* 0x000e220008000800 */
[----:B-1----:R-:W-:Y:S02]  /*62410*/  PRMT R10, R29, 0x7632, R10 ;  /* 0x000076321d0a7816 */ /* 0x002fe4000000000a */
[----:B---3--:R-:W-:Y:S01]  /*62420*/  ISETP.LT.AND P5, PT, R39, UR69, !P3 ;  /* 0x0000004527007c0c */ /* 0x008fe2000dfa1270 */
[----:B0-----:R-:W3:Y:S01]  /*62430*/  LDL.LU R29, [R1+0x300] ;  /* 0x00030000011d7983 */ /* 0x001ee20000300800 */
[----:B------:R-:W-:Y:S01]  /*62440*/  ISETP.LT.AND P4, PT, R32, UR68, !P3 ;  /* 0x0000004420007c0c */ /* 0x000fe2000df81270 */
[----:B------:R-:W-:Y:S01]  /*62450*/  IMAD.WIDE R6, R11, 0x2, R14 ;  /* 0x000000020b067825 */ /* 0x000fe200078e020e */
[----:B--2---:R-:W-:Y:S01]  /*62460*/  ISETP.LT.AND P1, PT, R35, UR66, !P3 ;  /* 0x0000004223007c0c */ /* 0x004fe2000df21270 */
[----:B------:R-:W2:Y:S01]  /*62470*/  LDL.LU R55, [R1+0x2af0] ;  /* 0x002af00001377983 */ /* 0x000ea20000300800 */
[----:B------:R-:W0:Y:S01]  /*62480*/  LDCU UR66, c[0x0][0x398] ;  /* 0x00007300ff4277ac */ /* 0x000e220008000800 */
[----:B------:R-:W-:Y:S01]  /*62490*/  IMAD.WIDE R8, R11, 0x2, R16 ;  /* 0x000000020b087825 */ /* 0x000fe200078e0210 */
[----:B------:R-:W1:Y:S05]  /*624a0*/  LDCU UR67, c[0x0][0x398] ;  /* 0x00007300ff4377ac */ /* 0x000e6a0008000800 */
[----:B------:R0:W-:Y:S01]  /*624b0*/  @P5 STG.E.U16 desc[UR36][R4.64], R10 ;  /* 0x0000000a04005986 */ /* 0x0001e2000c101524 */
[----:B------:R-:W1:Y:S01]  /*624c0*/  LDCU UR68, c[0x0][0x398] ;  /* 0x00007300ff4477ac */ /* 0x000e620008000800 */
[----:B------:R-:W1:Y:S02]  /*624d0*/  LDCU UR69, c[0x0][0x398] ;  /* 0x00007300ff4577ac */ /* 0x000e640008000800 */
[----:B0-----:R-:W2:Y:S01]  /*624e0*/  LDL.LU R5, [R1+0x210] ;  /* 0x0002100001057983 */ /* 0x001ea20000300800 */
[----:B------:R-:W-:-:S02]  /*624f0*/  ISETP.LT.AND P5, PT, R33, UR45, !P3 ;  /* 0x0000002d21007c0c */ /* 0x000fc4000dfa1270 */
[----:B------:R-:W-:Y:S01]  /*62500*/  PRMT R10, R31, 0x7632, R10 ;  /* 0x000076321f0a7816 */ /* 0x000fe2000000000a */
[----:B--2---:R0:W-:Y:S04]  /*62510*/  @P2 STG.E.U16 desc[UR36][R6.64], R5 ;  /* 0x0000000506002986 */ /* 0x0041e8000c101524 */
[----:B------:R2:W-:Y:S01]  /*62520*/  @P4 STG.E.U16 desc[UR36][R8.64], R28 ;  /* 0x0000001c08004986 */ /* 0x0005e2000c101524 */
[----:B0-----:R-:W-:Y:S01]  /*62530*/  IMAD.WIDE R4, R11, 0x2, R18 ;  /* 0x000000020b047825 */ /* 0x001fe200078e0212 */
[----:B--2---:R-:W-:-:S04]  /*62540*/  PRMT R8, R30, 0x7632, R8 ;  /* 0x000076321e087816 */ /* 0x004fc80000000008 */
[----:B------:R0:W-:Y:S04]  /*62550*/  @P0 STG.E.U16 desc[UR36][R4.64], R30 ;  /* 0x0000001e04000986 */ /* 0x0001e8000c101524 */
[----:B0-----:R-:W2:Y:S01]  /*62560*/  LDL.LU R30, [R1+0x2f0] ;  /* 0x0002f000011e7983 */ /* 0x001ea20000300800 */
[----:B------:R-:W-:Y:S01]  /*62570*/  ISETP.LT.AND P4, PT, R60, UR44, !P3 ;  /* 0x0000002c3c007c0c */ /* 0x000fe2000df81270 */
[C---:B------:R-:W-:Y:S01]  /*62580*/  IMAD.WIDE R6, R11.reuse, 0x2, R20 ;  /* 0x000000020b067825 */ /* 0x040fe200078e0214 */
[----:B------:R-:W-:Y:S01]  /*62590*/  ISETP.LT.AND P2, PT, R34, UR43, !P3 ;  /* 0x0000002b22007c0c */ /* 0x000fe2000df41270 */
[----:B------:R-:W0:Y:S02]  /*625a0*/  LDCU.64 UR44, c[0x0][0x398] ;  /* 0x00007300ff2c77ac */ /* 0x000e240008000a00 */
[----:B------:R-:W-:Y:S01]  /*625b0*/  IMAD.WIDE R4, R11, 0x2, R22 ;  /* 0x000000020b047825 */ /* 0x000fe200078e0216 */
[----:B------:R1:W-:Y:S01]  /*625c0*/  @P1 STG.E.U16 desc[UR36][R6.64], R8 ;  /* 0x0000000806001986 */ /* 0x0003e2000c101524 */
[----:B------:R-:W-:Y:S01]  /*625d0*/  ISETP.LT.AND P0, PT, R55, UR40, !P3 ;  /* 0x0000002837007c0c */ /* 0x000fe2000df01270 */
[----:B------:R-:W0:Y:S02]  /*625e0*/  LDCU.64 UR42, c[0x0][0x398] ;  /* 0x00007300ff2a77ac */ /* 0x000e240008000a00 */
[----:B------:R3:W-:Y:S01]  /*625f0*/  @P5 STG.E.U16 desc[UR36][R4.64], R31 ;  /* 0x0000001f04005986 */ /* 0x0007e2000c101524 */
[----:B------:R-:W-:Y:S01]  /*62600*/  ISETP.LT.AND P5, PT, R58, UR73, !P3 ;  /* 0x000000493a007c0c */ /* 0x000fe2000dfa1270 */
[----:B------:R-:W0:Y:S01]  /*62610*/  LDCU.64 UR40, c[0x0][0x398] ;  /* 0x00007300ff2877ac */ /* 0x000e220008000a00 */
[----:B-1----:R-:W-:-:S04]  /*62620*/  IMAD.WIDE R6, R11, 0x2, R24 ;  /* 0x000000020b067825 */ /* 0x002fc800078e0218 */
[----:B------:R-:W-:Y:S01]  /*62630*/  IMAD.WIDE R8, R11, 0x2, R26 ;  /* 0x000000020b087825 */ /* 0x000fe200078e021a */
[----:B---3--:R-:W3:Y:S01]  /*62640*/  LDL.LU R31, [R1+0x320] ;  /* 0x00032000011f7983 */ /* 0x008ee20000300800 */
[----:B------:R-:W-:Y:S01]  /*62650*/  ISETP.LT.AND P1, PT, R37, UR64, !P3 ;  /* 0x0000004025007c0c */ /* 0x000fe2000df21270 */
[----:B------:R-:W1:Y:S02]  /*62660*/  LDCU UR64, c[0x0][0x398] ;  /* 0x00007300ff4077ac */ /* 0x000e640008000800 */
[----:B------:R0:W-:Y:S01]  /*62670*/  @P4 STG.E.U16 desc[UR36][R6.64], R10 ;  /* 0x0000000a06004986 */ /* 0x0001e2000c101524 */
[----:B------:R-:W-:Y:S01]  /*62680*/  ISETP.LT.AND P4, PT, R59, UR75, !P3 ;  /* 0x0000004b3b007c0c */ /* 0x000fe2000df81270 */
[----:B------:R-:W-:Y:S01]  /*62690*/  IMAD.WIDE R4, R11, 0x2, R40 ;  /* 0x000000020b047825 */ /* 0x000fe200078e0228 */
[----:B------:R-:W1:Y:S01]  /*626a0*/  LDCU UR73, c[0x0][0x398] ;  /* 0x00007300ff4977ac */ /* 0x000e620008000800 */
[----:B------:R4:W-:Y:S01]  /*626b0*/  @P2 STG.E.U16 desc[UR36][R8.64], R29 ;  /* 0x0000001d08002986 */ /* 0x0009e2000c101524 */
[----:B------:R-:W-:-:S02]  /*626c0*/  ISETP.LT.AND P2, PT, R56, UR77, !P3 ;  /* 0x0000004d38007c0c */ /* 0x000fc4000df41270 */
[----:B------:R-:W-:Y:S01]  /*626d0*/  ISETP.LT.AND P3, PT, R38, UR65, !P3 ;  /* 0x0000004126007c0c */ /* 0x000fe2000df61270 */
[----:B------:R-:W1:Y:S01]  /*626e0*/  LDCU UR65, c[0x0][0x398] ;  /* 0x00007300ff4177ac */ /* 0x000e620008000800 */
[----:B0-----:R-:W-:Y:S01]  /*626f0*/  PRMT R6, R29, 0x7632, R6 ;  /* 0x000076321d067816 */ /* 0x001fe20000000006 */
[----:B------:R-:W-:Y:S01]  /*62700*/  VIADD R7, R0, 0x1b ;  /* 0x0000001b00077836 */ /* 0x000fe20000000000 */
[----:B------:R-:W0:Y:S01]  /*62710*/  LDCU UR75, c[0x0][0x398] ;  /* 0x00007300ff4b77ac */ /* 0x000e220008000800 */
[----:B----4-:R-:W4:Y:S04]  /*62720*/  LDL.LU R29, [R1+0x310] ;  /* 0x00031000011d7983 */ /* 0x010f280000300800 */
[----:B------:R1:W-:Y:S02]  /*62730*/  @P6 STG.E.U16 desc[UR36][R4.64], R6 ;  /* 0x0000000604006986 */ /* 0x0003e4000c101524 */
[----:B-1----:R-:W-:Y:S01]  /*62740*/  IMAD.WIDE R4, R11, 0x2, R42 ;  /* 0x000000020b047825 */ /* 0x002fe200078e022a */
[----:B--2---:R-:W-:-:S04]  /*62750*/  PRMT R9, R30, 0x7632, R9 ;  /* 0x000076321e097816 */ /* 0x004fc80000000009 */
[----:B------:R1:W-:Y:S04]  /*62760*/  @P3 STG.E.U16 desc[UR36][R4.64], R30 ;  /* 0x0000001e04003986 */ /* 0x0003e8000c101524 */
[----:B-1----:R-:W2:Y:S01]  /*62770*/  LDL.LU R30, [R1+0x340] ;  /* 0x00034000011e7983 */ /* 0x002ea20000300800 */
[----:B------:R-:W-:Y:S01]  /*62780*/  VIADD R8, R0, 0x1a ;  /* 0x0000001a00087836 */ /* 0x000fe20000000000 */
[----:B------:R-:W-:Y:S01]  /*62790*/  ISETP.GE.AND P6, PT, R7, UR45, PT ;  /* 0x0000002d07007c0c */ /* 0x000fe2000bfc6270 */
[----:B------:R-:W1:Y:S01]  /*627a0*/  LDCU UR45, c[0x0][0x398] ;  /* 0x00007300ff2d77ac */ /* 0x000e620008000800 */
[C---:B------:R-:W-:Y:S01]  /*627b0*/  IMAD.WIDE R6, R11.reuse, 0x2, R44 ;  /* 0x000000020b067825 */ /* 0x040fe200078e022c */
[----:B------:R-:W2:Y:S01]  /*627c0*/  LDL.LU R10, [R1+0x330] ;  /* 0x00033000010a7983 */ /* 0x000ea20000300800 */
[----:B------:R-:W-:Y:S01]  /*627d0*/  ISETP.GE.AND P3, PT, R8, UR43, PT ;  /* 0x0000002b08007c0c */ /* 0x000fe2000bf66270 */
[----:B------:R-:W0:Y:S01]  /*627e0*/  LDCU UR43, c[0x0][0x3b8] ;  /* 0x00007700ff2b77ac */ /* 0x000e220008000800 */
[----:B------:R-:W-:Y:S01]  /*627f0*/  VIADD R4, R0, 0x19 ;  /* 0x0000001900047836 */ /* 0x000fe20000000000 */
[----:B------:R1:W-:Y:S04]  /*62800*/  @P1 STG.E.U16 desc[UR36][R6.64], R9 ;  /* 0x0000000906001986 */ /* 0x0003e8000c101524 */
[----:B------:R-:W-:Y:S01]  /*62810*/  ISETP.GE.AND P1, PT, R4, UR41, PT ;  /* 0x0000002904007c0c */ /* 0x000fe2000bf26270 */
[----:B------:R-:W-:Y:S01]  /*62820*/  IMAD.WIDE R4, R11, 0x2, R46 ;  /* 0x000000020b047825 */ /* 0x000fe200078e022e */
[----:B---3--:R-:W-:Y:S01]  /*62830*/  PRMT R8, R31, 0x7632, R8 ;  /* 0x000076321f087816 */ /* 0x008fe20000000008 */
[----:B------:R-:W3:Y:S03]  /*62840*/  LDCU UR41, c[0x0][0x398] ;  /* 0x00007300ff2977ac */ /* 0x000ee60008000800 */
[----:B------:R0:W-:Y:S01]  /*62850*/  @P0 STG.E.U16 desc[UR36][R4.64], R31 ;  /* 0x0000001f04000986 */ /* 0x0001e2000c101524 */
[----:B-1----:R-:W-:-:S05]  /*62860*/  IMAD.WIDE R6, R11, 0x2, R48 ;  /* 0x000000020b067825 */ /* 0x002fca00078e0230 */
[----:B------:R1:W-:Y:S04]  /*62870*/  @P2 STG.E.U16 desc[UR36][R6.64], R8 ;  /* 0x0000000806002986 */ /* 0x0003e8000c101524 */
[----:B0-----:R-:W3:Y:S01]  /*62880*/  LDL.LU R31, [R1+0x370] ;  /* 0x00037000011f7983 */ /* 0x001ee20000300800 */
[----:B------:R-:W-:Y:S01]  /*62890*/  IMAD.WIDE R4, R11, 0x2, R50 ;  /* 0x000000020b047825 */ /* 0x000fe200078e0232 */
[----:B------:R-:W-:Y:S01]  /*628a0*/  ISETP.LT.AND P2, PT, R61, UR45, !P1 ;  /* 0x0000002d3d007c0c */ /* 0x000fe2000cf41270 */
[----:B------:R-:W0:Y:S03]  /*628b0*/  LDCU UR45, c[0x0][0x398] ;  /* 0x00007300ff2d77ac */ /* 0x000e260008000800 */
[----:B----4-:R4:W-:Y:S01]  /*628c0*/  @P5 STG.E.U16 desc[UR36][R4.64], R29 ;  /* 0x0000001d04005986 */ /* 0x0109e2000c101524 */
[----:B-1----:R-:W-:Y:S01]  /*628d0*/  IMAD.WIDE R6, R11, 0x2, R52 ;  /* 0x000000020b067825 */ /* 0x002fe200078e0234 */
[----:B------:R-:W-:-:S05]  /*628e0*/  PRMT R8, R29, 0x7632, R8 ;  /* 0x000076321d087816 */ /* 0x000fca0000000008 */
[----:B------:R1:W-:Y:S01]  /*628f0*/  @P4 STG.E.U16 desc[UR36][R6.64], R8 ;  /* 0x0000000806004986 */ /* 0x0003e2000c101524 */
[----:B----4-:R-:W-:-:S03]  /*62900*/  VIADD R4, R11, UR43 ;  /* 0x0000002b0b047c36 */ /* 0x010fc60008000000 */
[----:B------:R-:W4:Y:S01]  /*62910*/  LDL.LU R29, [R1+0x360] ;  /* 0x00036000011d7983 */ /* 0x000f220000300800 */
[----:B--2---:R-:W-:Y:S01]  /*62920*/  PRMT R5, R30, 0x7632, R5 ;  /* 0x000076321e057816 */ /* 0x004fe20000000005 */
[----:B-1----:R-:W-:Y:S01]  /*62930*/  IMAD.WIDE R6, R4, 0x2, R2 ;  /* 0x0000000204067825 */ /* 0x002fe200078e0202 */
[----:B------:R-:W-:Y:S01]  /*62940*/  ISETP.LT.AND P0, PT, R39, UR64, !P1 ;  /* 0x0000004027007c0c */ /* 0x000fe2000cf01270 */
[----:B------:R-:W1:Y:S03]  /*62950*/  LDCU UR64, c[0x0][0x398] ;  /* 0x00007300ff4077ac */ /* 0x000e660008000800 */
[----:B------:R2:W-:Y:S01]  /*62960*/  @P2 STG.E.U16 desc[UR36][R6.64], R30 ;  /* 0x0000001e06002986 */ /* 0x0005e2000c101524 */
[----:B---3--:R-:W-:Y:S01]  /*62970*/  ISETP.LT.AND P4, PT, R54, UR41, !P1 ;  /* 0x0000002936007c0c */ /* 0x008fe2000cf81270 */
[----:B------:R-:W-:Y:S01]  /*62980*/  IMAD.WIDE R8, R4, 0x2, R12 ;  /* 0x0000000204087825 */ /* 0x000fe200078e020c */
[----:B------:R-:W3:Y:S01]  /*62990*/  LDCU UR41, c[0x0][0x398] ;  /* 0x00007300ff2977ac */ /* 0x000ee20008000800 */
[----:B------:R-:W-:Y:S01]  /*629a0*/  ISETP.LT.AND P5, PT, R32, UR39, !P1 ;  /* 0x0000002720007c0c */ /* 0x000fe2000cfa1270 */
[----:B------:R-:W3:Y:S01]  /*629b0*/  LDCU UR39, c[0x0][0x398] ;  /* 0x00007300ff2777ac */ /* 0x000ee20008000800 */
[----:B------:R-:W3:Y:S01]  /*629c0*/  LDCU UR43, c[0x0][0x398] ;  /* 0x00007300ff2b77ac */ /* 0x000ee20008000800 */
[----:B--2---:R-:W2:Y:S01]  /*629d0*/  LDL.LU R30, [R1+0x350] ;  /* 0x00035000011e7983 */ /* 0x004ea20000300800 */
[----:B------:R-:W-:-:S03]  /*629e0*/  IMAD.WIDE R6, R4, 0x2, R14 ;  /* 0x0000000204067825 */ /* 0x000fc600078e020e */
[----:B------:R3:W-:Y:S01]  /*629f0*/  @P0 STG.E.U16 desc[UR36][R8.64], R5 ;  /* 0x0000000508000986 */ /* 0x0007e2000c101524 */
[----:B0-----:R-:W-:Y:S01]  /*62a00*/  ISETP.LT.AND P0, PT, R57, UR45, !P1 ;  /* 0x0000002d39007c0c */ /* 0x001fe2000cf01270 */
[----:B------:R-:W0:Y:S02]  /*62a10*/  LDCU UR45, c[0x0][0x398] ;  /* 0x00007300ff2d77ac */ /* 0x000e240008000800 */
[----:B------:R3:W-:Y:S01]  /*62a20*/  @P4 STG.E.U16 desc[UR36][R6.64], R10 ;  /* 0x0000000a06004986 */ /* 0x0007e2000c101524 */
[----:B-1----:R-:W-:Y:S01]  /*62a30*/  ISETP.LT.AND P2, PT, R35, UR64, !P1 ;  /* 0x0000004023007c0c */ /* 0x002fe2000cf41270 */
[----:B------:R-:W1:Y:S01]  /*62a40*/  LDCU UR64, c[0x0][0x398] ;  /* 0x00007300ff4077ac */ /* 0x000e620008000800 */
[----:B---3--:R-:W-:Y:S01]  /*62a50*/  PRMT R5, R10, 0x7632, R5 ;  /* 0x000076320a057816 */ /* 0x008fe20000000005 */
[C---:B------:R-:W-:Y:S01]  /*62a60*/  IMAD.WIDE R8, R4.reuse, 0x2, R16 ;  /* 0x0000000204087825 */ /* 0x040fe200078e0210 */
[----:B------:R-:W3:Y:S03]  /*62a70*/  LDL.LU R10, [R1+0x380] ;  /* 0x00038000010a7983 */ /* 0x000ee60000300800 */
[----:B------:R-:W-:Y:S01]  /*62a80*/  IMAD.WIDE R6, R4, 0x2, R18 ;  /* 0x0000000204067825 */ /* 0x000fe200078e0212 */
[----:B------:R0:W-:Y:S01]  /*62a90*/  @P5 STG.E.U16 desc[UR36][R8.64], R5 ;  /* 0x0000000508005986 */ /* 0x0001e2000c101524 */
[----:B------:R-:W-:Y:S01]  /*62aa0*/  ISETP.LT.AND P5, PT, R33, UR41, !P1 ;  /* 0x0000002921007c0c */ /* 0x000fe2000cfa1270 */
[----:B------:R-:W1:Y:S02]  /*62ab0*/  LDCU UR41, c[0x0][0x398] ;  /* 0x00007300ff2977ac */ /* 0x000e640008000800 */
[----:B------:R4:W-:Y:S01]  /*62ac0*/  @P0 STG.E.U16 desc[UR36][R6.64], R31 ;  /* 0x0000001f06000986 */ /* 0x0009e2000c101524 */
[----:B------:R-:W-:Y:S01]  /*62ad0*/  ISETP.LT.AND P4, PT, R60, UR39, !P1 ;  /* 0x000000273c007c0c */ /* 0x000fe2000cf81270 */
[----:B------:R-:W1:Y:S01]  /*62ae0*/  LDCU UR39, c[0x0][0x398] ;  /* 0x00007300ff2777ac */ /* 0x000e620008000800 */
[----:B0-----:R-:W-:Y:S01]  /*62af0*/  IMAD.WIDE R8, R4, 0x2, R20 ;  /* 0x0000000204087825 */ /* 0x001fe200078e0214 */
[----:B------:R-:W-:-:S02]  /*62b00*/  PRMT R5, R31, 0x7632, R5 ;  /* 0x000076321f057816 */ /* 0x000fc40000000005 */
[----:B----4-:R-:W4:Y:S01]  /*62b10*/  LDL.LU R31, [R1+0x390] ;  /* 0x00039000011f7983 */ /* 0x010f220000300800 */
[----:B------:R-:W-:-:S03]  /*62b20*/  IMAD.WIDE R6, R4, 0x2, R22 ;  /* 0x0000000204067825 */ /* 0x000fc600078e0216 */
[----:B------:R0:W-:Y:S01]  /*62b30*/  @P2 STG.E.U16 desc[UR36][R8.64], R5 ;  /* 0x0000000508002986 */ /* 0x0001e2000c101524 */
[----:B------:R-:W-:Y:S01]  /*62b40*/  ISETP.LT.AND P2, PT, R34, UR45, !P1 ;  /* 0x0000002d22007c0c */ /* 0x000fe2000cf41270 */
[----:B------:R-:W1:Y:S02]  /*62b50*/  LDCU UR45, c[0x0][0x398] ;  /* 0x00007300ff2d77ac */ /* 0x000e640008000800 */
[----:B------:R0:W-:Y:S02]  /*62b60*/  @P5 STG.E.U16 desc[UR36][R6.64], R29 ;  /* 0x0000001d06005986 */ /* 0x0001e4000c101524 */
[C---:B0-----:R-:W-:Y:S01]  /*62b70*/  IMAD.WIDE R8, R4.reuse, 0x2, R24 ;  /* 0x0000000204087825 */ /* 0x041fe200078e0218 */
[----:B------:R-:W-:Y:S02]  /*62b80*/  PRMT R5, R29, 0x7632, R5 ;  /* 0x000076321d057816 */ /* 0x000fe40000000005 */
[----:B------:R-:W4:Y:S01]  /*62b90*/  LDL.LU R29, [R1+0x3a0] ;  /* 0x0003a000011d7983 */ /* 0x000f220000300800 */
[----:B------:R-:W-:-:S03]  /*62ba0*/  IMAD.WIDE R6, R4, 0x2, R26 ;  /* 0x0000000204067825 */ /* 0x000fc600078e021a */
[----:B------:R2:W-:Y:S02]  /*62bb0*/  @P4 STG.E.U16 desc[UR36][R8.64], R5 ;  /* 0x0000000508004986 */ /* 0x0005e4000c101524 */
[----:B--2---:R-:W-:Y:S02]  /*62bc0*/  PRMT R5, R30, 0x7632, R5 ;  /* 0x000076321e057816 */ /* 0x004fe40000000005 */
[----:B------:R0:W-:Y:S04]  /*62bd0*/  @P2 STG.E.U16 desc[UR36][R6.64], R30 ;  /* 0x0000001e06002986 */ /* 0x0001e8000c101524 */
[----:B0-----:R-:W2:Y:S01]  /*62be0*/  LDL.LU R30, [R1+0x2c4] ;  /* 0x0002c400011e7983 */ /* 0x001ea20000300800 */
[----:B-1----:R-:W-:Y:S01]  /*62bf0*/  ISETP.LT.AND P5, PT, R37, UR39, !P1 ;  /* 0x0000002725007c0c */ /* 0x002fe2000cfa1270 */
[----:B------:R-:W0:Y:S01]  /*62c00*/  LDCU UR39, c[0x0][0x398] ;  /* 0x00007300ff2777ac */ /* 0x000e220008000800 */
[----:B------:R-:W-:-:S02]  /*62c10*/  ISETP.LT.AND P0, PT, R36, UR43, !P1 ;  /* 0x0000002b24007c0c */ /* 0x000fc4000cf01270 */
[----:B------:R-:W-:Y:S01]  /*62c20*/  ISETP.LT.AND P4, PT, R38, UR41, !P1 ;  /* 0x0000002926007c0c */ /* 0x000fe2000cf81270 */
[C---:B------:R-:W-:Y:S01]  /*62c30*/  IMAD.WIDE R8, R4.reuse, 0x2, R40 ;  /* 0x0000000204087825 */ /* 0x040fe200078e0228 */
[----:B------:R-:W1:Y:S01]  /*62c40*/  LDCU UR41, c[0x0][0x398] ;  /* 0x00007300ff2977ac */ /* 0x000e620008000800 */
[----:B------:R-:W-:Y:S02]  /*62c50*/  ISETP.LT.AND P2, PT, R55, UR38, !P1 ;  /* 0x0000002637007c0c */ /* 0x000fe4000cf41270 */
[----:B------:R-:W-:Y:S01]  /*62c60*/  IMAD.WIDE R6, R4, 0x2, R42 ;  /* 0x0000000204067825 */ /* 0x000fe200078e022a */
[----:B------:R-:W1:Y:S01]  /*62c70*/  LDCU UR38, c[0x0][0x398] ;  /* 0x00007300ff2677ac */ /* 0x000e620008000800 */
[----:B------:R-:W1:Y:S04]  /*62c80*/  LDCU UR43, c[0x0][0x398] ;  /* 0x00007300ff2b77ac */ /* 0x000e680008000800 */
[----:B------:R1:W-:Y:S01]  /*62c90*/  @P0 STG.E.U16 desc[UR36][R8.64], R5 ;  /* 0x0000000508000986 */ /* 0x0003e2000c101524 */
[----:B------:R-:W-:Y:S01]  /*62ca0*/  ISETP.LT.AND P0, PT, R56, UR45, !P1 ;  /* 0x0000002d38007c0c */ /* 0x000fe2000cf01270 */
[----:B------:R-:W4:Y:S02]  /*62cb0*/  LDCU UR45, c[0x0][0x398] ;  /* 0x00007300ff2d77ac */ /* 0x000f240008000800 */
[----:B---3--:R3:W-:Y:S01]  /*62cc0*/  @P4 STG.E.U16 desc[UR36][R6.64], R10 ;  /* 0x0000000a06004986 */ /* 0x0087e2000c101524 */
[----:B0-----:R-:W-:Y:S01]  /*62cd0*/  ISETP.LT.AND P4, PT, R39, UR39, !P3 ;  /* 0x0000002727007c0c */ /* 0x001fe2000df81270 */
[----:B------:R-:W0:Y:S01]  /*62ce0*/  LDCU UR39, c[0x0][0x3b8] ;  /* 0x00007700ff2777ac */ /* 0x000e220008000800 */
[----:B-1----:R-:W-:Y:S01]  /*62cf0*/  IMAD.WIDE R8, R4, 0x2, R44 ;  /* 0x0000000204087825 */ /* 0x002fe200078e022c */
[----:B------:R-:W-:-:S03]  /*62d00*/  PRMT R5, R10, 0x7632, R5 ;  /* 0x000076320a057816 */ /* 0x000fc60000000005 */
[----:B---3--:R-:W-:Y:S02]  /*62d10*/  IMAD.WIDE R6, R4, 0x2, R46 ;  /* 0x0000000204067825 */ /* 0x008fe400078e022e */
[----:B------:R1:W-:Y:S01]  /*62d20*/  @P5 STG.E.U16 desc[UR36][R8.64], R5 ;  /* 0x0000000508005986 */ /* 0x0003e2000c101524 */
[----:B------:R-:W-:Y:S01]  /*62d30*/  ISETP.LT.AND P5, PT, R58, UR41, !P1 ;  /* 0x000000293a007c0c */ /* 0x000fe2000cfa1270 */
[----:B------:R-:W3:Y:S01]  /*62d40*/  LDCU UR41, c[0x0][0x398] ;  /* 0x00007300ff2977ac */ /* 0x000ee20008000800 */
[----:B------:R-:W-:Y:S01]  /*62d50*/  ISETP.LT.AND P1, PT, R59, UR38, !P1 ;  /* 0x000000263b007c0c */ /* 0x000fe2000cf21270 */
[----:B----4-:R4:W-:Y:S01]  /*62d60*/  @P2 STG.E.U16 desc[UR36][R6.64], R31 ;  /* 0x0000001f06002986 */ /* 0x0109e2000c101524 */
[----:B------:R-:W0:Y:S01]  /*62d70*/  LDCU UR38, c[0x0][0x398] ;  /* 0x00007300ff2677ac */ /* 0x000e220008000800 */
[----:B-1----:R-:W-:Y:S01]  /*62d80*/  IMAD.WIDE R8, R4, 0x2, R48 ;  /* 0x0000000204087825 */ /* 0x002fe200078e0230 */
[----:B------:R-:W-:-:S03]  /*62d90*/  PRMT R5, R31, 0x7632, R5 ;  /* 0x000076321f057816 */ /* 0x000fc60000000005 */
[C---:B----4-:R-:W-:Y:S01]  /*62da0*/  IMAD.WIDE R6, R4.reuse, 0x2, R50 ;  /* 0x0000000204067825 */ /* 0x050fe200078e0232 */
[----:B------:R-:W4:Y:S04]  /*62db0*/  LDL.LU R31, [R1+0x2d4] ;  /* 0x0002d400011f7983 */ /* 0x000f280000300800 */
[----:B------:R1:W-:Y:S01]  /*62dc0*/  @P0 STG.E.U16 desc[UR36][R8.64], R5 ;  /* 0x0000000508000986 */ /* 0x0003e2000c101524 */
[----:B------:R-:W-:Y:S01]  /*62dd0*/  ISETP.LT.AND P0, PT, R61, UR45, !P3 ;  /* 0x0000002d3d007c0c */ /* 0x000fe2000df01270 */
[----:B------:R-:W2:Y:S02]  /*62de0*/  LDCU UR45, c[0x0][0x398] ;  /* 0x00007300ff2d77ac */ /* 0x000ea40008000800 */
[----:B------:R0:W-:Y:S01]  /*62df0*/  @P5 STG.E.U16 desc[UR36][R6.64], R29 ;  /* 0x0000001d06005986 */ /* 0x0001e2000c101524 */
[----:B-1----:R-:W-:Y:S01]  /*62e00*/  IMAD.WIDE R8, R4, 0x2, R52 ;  /* 0x0000000204087825 */ /* 0x002fe200078e0234 */
[----:B------:R-:W-:-:S03]  /*62e10*/  PRMT R5, R29, 0x7632, R5 ;  /* 0x000076321d057816 */ /* 0x000fc60000000005 */
[----:B0-----:R-:W-:Y:S01]  /*62e20*/  VIADD R4, R4, UR39 ;  /* 0x0000002704047c36 */ /* 0x001fe20008000000 */
[----:B------:R-:W4:Y:S01]  /*62e30*/  LDL.LU R29, [R1+0x2e4] ;  /* 0x0002e400011d7983 */ /* 0x000f220000300800 */
[----:B------:R-:W-:Y:S01]  /*62e40*/  ISETP.LT.AND P2, PT, R54, UR43, !P3 ;  /* 0x0000002b36007c0c */ /* 0x000fe2000df41270 */
[----:B------:R-:W0:Y:S01]  /*62e50*/  LDCU UR39, c[0x0][0x398] ;  /* 0x00007300ff2777ac */ /* 0x000e220008000800 */
[----:B------:R-:W-:Y:S01]  /*62e60*/  IMAD.WIDE R6, R4, 0x2, R2 ;  /* 0x0000000204067825 */ /* 0x000fe200078e0202 */
[----:B------:R2:W-:Y:S01]  /*62e70*/  @P1 STG.E.U16 desc[UR36][R8.64], R5 ;  /* 0x0000000508001986 */ /* 0x0005e2000c101524 */
[----:B------:R-:W-:Y:S01]  /*62e80*/  ISETP.LT.AND P5, PT, R57, UR64, !P3 ;  /* 0x0000004039007c0c */ /* 0x000fe2000dfa1270 */
[----:B------:R-:W1:Y:S01]  /*62e90*/  LDCU UR43, c[0x0][0x398] ;  /* 0x00007300ff2b77ac */ /* 0x000e620008000800 */
[----:B--2---:R-:W-:Y:S01]  /*62ea0*/  PRMT R5, R30, 0x7632, R5 ;  /* 0x000076321e057816 */ /* 0x004fe20000000005 */
[----:B------:R2:W-:Y:S01]  /*62eb0*/  @P0 STG.E.U16 desc[UR36][R6.64], R30 ;  /* 0x0000001e06000986 */ /* 0x0005e2000c101524 */
[----:B------:R-:W-:Y:S01]  /*62ec0*/  IMAD.WIDE R8, R4, 0x2, R12 ;  /* 0x0000000204087825 */ /* 0x000fe200078e020c */
[----:B---3--:R-:W-:Y:S01]  /*62ed0*/  ISETP.LT.AND P1, PT, R32, UR41, !P3 ;  /* 0x0000002920007c0c */ /* 0x008fe2000df21270 */
[----:B------:R-:W3:Y:S02]  /*62ee0*/  LDCU UR41, c[0x0][0x398] ;  /* 0x00007300ff2977ac */ /* 0x000ee40008000800 */
[C---:B------:R-:W-:Y:S01]  /*62ef0*/  IMAD.WIDE R10, R4.reuse, 0x2, R14 ;  /* 0x00000002040a7825 */ /* 0x040fe200078e020e */
[----:B------:R-:W0:Y:S01]  /*62f00*/  LDCU UR64, c[0x0][0x3b8] ;  /* 0x00007700ff4077ac */ /* 0x000e220008000800 */
[----:B--2---:R-:W2:Y:S04]  /*62f10*/  LDL.LU R30, [R1+0x2aec] ;  /* 0x002aec00011e7983 */ /* 0x004ea80000300800 */
[----:B------:R-:W2:Y:S04]  /*62f20*/  LDL.LU R7, [R1+0x214] ;  /* 0x0002140001077983 */ /* 0x000ea80000300800 */
[----:B------:R0:W-:Y:S01]  /*62f30*/  @P4 STG.E.U16 desc[UR36][R8.64], R5 ;  /* 0x0000000508004986 */ /* 0x0001e2000c101524 */
[----:B------:R-:W-:Y:S01]  /*62f40*/  ISETP.LT.AND P4, PT, R35, UR38, !P3 ;  /* 0x0000002623007c0c */ /* 0x000fe2000df81270 */
[----:B------:R-:W1:Y:S01]  /*62f50*/  LDCU UR38, c[0x0][0x398] ;  /* 0x00007300ff2677ac */ /* 0x000e620008000800 */
[----:B0-----:R-:W-:Y:S01]  /*62f60*/  IMAD.WIDE R8, R4, 0x2, R18 ;  /* 0x0000000204087825 */ /* 0x001fe200078e0212 */
[----:B----4-:R-:W-:-:S02]  /*62f70*/  PRMT R28, R31, 0x7632, R28 ;  /* 0x000076321f1c7816 */ /* 0x010fc4000000001c */
[----:B------:R-:W-:Y:S01]  /*62f80*/  ISETP.LT.AND P0, PT, R33, UR45, !P3 ;  /* 0x0000002d21007c0c */ /* 0x000fe2000df01270 */
[----:B------:R-:W0:Y:S01]  /*62f90*/  LDCU UR45, c[0x0][0x398] ;  /* 0x00007300ff2d77ac */ /* 0x000e220008000800 */
[----:B--2---:R2:W-:Y:S01]  /*62fa0*/  @P2 STG.E.U16 desc[UR36][R10.64], R7 ;  /* 0x000000070a002986 */ /* 0x0045e2000c101524 */
[----:B------:R-:W-:Y:S01]  /*62fb0*/  PRMT R5, R7, 0x7632, R5 ;  /* 0x0000763207057816 */ /* 0x000fe20000000005 */
[----:B--2---:R-:W-:-:S04]  /*62fc0*/  IMAD.WIDE R6, R4, 0x2, R16 ;  /* 0x0000000204067825 */ /* 0x004fc800078e0210 */
[C---:B------:R-:W-:Y:S01]  /*62fd0*/  IMAD.WIDE R10, R4.reuse, 0x2, R20 ;  /* 0x00000002040a7825 */ /* 0x040fe200078e0214 */
[----:B------:R-:W-:Y:S04]  /*62fe0*/  @P1 STG.E.U16 desc[UR36][R6.64], R5 ;  /* 0x0000000506001986 */ /* 0x000fe8000c101524 */
[----:B------:R2:W-:Y:S04]  /*62ff0*/  @P5 STG.E.U16 desc[UR36][R8.64], R31 ;  /* 0x0000001f08005986 */ /* 0x0005e8000c101524 */
[----:B------:R4:W-:Y:S04]  /*63000*/  @P4 STG.E.U16 desc[UR36][R10.64], R28 ;  /* 0x0000001c0a004986 */ /* 0x0009e8000c101524 */
[----:B--2---:R-:W2:Y:S04]  /*63010*/  LDL.LU R31, [R1+0x324] ;  /* 0x00032400011f7983 */ /* 0x004ea80000300800 */
[----:B----4-:R-:W4:Y:S04]  /*63020*/  LDL.LU R10, [R1+0x304] ;  /* 0x00030400010a7983 */ /* 0x010f280000300800 */
[----:B------:R-:W2:Y:S01]  /*63030*/  LDL.LU R11, [R1+0x2f4] ;  /* 0x0002f400010b7983 */ /* 0x000ea20000300800 */
[----:B------:R-:W-:Y:S01]  /*63040*/  IMAD.WIDE R6, R4, 0x2, R22 ;  /* 0x0000000204067825 */ /* 0x000fe200078e0216 */
[----:B------:R-:W-:-:S04]  /*63050*/  PRMT R5, R29, 0x7632, R5 ;  /* 0x000076321d057816 */ /* 0x000fc80000000005 */
[----:B------:R0:W-:Y:S01]  /*63060*/  @P0 STG.E.U16 desc[UR36][R6.64], R29 ;  /* 0x0000001d06000986 */ /* 0x0001e2000c101524 */
[----:B-1----:R-:W-:Y:S02]  /*63070*/  ISETP.LT.AND P0, PT, R38, UR38, !P3 ;  /* 0x0000002626007c0c */ /* 0x002fe4000df01270 */
[----:B---3--:R-:W-:Y:S02]  /*63080*/  ISETP.LT.AND P2, PT, R60, UR41, !P3 ;  /* 0x000000293c007c0c */ /* 0x008fe4000df41270 */
[----:B------:R-:W-:Y:S01]  /*63090*/  ISETP.LT.AND P1, PT, R36, UR43, !P3 ;  /* 0x0000002b24007c0c */ /* 0x000fe2000df21270 */
[----:B------:R-:W-:Y:S01]  /*630a0*/  IMAD.WIDE R8, R4, 0x2, R24 ;  /* 0x0000000204087825 */ /* 0x000fe200078e0218 */
[----:B------:R-:W-:Y:S01]  /*630b0*/  ISETP.LT.AND P4, PT, R34, UR39, !P3 ;  /* 0x0000002722007c0c */ /* 0x000fe2000df81270 */
[----:B------:R-:W1:Y:S01]  /*630c0*/  LDCU UR39, c[0x0][0x398] ;  /* 0x00007300ff2777ac */ /* 0x000e620008000800 */
[----:B0-----:R-:W3:Y:S01]  /*630d0*/  LDL.LU R29, [R1+0x2ae8] ;  /* 0x002ae800011d7983 */ /* 0x001ee20000300800 */
[----:B------:R-:W-:Y:S01]  /*630e0*/  IMAD.WIDE R6, R4, 0x2, R26 ;  /* 0x0000000204067825 */ /* 0x000fe200078e021a */
[----:B------:R-:W0:Y:S02]  /*630f0*/  LDCU UR43, c[0x0][0x398] ;  /* 0x00007300ff2b77ac */ /* 0x000e240008000800 */
[----:B------:R1:W-:Y:S01]  /*63100*/  STL [R1+0x2ae4], R38 ;  /* 0x002ae42601007387 */ /* 0x0003e20000100800 */
[----:B------:R-:W0:Y:S01]  /*63110*/  LDCU UR38, c[0x0][0x398] ;  /* 0x00007300ff2677ac */ /* 0x000e220008000800 */
[----:B------:R-:W0:Y:S02]  /*63120*/  LDCU UR41, c[0x0][0x398] ;  /* 0x00007300ff2977ac */ /* 0x000e240008000800 */
[----:B-1----:R-:W3:Y:S04]  /*63130*/  LDL.LU R38, [R1+0x314] ;  /* 0x0003140001267983 */ /* 0x002ee80000300800 */
[----:B------:R1:W-:Y:S01]  /*63140*/  @P2 STG.E.U16 desc[UR36][R8.64], R5 ;  /* 0x0000000508002986 */ /* 0x0003e2000c101524 */
[----:B------:R-:W-:Y:S01]  /*63150*/  ISETP.LT.AND P2, PT, R56, UR39, !P3 ;  /* 0x0000002738007c0c */ /* 0x000fe2000df41270 */
[----:B-1----:R-:W-:-:S02]  /*63160*/  IMAD.WIDE R8, R4, 0x2, R40 ;  /* 0x0000000204087825 */ /* 0x002fc400078e0228 */
[----:B------:R-:W-:Y:S01]  /*63170*/  STL [R1+0x2ae0], R58 ;  /* 0x002ae03a01007387 */ /* 0x000fe20000100800 */
[----:B----4-:R-:W-:-:S03]  /*63180*/  PRMT R5, R10, 0x7632, R5 ;  /* 0x000076320a057816 */ /* 0x010fc60000000005 */
[----:B------:R1:W-:Y:S01]  /*63190*/  @P4 STG.E.U16 desc[UR36][R6.64], R10 ;  /* 0x0000000a06004986 */ /* 0x0003e2000c101524 */
[----:B------:R-:W-:Y:S01]  /*631a0*/  ISETP.LT.AND P4, PT, R37, UR45, !P3 ;  /* 0x0000002d25007c0c */ /* 0x000fe2000df81270 */
[----:B------:R-:W4:Y:S02]  /*631b0*/  LDCU UR45, c[0x0][0x398] ;  /* 0x00007300ff2d77ac */ /* 0x000f240008000800 */
[----:B------:R0:W-:Y:S01]  /*631c0*/  @P1 STG.E.U16 desc[UR36][R8.64], R5 ;  /* 0x0000000508001986 */ /* 0x0001e2000c101524 */
[----:B------:R-:W-:Y:S01]  /*631d0*/  ISETP.LT.AND P1, PT, R55, UR40, !P3 ;  /* 0x0000002837007c0c */ /* 0x000fe2000df21270 */
[----:B------:R-:W3:Y:S01]  /*631e0*/  LDCU UR40, c[0x0][0x398] ;  /* 0x00007300ff2877ac */ /* 0x000ee20008000800 */
[----:B-1----:R-:W-:Y:S01]  /*631f0*/  IMAD.WIDE R6, R4, 0x2, R42 ;  /* 0x0000000204067825 */ /* 0x002fe200078e022a */
[----:B--2---:R-:W-:Y:S02]  /*63200*/  PRMT R28, R31, 0x7632, R28 ;  /* 0x000076321f1c7816 */ /* 0x004fe4000000001c */
[----:B0-----:R-:W-:-:S02]  /*63210*/  PRMT R5, R11, 0x7632, R5 ;  /* 0x000076320b057816 */ /* 0x001fc40000000005 */
[----:B------:R0:W-:Y:S01]  /*63220*/  @P0 STG.E.U16 desc[UR36][R6.64], R11 ;  /* 0x0000000b06000986 */ /* 0x0001e2000c101524 */
[----:B------:R-:W-:Y:S01]  /*63230*/  IMAD.WIDE R8, R4, 0x2, R46 ;  /* 0x0000000204087825 */ /* 0x000fe200078e022e */
[----:B------:R-:W-:Y:S01]  /*63240*/  ISETP.LT.AND P0, PT, R58, UR43, !P3 ;  /* 0x0000002b3a007c0c */ /* 0x000fe2000df01270 */
[----:B------:R-:W1:Y:S01]  /*63250*/  LDCU UR43, c[0x0][0x398] ;  /* 0x00007300ff2b77ac */ /* 0x000e620008000800 */
[----:B------:R-:W2:Y:S01]  /*63260*/  LDL.LU R58, [R1+0x334] ;  /* 0x00033400013a7983 */ /* 0x000ea20000300800 */
[----:B0-----:R-:W-:-:S04]  /*63270*/  IMAD.WIDE R6, R4, 0x2, R44 ;  /* 0x0000000204067825 */ /* 0x001fc800078e022c */
[C---:B------:R-:W-:Y:S01]  /*63280*/  IMAD.WIDE R10, R4.reuse, 0x2, R48 ;  /* 0x00000002040a7825 */ /* 0x040fe200078e0230 */
[----:B------:R-:W-:Y:S04]  /*63290*/  @P4 STG.E.U16 desc[UR36][R6.64], R5 ;  /* 0x0000000506004986 */ /* 0x000fe8000c101524 */
[----:B------:R0:W-:Y:S04]  /*632a0*/  @P1 STG.E.U16 desc[UR36][R8.64], R31 ;  /* 0x0000001f08001986 */ /* 0x0001e8000c101524 */
[----:B------:R1:W-:Y:S04]  /*632b0*/  @P2 STG.E.U16 desc[UR36][R10.64], R28 ;  /* 0x0000001c0a002986 */ /* 0x0003e8000c101524 */
[----:B0-----:R-:W2:Y:S04]  /*632c0*/  LDL.LU R31, [R1+0x374] ;  /* 0x00037400011f7983 */ /* 0x001ea80000300800 */
[----:B-1----:R-:W2:Y:S01]  /*632d0*/  LDL.LU R11, [R1+0x344] ;  /* 0x00034400010b7983 */ /* 0x002ea20000300800 */
[----:B------:R-:W-:Y:S01]  /*632e0*/  IMAD.WIDE R8, R4, 0x2, R50 ;  /* 0x0000000204087825 */ /* 0x000fe200078e0232 */
[----:B---3--:R-:W-:-:S04]  /*632f0*/  PRMT R5, R38, 0x7632, R5 ;  /* 0x0000763226057816 */ /* 0x008fc80000000005 */
[----:B------:R0:W-:Y:S04]  /*63300*/  @P0 STG.E.U16 desc[UR36][R8.64], R38 ;  /* 0x0000002608000986 */ /* 0x0001e8000c101524 */
[----:B0-----:R-:W3:Y:S01]  /*63310*/  LDL.LU R38, [R1+0x364] ;  /* 0x0003640001267983 */ /* 0x001ee20000300800 */
[----:B------:R-:W-:Y:S01]  /*63320*/  ISETP.LT.AND P3, PT, R59, UR38, !P3 ;  /* 0x000000263b007c0c */ /* 0x000fe2000df61270 */
[----:B------:R-:W0:Y:S01]  /*63330*/  LDCU.64 UR38, c[0x0][0x398] ;  /* 0x00007300ff2677ac */ /* 0x000e220008000a00 */
[----:B------:R-:W-:Y:S01]  /*63340*/  ISETP.LT.AND P1, PT, R61, UR40, !P6 ;  /* 0x000000283d007c0c */ /* 0x000fe2000f721270 */
[----:B------:R-:W1:Y:S01]  /*63350*/  LDCU UR40, c[0x0][0x398] ;  /* 0x00007300ff2877ac */ /* 0x000e620008000800 */
[----:B----4-:R-:W-:Y:S01]  /*63360*/  ISETP.LT.AND P2, PT, R39, UR45, !P6 ;  /* 0x0000002d27007c0c */ /* 0x010fe2000f741270 */
[C---:B------:R-:W-:Y:S01]  /*63370*/  IMAD.WIDE R6, R4.reuse, 0x2, R52 ;  /* 0x0000000204067825 */ /* 0x040fe200078e0234 */
[----:B------:R-:W4:Y:S03]  /*63380*/  LDCU UR45, c[0x0][0x398] ;  /* 0x00007300ff2d77ac */ /* 0x000f260008000800 */
[----:B------:R-:W-:Y:S01]  /*63390*/  VIADD R28, R4, UR64 ;  /* 0x00000040041c7c36 */ /* 0x000fe20008000000 */
[----:B------:R-:W-:-:S03]  /*633a0*/  ISETP.LT.AND P5, PT, R54, UR41, !P6 ;  /* 0x0000002936007c0c */ /* 0x000fc6000f7a1270 */
[----:B------:R0:W-:Y:S01]  /*633b0*/  @P3 STG.E.U16 desc[UR36][R6.64], R5 ;  /* 0x0000000506003986 */ /* 0x0001e2000c101524 */
[----:B------:R-:W-:Y:S01]  /*633c0*/  ISETP.LT.AND P4, PT, R32, UR72, !P6 ;  /* 0x0000004820007c0c */ /* 0x000fe2000f781270 */
[----:B------:R-:W-:Y:S01]  /*633d0*/  VIADD R8, R0, 0x25 ;  /* 0x0000002500087836 */ /* 0x000fe20000000000 */
[----:B------:R-:W-:Y:S01]  /*633e0*/  ISETP.LT.AND P3, PT, R57, UR71, !P6 ;  /* 0x0000004739007c0c */ /* 0x000fe2000f761270 */
[----:B------:R1:W-:Y:S01]  /*633f0*/  STL [R1+0x2adc], R32 ;  /* 0x002adc2001007387 */ /* 0x0003e20000100800 */
[----:B------:R-:W2:Y:S01]  /*63400*/  LDCU UR64, c[0x0][0x398] ;  /* 0x00007300ff4077ac */ /* 0x000ea20008000800 */
[----:B0-----:R-:W-:-:S04]  /*63410*/  IMAD.WIDE R4, R28, 0x2, R2 ;  /* 0x000000021c047825 */ /* 0x001fc800078e0202 */
[----:B------:R-:W-:Y:S01]  /*63420*/  IMAD.WIDE R6, R28, 0x2, R12 ;  /* 0x000000021c067825 */ /* 0x000fe200078e020c */
[----:B------:R-:W-:Y:S01]  /*63430*/  ISETP.GE.AND P0, PT, R8, UR39, PT ;  /* 0x0000002708007c0c */ /* 0x000fe2000bf06270 */
[----:B-1----:R-:W3:Y:S01]  /*63440*/  LDL.LU R32, [R1+0x354] ;  /* 0x0003540001207983 */ /* 0x002ee20000300800 */
[----:B------:R-:W0:Y:S01]  /*63450*/  LDCU UR39, c[0x0][0x398] ;  /* 0x00007300ff2777ac */ /* 0x000e220008000800 */
[----:B--2---:R-:W-:Y:S02]  /*63460*/  PRMT R10, R58, 0x7632, R10 ;  /* 0x000076323a0a7816 */ /* 0x004fe4000000000a */
[----:B------:R-:W-:Y:S01]  /*63470*/  PRMT R9, R11, 0x7632, R9 ;  /* 0x000076320b097816 */ /* 0x000fe20000000009 */
[----:B------:R1:W-:Y:S01]  /*63480*/  @P1 STG.E.U16 desc[UR36][R4.64], R11 ;  /* 0x0000000b04001986 */ /* 0x0003e2000c101524 */
[----:B------:R-:W-:Y:S01]  /*63490*/  ISETP.LT.AND P1, PT, R35, UR40, !P6 ;  /* 0x0000002823007c0c */ /* 0x000fe2000f721270 */
[----:B------:R-:W2:Y:S02]  /*634a0*/  LDCU.64 UR40, c[0x0][0x398] ;  /* 0x00007300ff2877ac */ /* 0x000ea40008000a00 */
[----:B------:R0:W-:Y:S01]  /*634b0*/  @P2 STG.E.U16 desc[UR36][R6.64], R9 ;  /* 0x0000000906002986 */ /* 0x0001e2000c101524 */
[----:B-1----:R-:W-:-:S04]  /*634c0*/  IMAD.WIDE R4, R28, 0x2, R14 ;  /* 0x000000021c047825 */ /* 0x002fc800078e020e */
[C---:B0-----:R-:W-:Y:S01]  /*634d0*/  IMAD.WIDE R6, R28.reuse, 0x2, R16 ;  /* 0x000000021c067825 */ /* 0x041fe200078e0210 */
[----:B------:R0:W-:Y:S01]  /*634e0*/  @P5 STG.E.U16 desc[UR36][R4.64], R58 ;  /* 0x0000003a04005986 */ /* 0x0001e2000c101524 */
[----:B----4-:R-:W-:Y:S01]  /*634f0*/  ISETP.LT.AND P5, PT, R33, UR45, !P6 ;  /* 0x0000002d21007c0c */ /* 0x010fe2000f7a1270 */
[----:B------:R-:W1:Y:S01]  /*63500*/  LDCU UR45, c[0x0][0x398] ;  /* 0x00007300ff2d77ac */ /* 0x000e620008000800 */
[C---:B------:R-:W-:Y:S01]  /*63510*/  IMAD.WIDE R8, R28.reuse, 0x2, R18 ;  /* 0x000000021c087825 */ /* 0x040fe200078e0212 */
[----:B------:R4:W-:Y:S04]  /*63520*/  @P4 STG.E.U16 desc[UR36][R6.64], R10 ;  /* 0x0000000a06004986 */ /* 0x0009e8000c101524 */
[----:B------:R3:W-:Y:S01]  /*63530*/  @P3 STG.E.U16 desc[UR36][R8.64], R31 ;  /* 0x0000001f08003986 */ /* 0x0007e2000c101524 */
[----:B0-----:R-:W-:-:S03]  /*63540*/  IMAD.WIDE R4, R28, 0x2, R20 ;  /* 0x000000021c047825 */ /* 0x001fc600078e0214 */
[----:B------:R-:W2:Y:S01]  /*63550*/  LDL.LU R58, [R1+0x384] ;  /* 0x00038400013a7983 */ /* 0x000ea20000300800 */
[----:B----4-:R-:W-:Y:S02]  /*63560*/  PRMT R6, R31, 0x7632, R6 ;  /* 0x000076321f067816 */ /* 0x010fe40000000006 */
[----:B---3--:R-:W-:Y:S01]  /*63570*/  PRMT R29, R38, 0x7632, R29 ;  /* 0x00007632261d7816 */ /* 0x008fe2000000001d */
[----:B------:R-:W3:Y:S04]  /*63580*/  LDL.LU R31, [R1+0x394] ;  /* 0x00039400011f7983 */ /* 0x000ee80000300800 */
[----:B------:R0:W-:Y:S02]  /*63590*/  @P1 STG.E.U16 desc[UR36][R4.64], R6 ;  /* 0x0000000604001986 */ /* 0x0001e4000c101524 */
[----:B0-----:R-:W-:-:S05]  /*635a0*/  IMAD.WIDE R4, R28, 0x2, R22 ;  /* 0x000000021c047825 */ /* 0x001fca00078e0216 */
[----:B------:R0:W-:Y:S04]  /*635b0*/  @P5 STG.E.U16 desc[UR36][R4.64], R38 ;  /* 0x0000002604005986 */ /* 0x0001e8000c101524 */
[----:B0-----:R-:W1:Y:S01]  /*635c0*/  LDL.LU R38, [R1+0x2ae4] ;  /* 0x002ae40001267983 */ /* 0x001e620000300800 */
[----:B------:R-:W-:Y:S02]  /*635d0*/  ISETP.LT.AND P4, PT, R60, UR43, !P6 ;  /* 0x0000002b3c007c0c */ /* 0x000fe4000f781270 */
[----:B------:R-:W-:Y:S02]  /*635e0*/  ISETP.LT.AND P3, PT, R34, UR70, !P6 ;  /* 0x0000004622007c0c */ /* 0x000fe4000f761270 */
[----:B------:R-:W-:Y:S01]  /*635f0*/  ISETP.LT.AND P2, PT, R36, UR66, !P6 ;  /* 0x0000004224007c0c */ /* 0x000fe2000f741270 */
[----:B------:R-:W-:Y:S01]  /*63600*/  IMAD.WIDE R6, R28, 0x2, R24 ;  /* 0x000000021c067825 */ /* 0x000fe200078e0218 */
[----:B------:R-:W-:Y:S01]  /*63610*/  PRMT R30, R32, 0x7632, R30 ;  /* 0x00007632201e7816 */ /* 0x000fe2000000001e */
[----:B------:R-:W0:Y:S02]  /*63620*/  LDCU UR66, c[0x0][0x398] ;  /* 0x00007300ff4277ac */ /* 0x000e240008000800 */
[C---:B------:R-:W-:Y:S01]  /*63630*/  IMAD.WIDE R8, R28.reuse, 0x2, R26 ;  /* 0x000000021c087825 */ /* 0x040fe200078e021a */
[----:B------:R-:W4:Y:S03]  /*63640*/  LDCU UR43, c[0x0][0x398] ;  /* 0x00007300ff2b77ac */ /* 0x000f260008000800 */
[----:B------:R-:W-:Y:S01]  /*63650*/  IMAD.WIDE R10, R28, 0x2, R40 ;  /* 0x000000021c0a7825 */ /* 0x000fe200078e0228 */
[----:B------:R-:W-:Y:S03]  /*63660*/  @P4 STG.E.U16 desc[UR36][R6.64], R29 ;  /* 0x0000001d06004986 */ /* 0x000fe6000c101524 */
[----:B------:R-:W-:Y:S01]  /*63670*/  VIADD R4, R0, 0x1c ;  /* 0x0000001c00047836 */ /* 0x000fe20000000000 */
[----:B------:R0:W-:Y:S04]  /*63680*/  @P3 STG.E.U16 desc[UR36][R8.64], R32 ;  /* 0x0000002008003986 */ /* 0x0001e8000c101524 */
[----:B------:R-:W-:Y:S01]  /*63690*/  @P2 STG.E.U16 desc[UR36][R10.64], R30 ;  /* 0x0000001e0a002986 */ /* 0x000fe2000c101524 */
[----:B--2---:R-:W-:Y:S01]  /*636a0*/  ISETP.GE.AND P2, PT, R4, UR41, PT ;  /* 0x0000002904007c0c */ /* 0x004fe2000bf46270 */
[----:B------:R-:W-:Y:S01]  /*636b0*/  IMAD.WIDE R4, R28, 0x2, R42 ;  /* 0x000000021c047825 */ /* 0x000fe200078e022a */
[----:B------:R-:W-:Y:S01]  /*636c0*/  ISETP.LT.AND P4, PT, R37, UR65, !P6 ;  /* 0x0000004125007c0c */ /* 0x000fe2000f781270 */
[----:B------:R-:W2:Y:S01]  /*636d0*/  LDCU UR41, c[0x0][0x3b8] ;  /* 0x00007700ff2977ac */ /* 0x000ea20008000800 */
[----:B0-----:R-:W2:Y:S04]  /*636e0*/  LDL.LU R32, [R1+0x3a4] ;  /* 0x0003a40001207983 */ /* 0x001ea80000300800 */
[----:B------:R0:W-:Y:S04]  /*636f0*/  STL [R1+0x2ad8], R37 ;  /* 0x002ad82501007387 */ /* 0x0001e80000100800 */
[----:B0-----:R-:W4:Y:S01]  /*63700*/  LDL.LU R37, [R1+0x2c8] ;  /* 0x0002c80001257983 */ /* 0x001f220000300800 */
[----:B------:R-:W-:-:S02]  /*63710*/  PRMT R29, R58, 0x7632, R29 ;  /* 0x000076323a1d7816 */ /* 0x000fc4000000001d */
[----:B-1----:R-:W-:Y:S02]  /*63720*/  ISETP.LT.AND P5, PT, R38, UR45, !P6 ;  /* 0x0000002d26007c0c */ /* 0x002fe4000f7a1270 */
[----:B------:R-:W-:Y:S01]  /*63730*/  ISETP.LT.AND P3, PT, R55, UR42, !P6 ;  /* 0x0000002a37007c0c */ /* 0x000fe2000f761270 */
[----:B------:R-:W-:-:S04]  /*63740*/  IMAD.WIDE R6, R28, 0x2, R44 ;  /* 0x000000021c067825 */ /* 0x000fc800078e022c */
[----:B------:R-:W-:Y:S01]  /*63750*/  IMAD.WIDE R8, R28, 0x2, R46 ;  /* 0x000000021c087825 */ /* 0x000fe200078e022e */
[----:B------:R-:W-:Y:S01]  /*63760*/  ISETP.LT.AND P1, PT, R56, UR64, !P6 ;  /* 0x0000004038007c0c */ /* 0x000fe2000f721270 */
[----:B------:R-:W0:Y:S04]  /*63770*/  LDCU UR45, c[0x0][0x398] ;  /* 0x00007300ff2d77ac */ /* 0x000e280008000800 */
[----:B------:R1:W-:Y:S01]  /*63780*/  @P5 STG.E.U16 desc[UR36][R4.64], R58 ;  /* 0x0000003a04005986 */ /* 0x0003e2000c101524 */
[C---:B------:R-:W-:Y:S01]  /*63790*/  IMAD.WIDE R10, R28.reuse, 0x2, R48 ;  /* 0x000000021c0a7825 */ /* 0x040fe200078e0230 */
[----:B---3--:R-:W-:Y:S01]  /*637a0*/  PRMT R30, R31, 0x7632, R30 ;  /* 0x000076321f1e7816 */ /* 0x008fe2000000001e */
[----:B------:R-:W3:Y:S01]  /*637b0*/  LDCU UR42, c[0x0][0x398] ;  /* 0x00007300ff2a77ac */ /* 0x000ee20008000800 */
[----:B------:R-:W0:Y:S01]  /*637c0*/  LDCU UR64, c[0x0][0x398] ;  /* 0x00007300ff4077ac */ /* 0x000e220008000800 */
[----:B-1----:R-:W3:Y:S04]  /*637d0*/  LDL.LU R58, [R1+0x2ae0] ;  /* 0x002ae000013a7983 */ /* 0x002ee80000300800 */
[----:B------:R2:W-:Y:S04]  /*637e0*/  @P4 STG.E.U16 desc[UR36][R6.64], R29 ;  /* 0x0000001d06004986 */ /* 0x0005e8000c101524 */
[----:B------:R1:W-:Y:S01]  /*637f0*/  @P3 STG.E.U16 desc[UR36][R8.64], R31 ;  /* 0x0000001f08003986 */ /* 0x0003e2000c101524 */
[----:B------:R-:W-:-:S03]  /*63800*/  IMAD.WIDE R4, R28, 0x2, R50 ;  /* 0x000000021c047825 */ /* 0x000fc600078e0232 */
[----:B------:R-:W-:Y:S01]  /*63810*/  @P1 STG.E.U16 desc[UR36][R10.64], R30 ;  /* 0x0000001e0a001986 */ /* 0x000fe2000c101524 */
[C---:B--2---:R-:W-:Y:S02]  /*63820*/  VIADD R29, R28.reuse, UR41 ;  /* 0x000000291c1d7c36 */ /* 0x044fe40008000000 */
[----:B------:R-:W-:Y:S01]  /*63830*/  IMAD.WIDE R6, R28, 0x2, R52 ;  /* 0x000000021c067825 */ /* 0x000fe200078e0234 */
[----:B------:R-:W-:Y:S01]  /*63840*/  PRMT R28, R32, 0x7632, R28 ;  /* 0x00007632201c7816 */ /* 0x000fe2000000001c */
[----:B-1----:R-:W2:Y:S01]  /*63850*/  LDL.LU R31, [R1+0x2d8] ;  /* 0x0002d800011f7983 */ /* 0x002ea20000300800 */
[----:B---3--:R-:W-:Y:S01]  /*63860*/  ISETP.LT.AND P3, PT, R58, UR66, !P6 ;  /* 0x000000423a007c0c */ /* 0x008fe2000f761270 */
[----:B------:R-:W1:Y:S01]  /*63870*/  LDCU UR41, c[0x0][0x398] ;  /* 0x00007300ff2977ac */ /* 0x000e620008000800 */
[----:B----4-:R-:W-:-:S11]  /*63880*/  ISETP.LT.AND P6, PT, R59, UR43, !P6 ;  /* 0x0000002b3b007c0c */ /* 0x010fd6000f7c1270 */
[----:B------:R3:W-:Y:S04]  /*63890*/  @P3 STG.E.U16 desc[UR36][R4.64], R32 ;  /* 0x0000002004003986 */ /* 0x0007e8000c101524 */
[----:B------:R4:W-:Y:S04]  /*638a0*/  @P6 STG.E.U16 desc[UR36][R6.64], R28 ;  /* 0x0000001c06006986 */ /* 0x0009e8000c101524 */
[----:B---3--:R-:W0:Y:S04]  /*638b0*/  LDL.LU R32, [R1+0x2adc] ;  /* 0x002adc0001207983 */ /* 0x008e280000300800 */
[----:B----4-:R-:W3:Y:S01]  /*638c0*/  LDL.LU R7, [R1+0x218] ;  /* 0x0002180001077983 */ /* 0x010ee20000300800 */
[----:B------:R-:W-:-:S02]  /*638d0*/  ISETP.LT.AND P5, PT, R61, UR39, !P2 ;  /* 0x000000273d007c0c */ /* 0x000fc4000d7a1270 */
[----:B------:R-:W-:Y:S02]  /*638e0*/  ISETP.LT.AND P4, PT, R39, UR67, !P2 ;  /* 0x0000004327007c0c */ /* 0x000fe4000d781270 */
[----:B------:R-:W-:Y:S01]  /*638f0*/  ISETP.LT.AND P1, PT, R54, UR68, !P2 ;  /* 0x0000004436007c0c */ /* 0x000fe2000d721270 */
[----:B------:R-:W-:Y:S01]  /*63900*/  IMAD.WIDE R8, R29, 0x2, R2 ;  /* 0x000000021d087825 */ /* 0x000fe200078e0202 */
[----:B------:R-:W-:Y:S01]  /*63910*/  PRMT R30, R37, 0x7632, R30 ;  /* 0x00007632251e7816 */ /* 0x000fe2000000001e */
[----:B------:R-:W4:Y:S02]  /*63920*/  LDCU UR39, c[0x0][0x398] ;  /* 0x00007300ff2777ac */ /* 0x000f240008000800 */
[----:B------:R-:W-:-:S04]  /*63930*/  IMAD.WIDE R10, R29, 0x2, R12 ;  /* 0x000000021d0a7825 */ /* 0x000fc800078e020c */
[----:B------:R-:W-:Y:S01]  /*63940*/  IMAD.WIDE R4, R29, 0x2, R14 ;  /* 0x000000021d047825 */ /* 0x000fe200078e020e */
[----:B------:R1:W-:Y:S04]  /*63950*/  @P5 STG.E.U16 desc[UR36][R8.64], R37 ;  /* 0x0000002508005986 */ /* 0x0003e8000c101524 */
[----:B------:R-:W-:Y:S04]  /*63960*/  @P4 STG.E.U16 desc[UR36][R10.64], R30 ;  /* 0x0000001e0a004986 */ /* 0x000fe8000c101524 */
[----:B-1----:R-:W2:Y:S01]  /*63970*/  LDL R37, [R1+0x308] ;  /* 0x0003080001257983 */ /* 0x002ea20000100800 */
[----:B0-----:R-:W-:Y:S01]  /*63980*/  ISETP.LT.AND P6, PT, R32, UR45, !P2 ;  /* 0x0000002d20007c0c */ /* 0x001fe2000d7c1270 */
[----:B------:R-:W0:Y:S02]  /*63990*/  LDCU UR45, c[0x0][0x398] ;  /* 0x00007300ff2d77ac */ /* 0x000e240008000800 */
[----:B---3--:R1:W-:Y:S01]  /*639a0*/  @P1 STG.E.U16 desc[UR36][R4.64], R7 ;  /* 0x0000000704001986 */ /* 0x0083e2000c101524 */
[----:B------:R-:W-:Y:S01]  /*639b0*/  PRMT R28, R7, 0x7632, R28 ;  /* 0x00007632071c7816 */ /* 0x000fe2000000001c */
[----:B-1----:R-:W-:-:S08]  /*639c0*/  IMAD.WIDE R4, R29, 0x2, R16 ;  /* 0x000000021d047825 */ /* 0x002fd000078e0210 */
[----:B------:R1:W-:Y:S04]  /*639d0*/  @P6 STG.E.U16 desc[UR36][R4.64], R28 ;  /* 0x0000001c04006986 */ /* 0x0003e8000c101524 */
[----:B-1----:R-:W3:Y:S01]  /*639e0*/  LDL.LU R5, [R1+0x2e8] ;  /* 0x0002e80001057983 */ /* 0x002ee20000300800 */
[----:B----4-:R-:W-:Y:S02]  /*639f0*/  ISETP.LT.AND P5, PT, R57, UR39, !P2 ;  /* 0x0000002739007c0c */ /* 0x010fe4000d7a1270 */
[----:B------:R-:W-:Y:S02]  /*63a00*/  ISETP.LT.AND P4, PT, R35, UR42, !P2 ;  /* 0x0000002a23007c0c */ /* 0x000fe4000d781270 */
[----:B------:R-:W-:Y:S01]  /*63a10*/  ISETP.LT.AND P3, PT, R33, UR69, !P2 ;  /* 0x0000004521007c0c */ /* 0x000fe2000d761270 */
[----:B------:R-:W-:Y:S01]  /*63a20*/  IMAD.WIDE R6, R29, 0x2, R18 ;  /* 0x000000021d067825 */ /* 0x000fe200078e0212 */
[----:B--2---:R-:W-:Y:S01]  /*63a30*/  PRMT R30, R31, 0x7632, R30 ;  /* 0x000076321f1e7816 */ /* 0x004fe2000000001e */
[----:B------:R-:W1:Y:S01]  /*63a40*/  LDCU UR39, c[0x0][0x398] ;  /* 0x00007300ff2777ac */ /* 0x000e620008000800 */
[----:B0-----:R-:W-:Y:S01]  /*63a50*/  ISETP.LT.AND P6, PT, R60, UR45, !P2 ;  /* 0x0000002d3c007c0c */ /* 0x001fe2000d7c1270 */
[----:B------:R-:W-:-:S04]  /*63a60*/  IMAD.WIDE R8, R29, 0x2, R20 ;  /* 0x000000021d087825 */ /* 0x000fc800078e0214 */
[----:B------:R-:W-:Y:S01]  /*63a70*/  IMAD.WIDE R10, R29, 0x2, R22 ;  /* 0x000000021d0a7825 */ /* 0x000fe200078e0216 */
[----:B------:R0:W-:Y:S01]  /*63a80*/  @P5 STG.E.U16 desc[UR36][R6.64], R31 ;  /* 0x0000001f06005986 */ /* 0x0001e2000c101524 */
[----:B------:R-:W-:Y:S01]  /*63a90*/  PRMT R28, R37, 0x7632, R28 ;  /* 0x00007632251c7816 */ /* 0x000fe2000000001c */
[----:B------:R-:W2:Y:S02]  /*63aa0*/  LDCU.64 UR42, c[0x0][0x398] ;  /* 0x00007300ff2a77ac */ /* 0x000ea40008000a00 */
[----:B------:R-:W-:Y:S01]  /*63ab0*/  @P4 STG.E.U16 desc[UR36][R8.64], R30 ;  /* 0x0000001e08004986 */ /* 0x000fe2000c101524 */
[----:B------:R-:W4:Y:S03]  /*63ac0*/  LDCU UR45, c[0x0][0x398] ;  /* 0x00007300ff2d77ac */ /* 0x000f260008000800 */
[----:B0-----:R-:W2:Y:S04]  /*63ad0*/  LDL.LU R31, [R1+0x328] ;  /* 0x00032800011f7983 */ /* 0x001ea80000300800 */
[----:B------:R0:W-:Y:S04]  /*63ae0*/  STL [R1+0x2ad0], R30 ;  /* 0x002ad01e01007387 */ /* 0x0001e80000100800 */
[----:B0-----:R-:W2:Y:S04]  /*63af0*/  LDL.LU R30, [R1+0x2f8] ;  /* 0x0002f800011e7983 */ /* 0x001ea80000300800 */
[----:B------:R0:W-:Y:S04]  /*63b00*/  STL [R1+0x2ad4], R38 ;  /* 0x002ad42601007387 */ /* 0x0001e80000100800 */
[----:B---3--:R3:W-:Y:S01]  /*63b10*/  @P3 STG.E.U16 desc[UR36][R10.64], R5 ;  /* 0x000000050a003986 */ /* 0x0087e2000c101524 */
[----:B------:R-:W-:-:S03]  /*63b20*/  ISETP.LT.AND P3, PT, R38, UR62, !P2 ;  /* 0x0000003e26007c0c */ /* 0x000fc6000d761270 */
[----:B0-----:R-:W4:Y:S04]  /*63b30*/  LDL.LU R38, [R1+0x318] ;  /* 0x0003180001267983 */ /* 0x001f280000300800 */
[----:B------:R-:W1:Y:S01]  /*63b40*/  LDL.LU R37, [R1+0x2ad8] ;  /* 0x002ad80001257983 */ /* 0x000e620000300800 */
[----:B---3--:R-:W-:Y:S01]  /*63b50*/  PRMT R10, R5, 0x7632, R10 ;  /* 0x00007632050a7816 */ /* 0x008fe2000000000a */
[----:B------:R-:W-:-:S05]  /*63b60*/  IMAD.WIDE R4, R29, 0x2, R24 ;  /* 0x000000021d047825 */ /* 0x000fca00078e0218 */
[----:B------:R0:W-:Y:S04]  /*63b70*/  @P6 STG.E.U16 desc[UR36][R4.64], R10 ;  /* 0x0000000a04006986 */ /* 0x0001e8000c101524 */
[----:B0-----:R-:W3:Y:S01]  /*63b80*/  LDL.LU R5, [R1+0x308] ;  /* 0x0003080001057983 */ /* 0x001ee20000300800 */
[----:B------:R-:W-:Y:S02]  /*63b90*/  ISETP.LT.AND P5, PT, R34, UR41, !P2 ;  /* 0x0000002922007c0c */ /* 0x000fe4000d7a1270 */
[----:B------:R-:W-:Y:S01]  /*63ba0*/  ISETP.LT.AND P4, PT, R36, UR63, !P2 ;  /* 0x0000003f24007c0c */ /* 0x000fe2000d781270 */
[C---:B------:R-:W-:Y:S01]  /*63bb0*/  IMAD.WIDE R6, R29.reuse, 0x2, R26 ;  /* 0x000000021d067825 */ /* 0x040fe200078e021a */
[----:B------:R-:W0:Y:S03]  /*63bc0*/  LDCU UR63, c[0x0][0x398] ;  /* 0x00007300ff3f77ac */ /* 0x000e260008000800 */
[----:B------:R-:W-:Y:S01]  /*63bd0*/  IMAD.WIDE R8, R29, 0x2, R40 ;  /* 0x000000021d087825 */ /* 0x000fe200078e0228 */
[----:B------:R-:W0:Y:S01]  /*63be0*/  LDCU UR41, c[0x0][0x398] ;  /* 0x00007300ff2977ac */ /* 0x000e220008000800 */
[----:B--2---:R-:W-:-:S02]  /*63bf0*/  PRMT R10, R30, 0x7632, R10 ;  /* 0x000076321e0a7816 */ /* 0x004fc4000000000a */
[----:B------:R-:W-:-:S05]  /*63c00*/  VIADD R11, R0, 0x1d ;  /* 0x0000001d000b7836 */ /* 0x000fca0000000000 */
[----:B------:R-:W-:Y:S01]  /*63c10*/  ISETP.GE.AND P1, PT, R11, UR43, PT ;  /* 0x0000002b0b007c0c */ /* 0x000fe2000bf26270 */
[----:B------:R-:W2:Y:S01]  /*63c20*/  LDCU UR43, c[0x0][0x398] ;  /* 0x00007300ff2b77ac */ /* 0x000ea20008000800 */
[----:B------:R-:W-:Y:S02]  /*63c30*/  PRMT R11, R31, 0x7632, R11 ;  /* 0x000076321f0b7816 */ /* 0x000fe4000000000b */
[----:B-1----:R-:W-:Y:S01]  /*63c40*/  ISETP.LT.AND P6, PT, R37, UR39, !P2 ;  /* 0x0000002725007c0c */ /* 0x002fe2000d7c1270 */
[----:B------:R-:W1:Y:S01]  /*63c50*/  LDCU UR39, c[0x0][0x3b8] ;  /* 0x00007700ff2777ac */ /* 0x000e620008000800 */
[----:B---3--:R3:W-:Y:S04]  /*63c60*/  @P5 STG.E.U16 desc[UR36][R6.64], R5 ;  /* 0x0000000506005986 */ /* 0x0087e8000c101524 */
[----:B------:R-:W-:Y:S01]  /*63c70*/  @P4 STG.E.U16 desc[UR36][R8.64], R28 ;  /* 0x0000001c08004986 */ /* 0x000fe2000c101524 */
[----:B---3--:R-:W-:-:S05]  /*63c80*/  IMAD.WIDE R4, R29, 0x2, R42 ;  /* 0x000000021d047825 */ /* 0x008fca00078e022a */
[----:B------:R3:W-:Y:S01]  /*63c90*/  @P3 STG.E.U16 desc[UR36][R4.64], R30 ;  /* 0x0000001e04003986 */ /* 0x0007e2000c101524 */
[----:B------:R-:W-:Y:S01]  /*63ca0*/  ISETP.LT.AND P5, PT, R55, UR44, !P2 ;  /* 0x0000002c37007c0c */ /* 0x000fe2000d7a1270 */
[----:B------:R-:W-:-:S04]  /*63cb0*/  IMAD.WIDE R6, R29, 0x2, R46 ;  /* 0x000000021d067825 */ /* 0x000fc800078e022e */
[----:B---3--:R-:W-:Y:S01]  /*63cc0*/  IMAD.WIDE R4, R29, 0x2, R44 ;  /* 0x000000021d047825 */ /* 0x008fe200078e022c */
[----:B------:R-:W3:Y:S01]  /*63cd0*/  LDL.LU R30, [R1+0x338] ;  /* 0x00033800011e7983 */ /* 0x000ee20000300800 */
[----:B------:R-:W-:Y:S01]  /*63ce0*/  ISETP.LT.AND P4, PT, R56, UR64, !P2 ;  /* 0x0000004038007c0c */ /* 0x000fe2000d781270 */
[----:B------:R-:W1:Y:S02]  /*63cf0*/  LDCU UR44, c[0x0][0x398] ;  /* 0x00007300ff2c77ac */ /* 0x000e640008000800 */
[----:B------:R0:W-:Y:S04]  /*63d00*/  @P6 STG.E.U16 desc[UR36][R4.64], R10 ;  /* 0x0000000a04006986 */ /* 0x0001e8000c101524 */
[----:B0-----:R-:W3:Y:S01]  /*63d10*/  LDL.LU R10, [R1+0x348] ;  /* 0x00034800010a7983 */ /* 0x001ee20000300800 */
[----:B------:R-:W-:-:S03]  /*63d20*/  ISETP.LT.AND P3, PT, R58, UR63, !P2 ;  /* 0x0000003f3a007c0c */ /* 0x000fc6000d761270 */
[----:B------:R0:W-:Y:S01]  /*63d30*/  @P5 STG.E.U16 desc[UR36][R6.64], R31 ;  /* 0x0000001f06005986 */ /* 0x0001e2000c101524 */
[C---:B------:R-:W-:Y:S01]  /*63d40*/  IMAD.WIDE R8, R29.reuse, 0x2, R48 ;  /* 0x000000021d087825 */ /* 0x040fe200078e0230 */
[----:B----4-:R-:W-:Y:S02]  /*63d50*/  PRMT R5, R38, 0x7632, R5 ;  /* 0x0000763226057816 */ /* 0x010fe40000000005 */
[----:B0-----:R-:W4:Y:S01]  /*63d60*/  LDL.LU R31, [R1+0x378] ;  /* 0x00037800011f7983 */ /* 0x001f220000300800 */
[----:B------:R-:W-:-:S03]  /*63d70*/  IMAD.WIDE R6, R29, 0x2, R50 ;  /* 0x000000021d067825 */ /* 0x000fc600078e0232 */
[----:B------:R-:W-:Y:S04]  /*63d80*/  @P4 STG.E.U16 desc[UR36][R8.64], R11 ;  /* 0x0000000b08004986 */ /* 0x000fe8000c101524 */
[----:B------:R0:W-:Y:S04]  /*63d90*/  @P3 STG.E.U16 desc[UR36][R6.64], R38 ;  /* 0x0000002606003986 */ /* 0x0001e8000c101524 */
[----:B0-----:R-:W4:Y:S01]  /*63da0*/  LDL.LU R38, [R1+0x368] ;  /* 0x0003680001267983 */ /* 0x001f220000300800 */
[----:B------:R-:W-:Y:S01]  /*63db0*/  ISETP.LT.AND P2, PT, R59, UR41, !P2 ;  /* 0x000000293b007c0c */ /* 0x000fe2000d741270 */
[----:B------:R-:W0:Y:S01]  /*63dc0*/  LDCU UR41, c[0x0][0x398] ;  /* 0x00007300ff2977ac */ /* 0x000e220008000800 */
[----:B------:R-:W-:Y:S01]  /*63dd0*/  ISETP.LT.AND P5, PT, R61, UR45, !P1 ;  /* 0x0000002d3d007c0c */ /* 0x000fe2000cfa1270 */
[----:B-1----:R-:W-:Y:S01]  /*63de0*/  VIADD R4, R29, UR39 ;  /* 0x000000271d047c36 */ /* 0x002fe20008000000 */
[----:B------:R-:W-:Y:S01]  /*63df0*/  ISETP.LT.AND P4, PT, R39, UR61, !P1 ;  /* 0x0000003d27007c0c */ /* 0x000fe2000cf81270 */
[----:B------:R-:W-:Y:S01]  /*63e00*/  IMAD.WIDE R8, R29, 0x2, R52 ;  /* 0x000000021d087825 */ /* 0x000fe200078e0234 */
[----:B------:R-:W-:Y:S01]  /*63e10*/  ISETP.LT.AND P3, PT, R54, UR44, !P1 ;  /* 0x0000002c36007c0c */ /* 0x000fe2000cf61270 */
[----:B------:R-:W1:Y:S02]  /*63e20*/  LDCU UR39, c[0x0][0x398] ;  /* 0x00007300ff2777ac */ /* 0x000e640008000800 */
[----:B------:R-:W-:Y:S01]  /*63e30*/  IMAD.WIDE R6, R4, 0x2, R2 ;  /* 0x0000000204067825 */ /* 0x000fe200078e0202 */
[----:B------:R-:W-:Y:S01]  /*63e40*/  ISETP.LT.AND P6, PT, R57, UR60, !P1 ;  /* 0x0000003c39007c0c */ /* 0x000fe2000cfc1270 */
[----:B------:R-:W0:Y:S02]  /*63e50*/  LDCU.64 UR44, c[0x0][0x398] ;  /* 0x00007300ff2c77ac */ /* 0x000e240008000a00 */
[----:B------:R1:W-:Y:S01]  /*63e60*/  @P2 STG.E.U16 desc[UR36][R8.64], R5 ;  /* 0x0000000508002986 */ /* 0x0003e2000c101524 */
[----:B--2---:R-:W-:Y:S01]  /*63e70*/  ISETP.LT.AND P2, PT, R32, UR43, !P1 ;  /* 0x0000002b20007c0c */ /* 0x004fe2000cf41270 */
[----:B------:R-:W2:Y:S01]  /*63e80*/  LDCU UR61, c[0x0][0x398] ;  /* 0x00007300ff3d77ac */ /* 0x000ea20008000800 */
[----:B------:R-:W0:Y:S01]  /*63e90*/  LDCU UR43, c[0x0][0x398] ;  /* 0x00007300ff2b77ac */ /* 0x000e220008000800 */
[----:B------:R-:W0:Y:S01]  /*63ea0*/  LDCU UR60, c[0x0][0x398] ;  /* 0x00007300ff3c77ac */ /* 0x000e220008000800 */
[----:B-1----:R-:W-:Y:S01]  /*63eb0*/  IMAD.WIDE R8, R4, 0x2, R12 ;  /* 0x0000000204087825 */ /* 0x002fe200078e020c */
[----:B---3--:R-:W-:Y:S01]  /*63ec0*/  PRMT R5, R10, 0x7632, R5 ;  /* 0x000076320a057816 */ /* 0x008fe20000000005 */
[----:B------:R1:W-:Y:S04]  /*63ed0*/  @P5 STG.E.U16 desc[UR36][R6.64], R10 ;  /* 0x0000000a06005986 */ /* 0x0003e8000c101524 */
[----:B------:R3:W-:Y:S01]  /*63ee0*/  @P4 STG.E.U16 desc[UR36][R8.64], R5 ;  /* 0x0000000508004986 */ /* 0x0007e2000c101524 */
[----:B-1----:R-:W-:-:S05]  /*63ef0*/  IMAD.WIDE R6, R4, 0x2, R14 ;  /* 0x0000000204067825 */ /* 0x002fca00078e020e */
[----:B------:R1:W-:Y:S01]  /*63f00*/  @P3 STG.E.U16 desc[UR36][R6.64], R30 ;  /* 0x0000001e06003986 */ /* 0x0003e2000c101524 */
[----:B0-----:R-:W-:Y:S01]  /*63f10*/  ISETP.LT.AND P3, PT, R35, UR41, !P1 ;  /* 0x0000002923007c0c */ /* 0x001fe2000cf61270 */
[----:B---3--:R-:W-:Y:S01]  /*63f20*/  IMAD.WIDE R8, R4, 0x2, R16 ;  /* 0x0000000204087825 */ /* 0x008fe200078e0210 */
[----:B------:R-:W-:Y:S01]  /*63f30*/  PRMT R5, R30, 0x7632, R5 ;  /* 0x000076321e057816 */ /* 0x000fe20000000005 */
[----:B------:R-:W0:Y:S01]  /*63f40*/  LDCU UR41, c[0x0][0x398] ;  /* 0x00007300ff2977ac */ /* 0x000e220008000800 */
[----:B------:R-:W-:Y:S01]  /*63f50*/  ISETP.LT.AND P4, PT, R33, UR39, !P1 ;  /* 0x0000002721007c0c */ /* 0x000fe2000cf81270 */
[----:B------:R-:W-:Y:S02]  /*63f60*/  IMAD.WIDE R10, R4, 0x2, R18 ;  /* 0x00000002040a7825 */ /* 0x000fe400078e0212 */
[----:B------:R3:W-:Y:S01]  /*63f70*/  @P2 STG.E.U16 desc[UR36][R8.64], R5 ;  /* 0x0000000508002986 */ /* 0x0007e2000c101524 */
[----:B------:R-:W-:Y:S01]  /*63f80*/  ISETP.LT.AND P5, PT, R60, UR59, !P1 ;  /* 0x0000003b3c007c0c */ /* 0x000fe2000cfa1270 */
[----:B------:R-:W0:Y:S01]  /*63f90*/  LDCU UR39, c[0x0][0x398] ;  /* 0x00007300ff2777ac */ /* 0x000e220008000800 */
[----:B-1----:R-:W-:Y:S01]  /*63fa0*/  IMAD.WIDE R6, R4, 0x2, R20 ;  /* 0x0000000204067825 */ /* 0x002fe200078e0214 */
[----:B----4-:R1:W-:Y:S01]  /*63fb0*/  @P6 STG.E.U16 desc[UR36][R10.64], R31 ;  /* 0x0000001f0a006986 */ /* 0x0103e2000c101524 */
[----:B---3--:R-:W-:-:S05]  /*63fc0*/  PRMT R5, R31, 0x7632, R5 ;  /* 0x000076321f057816 */ /* 0x008fca0000000005 */
[----:B------:R3:W-:Y:S04]  /*63fd0*/  @P3 STG.E.U16 desc[UR36][R6.64], R5 ;  /* 0x0000000506003986 */ /* 0x0007e8000c101524 */
[----:B-1----:R-:W4:Y:S04]  /*63fe0*/  LDL.LU R31, [R1+0x388] ;  /* 0x00038800011f7983 */ /* 0x002f280000300800 */
[----:B------:R-:W4:Y:S01]  /*63ff0*/  LDL.LU R30, [R1+0x398] ;  /* 0x00039800011e7983 */ /* 0x000f220000300800 */
[----:B---3--:R-:W-:Y:S01]  /*64000*/  IMAD.WIDE R6, R4, 0x2, R22 ;  /* 0x0000000204067825 */ /* 0x008fe200078e0216 */
[----:B------:R-:W-:-:S04]  /*64010*/  PRMT R5, R38, 0x7632, R5 ;  /* 0x0000763226057816 */ /* 0x000fc80000000005 */
[----:B------:R1:W-:Y:S04]  /*64020*/  @P4 STG.E.U16 desc[UR36][R6.64], R38 ;  /* 0x0000002606004986 */ /* 0x0003e8000c101524 */
[----:B-1----:R-:W3:Y:S04]  /*64030*/  LDL.LU R38, [R1+0x2ad4] ;  /* 0x002ad40001267983 */ /* 0x002ee80000300800 */
[----:B------:R-:W3:Y:S01]  /*64040*/  LDL.LU R7, [R1+0x358] ;  /* 0x0003580001077983 */ /* 0x000ee20000300800 */
[----:B------:R-:W-:Y:S01]  /*64050*/  ISETP.LT.AND P6, PT, R34, UR58, !P1 ;  /* 0x0000003a22007c0c */ /* 0x000fe2000cfc1270 */
[----:B------:R-:W-:Y:S01]  /*64060*/  VIADD R8, R0, 0x1e ;  /* 0x0000001e00087836 */ /* 0x000fe20000000000 */
[----:B--2---:R-:W-:Y:S01]  /*64070*/  ISETP.LT.AND P3, PT, R36, UR61, !P1 ;  /* 0x0000003d24007c0c */ /* 0x004fe2000cf61270 */
[----:B------:R-:W-:Y:S01]  /*64080*/  IMAD.WIDE R10, R4, 0x2, R26 ;  /* 0x00000002040a7825 */ /* 0x000fe200078e021a */
[----:B------:R-:W1:Y:S02]  /*64090*/  LDCU UR58, c[0x0][0x398] ;  /* 0x00007300ff3a77ac */ /* 0x000e640008000800 */
[----:B------:R-:W-:Y:S01]  /*640a0*/  ISETP.GE.AND P2, PT, R8, UR45, PT ;  /* 0x0000002d08007c0c */ /* 0x000fe2000bf46270 */
[C---:B------:R-:W-:Y:S01]  /*640b0*/  IMAD.WIDE R8, R4.reuse, 0x2, R24 ;  /* 0x0000000204087825 */ /* 0x040fe200078e0218 */
[----:B------:R-:W2:Y:S04]  /*640c0*/  LDCU UR45, c[0x0][0x398] ;  /* 0x00007300ff2d77ac */ /* 0x000ea80008000800 */
[----:B------:R1:W-:Y:S01]  /*640d0*/  @P5 STG.E.U16 desc[UR36][R8.64], R5 ;  /* 0x0000000508005986 */ /* 0x0003e2000c101524 */
[----:B0-----:R-:W-:Y:S01]  /*640e0*/  ISETP.LT.AND P5, PT, R37, UR39, !P1 ;  /* 0x0000002725007c0c */ /* 0x001fe2000cfa1270 */
[----:B------:R-:W0:Y:S01]  /*640f0*/  LDCU UR39, c[0x0][0x3b8] ;  /* 0x00007700ff2777ac */ /* 0x000e220008000800 */
[----:B-1----:R-:W-:Y:S01]  /*64100*/  IMAD.WIDE R8, R4, 0x2, R42 ;  /* 0x0000000204087825 */ /* 0x002fe200078e022a */
[----:B----4-:R-:W-:-:S02]  /*64110*/  PRMT R28, R30, 0x7632, R28 ;  /* 0x000076321e1c7816 */ /* 0x010fc4000000001c */
[----:B---3--:R-:W-:Y:S01]  /*64120*/  ISETP.LT.AND P4, PT, R38, UR43, !P1 ;  /* 0x0000002b26007c0c */ /* 0x008fe2000cf81270 */
[----:B------:R-:W1:Y:S01]  /*64130*/  LDCU UR43, c[0x0][0x398] ;  /* 0x00007300ff2b77ac */ /* 0x000e620008000800 */
[----:B------:R3:W-:Y:S01]  /*64140*/  @P6 STG.E.U16 desc[UR36][R10.64], R7 ;  /* 0x000000070a006986 */ /* 0x0007e2000c101524 */
[----:B------:R-:W-:Y:S02]  /*64150*/  PRMT R5, R7, 0x7632, R5 ;  /* 0x0000763207057816 */ /* 0x000fe40000000005 */
[----:B------:R-:W-:Y:S01]  /*64160*/  ISETP.LT.AND P6, PT, R55, UR40, !P1 ;  /* 0x0000002837007c0c */ /* 0x000fe2000cfc1270 */
[----:B------:R-:W4:Y:S01]  /*64170*/  LDCU UR40, c[0x0][0x398] ;  /* 0x00007300ff2877ac */ /* 0x000f220008000800 */
[----:B---3--:R-:W-:-:S05]  /*64180*/  IMAD.WIDE R6, R4, 0x2, R40 ;  /* 0x0000000204067825 */ /* 0x008fca00078e0228 */
[----:B------:R3:W-:Y:S01]  /*64190*/  @P3 STG.E.U16 desc[UR36][R6.64], R5 ;  /* 0x0000000506003986 */ /* 0x0007e2000c101524 */
[----:B------:R-:W-:Y:S01]  /*641a0*/  ISETP.LT.AND P3, PT, R56, UR41, !P1 ;  /* 0x0000002938007c0c */ /* 0x000fe2000cf61270 */
[C---:B------:R-:W-:Y:S01]  /*641b0*/  IMAD.WIDE R10, R4.reuse, 0x2, R48 ;  /* 0x00000002040a7825 */ /* 0x040fe200078e0230 */
[----:B------:R-:W0:Y:S01]  /*641c0*/  LDCU UR41, c[0x0][0x398] ;  /* 0x00007300ff2977ac */ /* 0x000e220008000800 */
[----:B------:R1:W-:Y:S01]  /*641d0*/  @P4 STG.E.U16 desc[UR36][R8.64], R31 ;  /* 0x0000001f08004986 */ /* 0x0003e2000c101524 */
[----:B---3--:R-:W-:Y:S01]  /*641e0*/  PRMT R5, R31, 0x7632, R5 ;  /* 0x000076321f057816 */ /* 0x008fe20000000005 */
[C---:B------:R-:W-:Y:S02]  /*641f0*/  IMAD.WIDE R6, R4.reuse, 0x2, R44 ;  /* 0x0000000204067825 */ /* 0x040fe400078e022c */
[----:B-1----:R-:W3:Y:S02]  /*64200*/  LDL.LU R31, [R1+0x21c] ;  /* 0x00021c00011f7983 */ /* 0x002ee40000300800 */
[----:B------:R-:W-:-:S02]  /*64210*/  IMAD.WIDE R8, R4, 0x2, R46 ;  /* 0x0000000204087825 */ /* 0x000fc400078e022e */
[----:B------:R-:W-:Y:S04]  /*64220*/  @P5 STG.E.U16 desc[UR36][R6.64], R5 ;  /* 0x0000000506005986 */ /* 0x000fe8000c101524 */
[----:B------:R1:W-:Y:S04]  /*64230*/  @P6 STG.E.U16 desc[UR36][R8.64], R30 ;  /* 0x0000001e08006986 */ /* 0x0003e8000c101524 */
[----:B------:R0:W-:Y:S04]  /*64240*/  @P3 STG.E.U16 desc[UR36][R10.64], R28 ;  /* 0x0000001c0a003986 */ /* 0x0001e8000c101524 */
[----:B-1----:R-:W3:Y:S04]  /*64250*/  LDL R30, [R1+0x2dc] ;  /* 0x0002dc00011e7983 */ /* 0x002ee80000100800 */
[----:B0-----:R-:W3:Y:S04]  /*64260*/  LDL.LU R10, [R1+0x3a8] ;  /* 0x0003a800010a7983 */ /* 0x001ee80000300800 */
[----:B------:R-:W4:Y:S01]  /*64270*/  LDL.LU R11, [R1+0x2cc] ;  /* 0x0002cc00010b7983 */ /* 0x000f220000300800 */
[----:B------:R-:W-:-:S02]  /*64280*/  ISETP.LT.AND P4, PT, R58, UR60, !P1 ;  /* 0x0000003c3a007c0c */ /* 0x000fc4000cf81270 */
[----:B--2---:R-:W-:Y:S01]  /*64290*/  ISETP.LT.AND P1, PT, R59, UR45, !P1 ;  /* 0x0000002d3b007c0c */ /* 0x004fe2000cf21270 */
[C---:B------:R-:W-:Y:S01]  /*642a0*/  IMAD.WIDE R6, R4.reuse, 0x2, R50 ;  /* 0x0000000204067825 */ /* 0x040fe200078e0232 */
[----:B------:R-:W-:Y:S01]  /*642b0*/  ISETP.LT.AND P3, PT, R61, UR43, !P2 ;  /* 0x0000002b3d007c0c */ /* 0x000fe2000d761270 */
[----:B------:R-:W0:Y:S02]  /*642c0*/  LDCU UR45, c[0x0][0x398] ;  /* 0x00007300ff2d77ac */ /* 0x000e240008000800 */
[C---:B------:R-:W-:Y:S02]  /*642d0*/  VIADD R8, R4.reuse, UR39 ;  /* 0x0000002704087c36 */ /* 0x040fe40008000000 */
[----:B------:R-:W-:Y:S01]  /*642e0*/  IMAD.WIDE R4, R4, 0x2, R52 ;  /* 0x0000000204047825 */ /* 0x000fe200078e0234 */
[----:B------:R-:W-:Y:S01]  /*642f0*/  ISETP.LT.AND P5, PT, R39, UR41, !P2 ;  /* 0x0000002927007c0c */ /* 0x000fe2000d7a1270 */
[----:B------:R-:W1:Y:S01]  /*64300*/  LDCU UR39, c[0x0][0x398] ;  /* 0x00007300ff2777ac */ /* 0x000e620008000800 */
[----:B------:R-:W2:Y:S01]  /*64310*/  LDCU UR43, c[0x0][0x398] ;  /* 0x00007300ff2b77ac */ /* 0x000ea20008000800 */
[----:B------:R-:W0:Y:S01]  /*64320*/  LDCU UR41, c[0x0][0x398] ;  /* 0x00007300ff2977ac */ /* 0x000e220008000800 */
[----:B---3--:R-:W-:Y:S01]  /*64330*/  PRMT R9, R10, 0x7632, R9 ;  /* 0x000076320a097816 */ /* 0x008fe20000000009 */
[----:B------:R3:W-:Y:S01]  /*64340*/  @P4 STG.E.U16 desc[UR36][R6.64], R10 ;  /* 0x0000000a06004986 */ /* 0x0007e2000c101524 */
[----:B------:R-:W-:-:S03]  /*64350*/  ISETP.LT.AND P4, PT, R32, UR58, !P2 ;  /* 0x0000003a20007c0c */ /* 0x000fc6000d781270 */
[----:B------:R4:W-:Y:S01]  /*64360*/  @P1 STG.E.U16 desc[UR36][R4.64], R9 ;  /* 0x0000000904001986 */ /* 0x0009e2000c101524 */
[----:B------:R-:W-:Y:S01]  /*64370*/  ISETP.LT.AND P1, PT, R54, UR57, !P2 ;  /* 0x0000003936007c0c */ /* 0x000fe2000d721270 */
[----:B---3--:R-:W-:Y:S01]  /*64380*/  IMAD.WIDE R6, R8, 0x2, R2 ;  /* 0x0000000208067825 */ /* 0x008fe200078e0202 */
[----:B----4-:R-:W-:-:S03]  /*64390*/  PRMT R9, R11, 0x7632, R9 ;  /* 0x000076320b097816 */ /* 0x010fc60000000009 */
[----:B------:R-:W-:Y:S01]  /*643a0*/  IMAD.WIDE R4, R8, 0x2, R12 ;  /* 0x0000000208047825 */ /* 0x000fe200078e020c */
[----:B------:R3:W-:Y:S04]  /*643b0*/  @P3 STG.E.U16 desc[UR36][R6.64], R11 ;  /* 0x0000000b06003986 */ /* 0x0007e8000c101524 */
[----:B------:R4:W-:Y:S01]  /*643c0*/  @P5 STG.E.U16 desc[UR36][R4.64], R9 ;  /* 0x0000000904005986 */ /* 0x0009e2000c101524 */
[----:B------:R-:W-:Y:S01]  /*643d0*/  PRMT R28, R30, 0x7632, R28 ;  /* 0x000076321e1c7816 */ /* 0x000fe2000000001c */
[----:B---3--:R-:W-:Y:S01]  /*643e0*/  IMAD.WIDE R6, R8, 0x2, R14 ;  /* 0x0000000208067825 */ /* 0x008fe200078e020e */
[----:B----4-:R-:W-:-:S03]  /*643f0*/  PRMT R9, R31, 0x7632, R9 ;  /* 0x000076321f097816 */ /* 0x010fc60000000009 */
[----:B------:R-:W-:Y:S01]  /*64400*/  IMAD.WIDE R4, R8, 0x2, R16 ;  /* 0x0000000208047825 */ /* 0x000fe200078e0210 */
[----:B------:R3:W-:Y:S04]  /*64410*/  @P1 STG.E.U16 desc[UR36][R6.64], R31 ;  /* 0x0000001f06001986 */ /* 0x0007e8000c101524 */
[----:B------:R4:W-:Y:S04]  /*64420*/  @P4 STG.E.U16 desc[UR36][R4.64], R9 ;  /* 0x0000000904004986 */ /* 0x0009e8000c101524 */
[----:B---3--:R-:W3:Y:S04]  /*64430*/  LDL.LU R31, [R1+0x2fc] ;  /* 0x0002fc00011f7983 */ /* 0x008ee80000300800 */
[----:B------:R-:W2:Y:S04]  /*64440*/  LDL.LU R30, [R1+0x2ad0] ;  /* 0x002ad000011e7983 */ /* 0x000ea80000300800 */
[----:B----4-:R-:W4:Y:S01]  /*64450*/  LDL.LU R5, [R1+0x2dc] ;  /* 0x0002dc0001057983 */ /* 0x010f220000300800 */
[----:B------:R-:W-:-:S02]  /*64460*/  ISETP.LT.AND P3, PT, R57, UR56, !P2 ;  /* 0x0000003839007c0c */ /* 0x000fc4000d761270 */
[----:B------:R-:W-:Y:S01]  /*64470*/  ISETP.LT.AND P5, PT, R35, UR40, !P2 ;  /* 0x0000002823007c0c */ /* 0x000fe2000d7a1270 */
[----:B------:R-:W-:-:S04]  /*64480*/  IMAD.WIDE R6, R8, 0x2, R18 ;  /* 0x0000000208067825 */ /* 0x000fc800078e0212 */
[----:B------:R-:W-:Y:S01]  /*64490*/  IMAD.WIDE R10, R8, 0x2, R20 ;  /* 0x00000002080a7825 */ /* 0x000fe200078e0214 */
[----:B-1----:R-:W-:Y:S01]  /*644a0*/  ISETP.LT.AND P4, PT, R36, UR39, !P2 ;  /* 0x0000002724007c0c */ /* 0x002fe2000d781270 */
[----:B------:R-:W1:Y:S01]  /*644b0*/  LDCU UR40, c[0x0][0x398] ;  /* 0x00007300ff2877ac */ /* 0x000e620008000800 */
[----:B0-----:R-:W-:Y:S01]  /*644c0*/  ISETP.LT.AND P1, PT, R33, UR45, !P2 ;  /* 0x0000002d21007c0c */ /* 0x001fe2000d721270 */
[----:B------:R-:W0:Y:S01]  /*644d0*/  LDCU UR56, c[0x0][0x398] ;  /* 0x00007300ff3877ac */ /* 0x000e220008000800 */
[----:B------:R-:W0:Y:S01]  /*644e0*/  LDCU UR39, c[0x0][0x398] ;  /* 0x00007300ff2777ac */ /* 0x000e220008000800 */
[----:B------:R-:W0:Y:S01]  /*644f0*/  LDCU UR45, c[0x0][0x398] ;  /* 0x00007300ff2d77ac */ /* 0x000e220008000800 */
[----:B----4-:R-:W-:Y:S04]  /*64500*/  @P3 STG.E.U16 desc[UR36][R6.64], R5 ;  /* 0x0000000506003986 */ /* 0x010fe8000c101524 */
[----:B------:R4:W-:Y:S04]  /*64510*/  @P5 STG.E.U16 desc[UR36][R10.64], R28 ;  /* 0x0000001c0a005986 */ /* 0x0009e8000c101524 */
[----:B----4-:R-:W4:Y:S04]  /*64520*/  LDL.LU R10, [R1+0x2ec] ;  /* 0x0002ec00010a7983 */ /* 0x010f280000300800 */
[----:B------:R-:W3:Y:S04]  /*64530*/  LDL.LU R11, [R1+0x30c] ;  /* 0x00030c00010b7983 */ /* 0x000ee80000300800 */
[----:B------:R0:W-:Y:S04]  /*64540*/  STL [R1+0x2acc], R36 ;  /* 0x002acc2401007387 */ /* 0x0001e80000100800 */
[----:B0-----:R-:W3:Y:S01]  /*64550*/  LDL.LU R36, [R1+0x32c] ;  /* 0x00032c0001247983 */ /* 0x001ee20000300800 */
[----:B--2---:R-:W-:Y:S01]  /*64560*/  ISETP.LT.AND P3, PT, R60, UR43, !P2 ;  /* 0x0000002b3c007c0c */ /* 0x004fe2000d761270 */
[----:B------:R-:W-:Y:S01]  /*64570*/  IMAD.WIDE R4, R8, 0x2, R22 ;  /* 0x0000000208047825 */ /* 0x000fe200078e0216 */
[----:B------:R-:W-:Y:S01]  /*64580*/  ISETP.LT.AND P5, PT, R34, UR41, !P2 ;  /* 0x0000002922007c0c */ /* 0x000fe2000d7a1270 */
[----:B------:R-:W2:Y:S01]  /*64590*/  LDL.LU R28, [R1+0x31c] ;  /* 0x00031c00011c7983 */ /* 0x000ea20000300800 */
[----:B------:R-:W-:Y:S01]  /*645a0*/  ISETP.LT.AND P6, PT, R37, UR56, !P2 ;  /* 0x0000003825007c0c */ /* 0x000fe2000d7c1270 */
[----:B------:R-:W-:Y:S01]  /*645b0*/  IMAD.WIDE R6, R8, 0x2, R24 ;  /* 0x0000000208067825 */ /* 0x000fe200078e0218 */
[----:B------:R-:W0:Y:S01]  /*645c0*/  LDCU UR43, c[0x0][0x398] ;  /* 0x00007300ff2b77ac */ /* 0x000e220008000800 */
[----:B------:R-:W0:Y:S01]  /*645d0*/  LDCU UR56, c[0x0][0x398] ;  /* 0x00007300ff3877ac */ /* 0x000e220008000800 */
[----:B----4-:R4:W-:Y:S01]  /*645e0*/  @P1 STG.E.U16 desc[UR36][R4.64], R10 ;  /* 0x0000000a04001986 */ /* 0x0109e2000c101524 */
[----:B-1----:R-:W-:Y:S01]  /*645f0*/  ISETP.LT.AND P1, PT, R38, UR40, !P2 ;  /* 0x0000002826007c0c */ /* 0x002fe2000d721270 */
[----:B------:R-:W1:Y:S01]  /*64600*/  LDCU.64 UR40, c[0x0][0x398] ;  /* 0x00007300ff2877ac */ /* 0x000e620008000a00 */
[----:B------:R-:W-:-:S05]  /*64610*/  PRMT R9, R10, 0x7632, R9 ;  /* 0x000076320a097816 */ /* 0x000fca0000000009 */
[----:B------:R0:W-:Y:S01]  /*64620*/  @P3 STG.E.U16 desc[UR36][R6.64], R9 ;  /* 0x0000000906003986 */ /* 0x0001e2000c101524 */
[----:B----4-:R-:W-:-:S05]  /*64630*/  IMAD.WIDE R4, R8, 0x2, R26 ;  /* 0x0000000208047825 */ /* 0x010fca00078e021a */
[----:B---3--:R3:W-:Y:S01]  /*64640*/  @P5 STG.E.U16 desc[UR36][R4.64], R11 ;  /* 0x0000000b04005986 */ /* 0x0087e2000c101524 */
[----:B0-----:R-:W-:Y:S01]  /*64650*/  IMAD.WIDE R6, R8, 0x2, R40 ;  /* 0x0000000208067825 */ /* 0x001fe200078e0228 */
[----:B------:R-:W-:-:S03]  /*64660*/  PRMT R9, R11, 0x7632, R9 ;  /* 0x000076320b097816 */ /* 0x000fc60000000009 */
[----:B---3--:R-:W-:Y:S02]  /*64670*/  IMAD.WIDE R4, R8, 0x2, R42 ;  /* 0x0000000208047825 */ /* 0x008fe400078e022a */
[----:B------:R0:W-:Y:S01]  /*64680*/  @P4 STG.E.U16 desc[UR36][R6.64], R9 ;  /* 0x0000000906004986 */ /* 0x0001e2000c101524 */
[----:B------:R-:W-:Y:S01]  /*64690*/  ISETP.LT.AND P4, PT, R56, UR39, !P2 ;  /* 0x0000002738007c0c */ /* 0x000fe2000d781270 */
[----:B------:R-:W3:Y:S02]  /*646a0*/  LDCU UR39, c[0x0][0x3b8] ;  /* 0x00007700ff2777ac */ /* 0x000ee40008000800 */
[----:B------:R4:W-:Y:S01]  /*646b0*/  @P1 STG.E.U16 desc[UR36][R4.64], R31 ;  /* 0x0000001f04001986 */ /* 0x0009e2000c101524 */
[----:B------:R-:W-:Y:S01]  /*646c0*/  ISETP.LT.AND P3, PT, R55, UR42, !P2 ;  /* 0x0000002a37007c0c */ /* 0x000fe2000d761270 */
[----:B------:R-:W1:Y:S01]  /*646d0*/  LDCU UR42, c[0x0][0x398] ;  /* 0x00007300ff2a77ac */ /* 0x000e620008000800 */
[----:B0-----:R-:W-:Y:S02]  /*646e0*/  PRMT R6, R31, 0x7632, R6 ;  /* 0x000076321f067816 */ /* 0x001fe40000000006 */
[----:B----4-:R-:W4:Y:S01]  /*646f0*/  LDL.LU R31, [R1+0x33c] ;  /* 0x00033c00011f7983 */ /* 0x010f220000300800 */
[----:B------:R-:W-:-:S03]  /*64700*/  IMAD.WIDE R4, R8, 0x2, R44 ;  /* 0x0000000208047825 */ /* 0x000fc600078e022c */
[----:B------:R0:W-:Y:S04]  /*64710*/  STL [R1+0x2ac8], R56 ;  /* 0x002ac83801007387 */ /* 0x0001e80000100800 */
[----:B0-----:R-:W4:Y:S04]  /*64720*/  LDL.LU R56, [R1+0x34c] ;  /* 0x00034c0001387983 */ /* 0x001f280000300800 */
[----:B------:R0:W-:Y:S01]  /*64730*/  @P6 STG.E.U16 desc[UR36][R4.64], R6 ;  /* 0x0000000604006986 */ /* 0x0001e2000c101524 */
[----:B------:R-:W-:Y:S01]  /*64740*/  PRMT R9, R36, 0x7632, R9 ;  /* 0x0000763224097816 */ /* 0x000fe20000000009 */
[----:B0-----:R-:W-:-:S05]  /*64750*/  IMAD.WIDE R4, R8, 0x2, R46 ;  /* 0x0000000208047825 */ /* 0x001fca00078e022e */
[----:B------:R0:W-:Y:S04]  /*64760*/  @P3 STG.E.U16 desc[UR36][R4.64], R36 ;  /* 0x0000002404003986 */ /* 0x0001e8000c101524 */
[----:B0-----:R-:W4:Y:S01]  /*64770*/  LDL.LU R36, [R1+0x37c] ;  /* 0x00037c0001247983 */ /* 0x001f220000300800 */
[----:B------:R-:W-:Y:S01]  /*64780*/  VIADD R7, R0, 0x1f ;  /* 0x0000001f00077836 */ /* 0x000fe20000000000 */
[----:B------:R-:W-:Y:S01]  /*64790*/  ISETP.LT.AND P5, PT, R58, UR45, !P2 ;  /* 0x0000002d3a007c0c */ /* 0x000fe2000d7a1270 */
[----:B------:R-:W0:Y:S01]  /*647a0*/  LDCU UR45, c[0x0][0x398] ;  /* 0x00007300ff2d77ac */ /* 0x000e220008000800 */
[----:B------:R-:W-:Y:S02]  /*647b0*/  ISETP.LT.AND P2, PT, R59, UR43, !P2 ;  /* 0x0000002b3b007c0c */ /* 0x000fe4000d741270 */
[----:B-1----:R-:W-:Y:S01]  /*647c0*/  ISETP.GE.AND P1, PT, R7, UR41, PT ;  /* 0x0000002907007c0c */ /* 0x002fe2000bf26270 */
[C---:B------:R-:W-:Y:S01]  /*647d0*/  IMAD.WIDE R6, R8.reuse, 0x2, R48 ;  /* 0x0000000208067825 */ /* 0x040fe200078e0230 */
[----:B------:R-:W1:Y:S03]  /*647e0*/  LDCU UR43, c[0x0][0x398] ;  /* 0x00007300ff2b77ac */ /* 0x000e660008000800 */
[C---:B------:R-:W-:Y:S01]  /*647f0*/  IMAD.WIDE R10, R8.reuse, 0x2, R50 ;  /* 0x00000002080a7825 */ /* 0x040fe200078e0232 */
[----:B------:R-:W-:Y:S01]  /*64800*/  ISETP.LT.AND P6, PT, R61, UR42, !P1 ;  /* 0x0000002a3d007c0c */ /* 0x000fe2000cfc1270 */
[----:B------:R0:W-:Y:S02]  /*64810*/  @P4 STG.E.U16 desc[UR36][R6.64], R9 ;  /* 0x0000000906004986 */ /* 0x0001e4000c101524 */
[----:B------:R-:W-:Y:S01]  /*64820*/  IMAD.WIDE R4, R8, 0x2, R52 ;  /* 0x0000000208047825 */ /* 0x000fe200078e0234 */
[----:B------:R-:W-:Y:S01]  /*64830*/  ISETP.LT.AND P3, PT, R32, UR54, !P1 ;  /* 0x0000003620007c0c */ /* 0x000fe2000cf61270 */
[----:B--2---:R3:W-:Y:S01]  /*64840*/  @P5 STG.E.U16 desc[UR36][R10.64], R28 ;  /* 0x0000001c0a005986 */ /* 0x0047e2000c101524 */
[----:B------:R-:W-:Y:S01]  /*64850*/  ISETP.LT.AND P5, PT, R39, UR56, !P1 ;  /* 0x0000003827007c0c */ /* 0x000fe2000cfa1270 */
[----:B------:R-:W2:Y:S02]  /*64860*/  LDCU UR41, c[0x0][0x398] ;  /* 0x00007300ff2977ac */ /* 0x000ea40008000800 */
[----:B------:R1:W-:Y:S01]  /*64870*/  STL [R1+0x2ac4], R39 ;  /* 0x002ac42701007387 */ /* 0x0003e20000100800 */
[----:B------:R-:W2:Y:S01]  /*64880*/  LDCU UR42, c[0x0][0x398] ;  /* 0x00007300ff2a77ac */ /* 0x000ea20008000800 */
[----:B0-----:R-:W-:-:S02]  /*64890*/  PRMT R6, R28, 0x7632, R6 ;  /* 0x000076321c067816 */ /* 0x001fc40000000006 */
[----:B------:R-:W-:Y:S01]  /*648a0*/  ISETP.LT.AND P4, PT, R54, UR55, !P1 ;  /* 0x0000003736007c0c */ /* 0x000fe2000cf81270 */
[----:B------:R-:W0:Y:S01]  /*648b0*/  LDCU UR54, c[0x0][0x398] ;  /* 0x00007300ff3677ac */ /* 0x000e220008000800 */
[----:B---3--:R-:W-:Y:S01]  /*648c0*/  VIADD R28, R8, UR39 ;  /* 0x00000027081c7c36 */ /* 0x008fe20008000000 */
[----:B------:R3:W-:Y:S01]  /*648d0*/  @P2 STG.E.U16 desc[UR36][R4.64], R6 ;  /* 0x0000000604002986 */ /* 0x0007e2000c101524 */
[----:B------:R-:W0:Y:S03]  /*648e0*/  LDCU UR39, c[0x0][0x398] ;  /* 0x00007300ff2777ac */ /* 0x000e260008000800 */
[----:B-1----:R-:W2:Y:S01]  /*648f0*/  LDL.LU R39, [R1+0x36c] ;  /* 0x00036c0001277983 */ /* 0x002ea20000300800 */
[----:B---3--:R-:W-:-:S04]  /*64900*/  IMAD.WIDE R4, R28, 0x2, R2 ;  /* 0x000000021c047825 */ /* 0x008fc800078e0202 */
[----:B------:R-:W-:-:S04]  /*64910*/  IMAD.WIDE R6, R28, 0x2, R12 ;  /* 0x000000021c067825 */ /* 0x000fc800078e020c */
[----:B------:R-:W-:-:S04]  /*64920*/  IMAD.WIDE R8, R28, 0x2, R14 ;  /* 0x000000021c087825 */ /* 0x000fc800078e020e */
[----:B------:R-:W-:Y:S01]  /*64930*/  IMAD.WIDE R10, R28, 0x2, R16 ;  /* 0x000000021c0a7825 */ /* 0x000fe200078e0210 */
[----:B----4-:R-:W-:Y:S01]  /*64940*/  PRMT R30, R31, 0x7632, R30 ;  /* 0x000076321f1e7816 */ /* 0x010fe2000000001e */
[----:B------:R1:W-:Y:S01]  /*64950*/  @P6 STG.E.U16 desc[UR36][R4.64], R56 ;  /* 0x0000003804006986 */ /* 0x0003e2000c101524 */
[----:B------:R-:W-:Y:S01]  /*64960*/  ISETP.LT.AND P6, PT, R57, UR45, !P1 ;  /* 0x0000002d39007c0c */ /* 0x000fe2000cfc1270 */
[----:B------:R-:W3:Y:S01]  /*64970*/  LDCU UR45, c[0x0][0x398] ;  /* 0x00007300ff2d77ac */ /* 0x000ee20008000800 */
[----:B------:R-:W-:-:S05]  /*64980*/  PRMT R29, R56, 0x7632, R29 ;  /* 0x00007632381d7816 */ /* 0x000fca000000001d */
[----:B------:R4:W-:Y:S01]  /*64990*/  @P5 STG.E.U16 desc[UR36][R6.64], R29 ;  /* 0x0000001d06005986 */ /* 0x0009e2000c101524 */
[----:B------:R-:W-:Y:S01]  /*649a0*/  ISETP.LT.AND P5, PT, R35, UR43, !P1 ;  /* 0x0000002b23007c0c */ /* 0x000fe2000cfa1270 */
[C---:B-1----:R-:W-:Y:S02]  /*649b0*/  IMAD.WIDE R4, R28.reuse, 0x2, R18 ;  /* 0x000000021c047825 */ /* 0x042fe400078e0212 */
[----:B------:R1:W-:Y:S04]  /*649c0*/  @P4 STG.E.U16 desc[UR36][R8.64], R31 ;  /* 0x0000001f08004986 */ /* 0x0003e8000c101524 */
[----:B------:R-:W3:Y:S04]  /*649d0*/  LDL R56, [R1+0x38c] ;  /* 0x00038c0001387983 */ /* 0x000ee80000100800 */
[----:B------:R-:W-:Y:S01]  /*649e0*/  @P3 STG.E.U16 desc[UR36][R10.64], R30 ;  /* 0x0000001e0a003986 */ /* 0x000fe2000c101524 */
[----:B----4-:R-:W-:-:S03]  /*649f0*/  IMAD.WIDE R6, R28, 0x2, R20 ;  /* 0x000000021c067825 */ /* 0x010fc600078e0214 */
[----:B-1----:R-:W4:Y:S01]  /*64a00*/  LDL.LU R31, [R1+0x39c] ;  /* 0x00039c00011f7983 */ /* 0x002f220000300800 */
[----:B------:R-:W-:-:S03]  /*64a10*/  PRMT R29, R36, 0x7632, R29 ;  /* 0x00007632241d7816 */ /* 0x000fc6000000001d */
[----:B------:R1:W-:Y:S04]  /*64a20*/  @P6 STG.E.U16 desc[UR36][R4.64], R36 ;  /* 0x0000002404006986 */ /* 0x0003e8000c101524 */
[----:B------:R0:W-:Y:S04]  /*64a30*/  @P5 STG.E.U16 desc[UR36][R6.64], R29 ;  /* 0x0000001d06005986 */ /* 0x0001e8000c101524 */
[----:B-1----:R-:W4:Y:S04]  /*64a40*/  LDL.LU R36, [R1+0x2acc] ;  /* 0x002acc0001247983 */ /* 0x002f280000300800 */
[----:B0-----:R-:W4:Y:S01]  /*64a50*/  LDL.LU R7, [R1+0x35c] ;  /* 0x00035c0001077983 */ /* 0x001f220000300800 */
[----:B--2---:R-:W-:Y:S01]  /*64a60*/  ISETP.LT.AND P4, PT, R33, UR41, !P1 ;  /* 0x0000002921007c0c */ /* 0x004fe2000cf81270 */
[----:B------:R-:W-:Y:S01]  /*64a70*/  IMAD.WIDE R8, R28, 0x2, R22 ;  /* 0x000000021c087825 */ /* 0x000fe200078e0216 */
[----:B------:R-:W-:Y:S01]  /*64a80*/  ISETP.LT.AND P3, PT, R60, UR53, !P1 ;  /* 0x000000353c007c0c */ /* 0x000fe2000cf61270 */
[----:B------:R-:W0:Y:S01]  /*64a90*/  LDCU UR41, c[0x0][0x398] ;  /* 0x00007300ff2977ac */ /* 0x000e220008000800 */
[----:B------:R-:W-:Y:S01]  /*64aa0*/  ISETP.LT.AND P2, PT, R34, UR42, !P1 ;  /* 0x0000002a22007c0c */ /* 0x000fe2000cf41270 */
[----:B------:R-:W-:-:S04]  /*64ab0*/  IMAD.WIDE R10, R28, 0x2, R24 ;  /* 0x000000021c0a7825 */ /* 0x000fc800078e0218 */
[----:B------:R-:W-:Y:S01]  /*64ac0*/  IMAD.WIDE R4, R28, 0x2, R26 ;  /* 0x000000021c047825 */ /* 0x000fe200078e021a */
[----:B------:R-:W1:Y:S03]  /*64ad0*/  LDCU.64 UR42, c[0x0][0x398] ;  /* 0x00007300ff2a77ac */ /* 0x000e660008000a00 */
[----:B------:R2:W-:Y:S01]  /*64ae0*/  @P4 STG.E.U16 desc[UR36][R8.64], R39 ;  /* 0x0000002708004986 */ /* 0x0005e2000c101524 */
[----:B------:R-:W-:-:S05]  /*64af0*/  PRMT R30, R39, 0x7632, R30 ;  /* 0x00007632271e7816 */ /* 0x000fca000000001e */
[----:B------:R0:W-:Y:S04]  /*64b00*/  @P3 STG.E.U16 desc[UR36][R10.64], R30 ;  /* 0x0000001e0a003986 */ /* 0x0001e8000c101524 */
[----:B--2---:R-:W2:Y:S01]  /*64b10*/  LDL R39, [R1+0x3ac] ;  /* 0x0003ac0001277983 */ /* 0x004ea20000100800 */
[----:B---3--:R-:W-:-:S03]  /*64b20*/  PRMT R29, R56, 0x7632, R29 ;  /* 0x00007632381d7816 */ /* 0x008fc6000000001d */
[----:B------:R-:W3:Y:S01]  /*64b30*/  LDL.LU R56, [R1+0x2ac8] ;  /* 0x002ac80001387983 */ /* 0x000ee20000300800 */
[----:B----4-:R-:W-:-:S03]  /*64b40*/  ISETP.LT.AND P4, PT, R36, UR54, !P1 ;  /* 0x0000003624007c0c */ /* 0x010fc6000cf81270 */
[----:B------:R4:W-:Y:S01]  /*64b50*/  @P2 STG.E.U16 desc[UR36][R4.64], R7 ;  /* 0x0000000704002986 */ /* 0x0009e2000c101524 */
[----:B0-----:R-:W-:Y:S01]  /*64b60*/  PRMT R10, R7, 0x7632, R10 ;  /* 0x00007632070a7816 */ /* 0x001fe2000000000a */
[----:B----4-:R-:W-:-:S08]  /*64b70*/  IMAD.WIDE R4, R28, 0x2, R40 ;  /* 0x000000021c047825 */ /* 0x010fd000078e0228 */
[----:B------:R0:W-:Y:S04]  /*64b80*/  @P4 STG.E.U16 desc[UR36][R4.64], R10 ;  /* 0x0000000a04004986 */ /* 0x0001e8000c101524 */
[----:B0-----:R-:W4:Y:S01]  /*64b90*/  LDL.LU R5, [R1+0x38c] ;  /* 0x00038c0001057983 */ /* 0x001f220000300800 */
[----:B------:R-:W-:Y:S02]  /*64ba0*/  ISETP.LT.AND P5, PT, R38, UR39, !P1 ;  /* 0x0000002726007c0c */ /* 0x000fe4000cfa1270 */
[----:B------:R-:W-:Y:S02]  /*64bb0*/  ISETP.LT.AND P6, PT, R37, UR52, !P1 ;  /* 0x0000003425007c0c */ /* 0x000fe4000cfc1270 */
[----:B------:R-:W-:Y:S01]  /*64bc0*/  ISETP.LT.AND P3, PT, R55, UR44, !P1 ;  /* 0x0000002c37007c0c */ /* 0x000fe2000cf61270 */
[----:B------:R-:W-:-:S04]  /*64bd0*/  IMAD.WIDE R6, R28, 0x2, R42 ;  /* 0x000000021c067825 */ /* 0x000fc800078e022a */
[----:B------:R-:W-:Y:S02]  /*64be0*/  VIADD R11, R0, 0x20 ;  /* 0x00000020000b7836 */ /* 0x000fe40000000000 */
[----:B------:R-:W-:Y:S01]  /*64bf0*/  IMAD.WIDE R8, R28, 0x2, R44 ;  /* 0x000000021c087825 */ /* 0x000fe200078e022c */
[----:B------:R-:W-:Y:S01]  /*64c00*/  PRMT R10, R31, 0x7632, R10 ;  /* 0x000076321f0a7816 */ /* 0x000fe2000000000a */
[----:B------:R-:W0:Y:S01]  /*64c10*/  LDCU UR39, c[0x0][0x3b8] ;  /* 0x00007700ff2777ac */ /* 0x000e220008000800 */
[----:B-1----:R-:W-:Y:S02]  /*64c20*/  ISETP.GE.AND P2, PT, R11, UR43, PT ;  /* 0x0000002b0b007c0c */ /* 0x002fe4000bf46270 */
[----:B--2---:R-:W-:Y:S01]  /*64c30*/  PRMT R11, R39, 0x7632, R11 ;  /* 0x00007632270b7816 */ /* 0x004fe2000000000b */
[----:B------:R-:W1:Y:S01]  /*64c40*/  LDCU UR44, c[0x0][0x398] ;  /* 0x00007300ff2c77ac */ /* 0x000e620008000800 */
[----:B------:R-:W2:Y:S01]  /*64c50*/  LDCU UR43, c[0x0][0x398] ;  /* 0x00007300ff2b77ac */ /* 0x000ea20008000800 */
[----:B---3--:R-:W-:Y:S01]  /*64c60*/  ISETP.LT.AND P4, PT, R56, UR45, !P1 ;  /* 0x0000002d38007c0c */ /* 0x008fe2000cf81270 */
[----:B------:R-:W3:Y:S01]  /*64c70*/  LDCU UR45, c[0x0][0x398] ;  /* 0x00007300ff2d77ac */ /* 0x000ee20008000800 */
[----:B----4-:R4:W-:Y:S04]  /*64c80*/  @P5 STG.E.U16 desc[UR36][R6.64], R5 ;  /* 0x0000000506005986 */ /* 0x0109e8000c101524 */
[----:B------:R0:W-:Y:S01]  /*64c90*/  @P6 STG.E.U16 desc[UR36][R8.64], R29 ;  /* 0x0000001d08006986 */ /* 0x0001e2000c101524 */
[----:B----4-:R-:W-:-:S04]  /*64ca0*/  IMAD.WIDE R4, R28, 0x2, R46 ;  /* 0x000000021c047825 */ /* 0x010fc800078e022e */
[----:B0-----:R-:W-:Y:S01]  /*64cb0*/  IMAD.WIDE R8, R28, 0x2, R48 ;  /* 0x000000021c087825 */ /* 0x001fe200078e0230 */
[----:B------:R0:W-:Y:S01]  /*64cc0*/  @P3 STG.E.U16 desc[UR36][R4.64], R31 ;  /* 0x0000001f04003986 */ /* 0x0001e2000c101524 */
[----:B------:R-:W-:-:S03]  /*64cd0*/  ISETP.LT.AND P3, PT, R61, UR50, !P2 ;  /* 0x000000323d007c0c */ /* 0x000fc6000d761270 */
[----:B------:R-:W-:Y:S04]  /*64ce0*/  @P4 STG.E.U16 desc[UR36][R8.64], R10 ;  /* 0x0000000a08004986 */ /* 0x000fe8000c101524 */
[----:B0-----:R-:W4:Y:S04]  /*64cf0*/  LDL.LU R31, [R1+0x3e0] ;  /* 0x0003e000011f7983 */ /* 0x001f280000300800 */
[----:B------:R0:W-:Y:S04]  /*64d00*/  STL [R1+0x2ac0], R61 ;  /* 0x002ac03d01007387 */ /* 0x0001e80000100800 */
[----:B0-----:R-:W2:Y:S04]  /*64d10*/  LDL.LU R61, [R1+0x3b0] ;  /* 0x0003b000013d7983 */ /* 0x001ea80000300800 */
[----:B------:R-:W3:Y:S04]  /*64d20*/  LDL.LU R39, [R1+0x2ac4] ;  /* 0x002ac40001277983 */ /* 0x000ee80000300800 */
[----:B------:R-:W2:Y:S04]  /*64d30*/  LDL.LU R8, [R1+0x3ac] ;  /* 0x0003ac0001087983 */ /* 0x000ea80000300800 */
[----:B------:R-:W3:Y:S01]  /*64d40*/  LDL.LU R9, [R1+0x3c0] ;  /* 0x0003c00001097983 */ /* 0x000ee20000300800 */
[----:B------:R-:W-:Y:S01]  /*64d50*/  ISETP.LT.AND P5, PT, R58, UR41, !P1 ;  /* 0x000000293a007c0c */ /* 0x000fe2000cfa1270 */
[----:B------:R-:W-:Y:S01]  /*64d60*/  IMAD.WIDE R6, R28, 0x2, R50 ;  /* 0x000000021c067825 */ /* 0x000fe200078e0232 */
[----:B------:R-:W-:-:S03]  /*64d70*/  ISETP.LT.AND P1, PT, R59, UR51, !P1 ;  /* 0x000000333b007c0c */ /* 0x000fc6000cf21270 */
[----:B------:R-:W-:Y:S01]  /*64d80*/  IMAD.WIDE R4, R28, 0x2, R52 ;  /* 0x000000021c047825 */ /* 0x000fe200078e0234 */
[----:B------:R-:W-:Y:S01]  /*64d90*/  ISETP.LT.AND P6, PT, R32, UR49, !P2 ;  /* 0x0000003120007c0c */ /* 0x000fe2000d7c1270 */
[----:B------:R0:W-:Y:S01]  /*64da0*/  STL [R1+0x2ab8], R35 ;  /* 0x002ab82301007387 */ /* 0x0001e20000100800 */
[----:B------:R-:W-:Y:S01]  /*64db0*/  ISETP.LT.AND P4, PT, R35, UR48, !P2 ;  /* 0x0000003023007c0c */ /* 0x000fe2000d781270 */
[----:B------:R-:W-:Y:S01]  /*64dc0*/  VIADD R28, R28, UR39 ;  /* 0x000000271c1c7c36 */ /* 0x000fe20008000000 */
[----:B------:R-:W1:Y:S01]  /*64dd0*/  LDCU UR39, c[0x0][0x398] ;  /* 0x00007300ff2777ac */ /* 0x000e620008000800 */
[----:B------:R-:W1:Y:S01]  /*64de0*/  LDCU UR41, c[0x0][0x398] ;  /* 0x00007300ff2977ac */ /* 0x000e620008000800 */
[----:B0-----:R-:W4:Y:S01]  /*64df0*/  LDL.LU R35, [R1+0x3f0] ;  /* 0x0003f00001237983 */ /* 0x001f220000300800 */
[----:B------:R-:W0:Y:S01]  /*64e00*/  LDCU UR49, c[0x0][0x398] ;  /* 0x00007300ff3177ac */ /* 0x000e220008000800 */
[----:B------:R-:W0:Y:S02]  /*64e10*/  LDCU UR48, c[0x0][0x398] ;  /* 0x00007300ff3077ac */ /* 0x000e240008000800 */
[----:B--2---:R-:W-:Y:S01]  /*64e20*/  @P5 STG.E.U16 desc[UR36][R6.64], R8 ;  /* 0x0000000806005986 */ /* 0x004fe2000c101524 */
[----:B-1----:R-:W-:-:S03]  /*64e30*/  ISETP.LT.AND P5, PT, R54, UR44, !P2 ;  /* 0x0000002c36007c0c */ /* 0x002fc6000d7a1270 */
[----:B------:R1:W-:Y:S01]  /*64e40*/  @P1 STG.E.U16 desc[UR36][R4.64], R11 ;  /* 0x0000000b04001986 */ /* 0x0003e2000c101524 */
[----:B---3--:R-:W-:Y:S01]  /*64e50*/  ISETP.LT.AND P1, PT, R39, UR45, !P2 ;  /* 0x0000002d27007c0c */ /* 0x008fe2000d721270 */
[----:B------:R-:W2:Y:S01]  /*64e60*/  LDCU.64 UR44, c[0x0][0x398] ;  /* 0x00007300ff2c77ac */ /* 0x000ea20008000a00 */
[----:B------:R-:W-:Y:S01]  /*64e70*/  PRMT R10, R9, 0x7632, R10 ;  /* 0x00007632090a7816 */ /* 0x000fe2000000000a */
[----:B-1----:R-:W-:Y:S01]  /*64e80*/  IMAD.WIDE R4, R28, 0x2, R2 ;  /* 0x000000021c047825 */ /* 0x002fe200078e0202 */
[----:B------:R-:W-:-:S04]  /*64e90*/  PRMT R11, R61, 0x7632, R11 ;  /* 0x000076323d0b7816 */ /* 0x000fc8000000000b */
[----:B------:R1:W-:Y:S01]  /*64ea0*/  @P3 STG.E.U16 desc[UR36][R4.64], R9 ;  /* 0x0000000904003986 */ /* 0x0003e2000c101524 */
[----:B------:R-:W-:-:S04]  /*64eb0*/  IMAD.WIDE R6, R28, 0x2, R14 ;  /* 0x000000021c067825 */ /* 0x000fc800078e020e */
[----:B-1----:R-:W-:-:S04]  /*64ec0*/  IMAD.WIDE R4, R28, 0x2, R12 ;  /* 0x000000021c047825 */ /* 0x002fc800078e020c */
[C---:B------:R-:W-:Y:S01]  /*64ed0*/  IMAD.WIDE R8, R28.reuse, 0x2, R16 ;  /* 0x000000021c087825 */ /* 0x040fe200078e0210 */
[----:B------:R1:W-:Y:S04]  /*64ee0*/  @P1 STG.E.U16 desc[UR36][R4.64], R10 ;  /* 0x0000000a04001986 */ /* 0x0003e8000c101524 */
[----:B------:R-:W-:Y:S04]  /*64ef0*/  @P5 STG.E.U16 desc[UR36][R6.64], R61 ;  /* 0x0000003d06005986 */ /* 0x000fe8000c101524 */
[----:B------:R3:W-:Y:S01]  /*64f00*/  @P6 STG.E.U16 desc[UR36][R8.64], R11 ;  /* 0x0000000b08006986 */ /* 0x0007e2000c101524 */
[----:B-1----:R-:W-:-:S03]  /*64f10*/  IMAD.WIDE R4, R28, 0x2, R18 ;  /* 0x000000021c047825 */ /* 0x002fc600078e0212 */
[----:B---3--:R-:W3:Y:S04]  /*64f20*/  LDL.LU R11, [R1+0x410] ;  /* 0x00041000010b7983 */ /* 0x008ee80000300800 */
[----:B------:R1:W-:Y:S04]  /*64f30*/  STL [R1+0x2abc], R19 ;  /* 0x002abc1301007387 */ /* 0x0003e80000100800 */
[----:B-1----:R-:W2:Y:S01]  /*64f40*/  LDL.LU R19, [R1+0x3d0] ;  /* 0x0003d00001137983 */ /* 0x002ea20000300800 */
[----:B------:R-:W-:Y:S01]  /*64f50*/  ISETP.LT.AND P3, PT, R57, UR43, !P2 ;  /* 0x0000002b39007c0c */ /* 0x000fe2000d761270 */
[----:B------:R-:W1:Y:S02]  /*64f60*/  LDCU UR43, c[0x0][0x398] ;  /* 0x00007300ff2b77ac */ /* 0x000e640008000800 */
[----:B------:R-:W2:Y:S01]  /*64f70*/  LDL R61, [R1+0x420] ;  /* 0x00042000013d7983 */ /* 0x000ea20000100800 */
[----:B----4-:R-:W-:-:S09]  /*64f80*/  PRMT R8, R31, 0x7632, R8 ;  /* 0x000076321f087816 */ /* 0x010fd20000000008 */
[----:B------:R4:W-:Y:S04]  /*64f90*/  @P3 STG.E.U16 desc[UR36][R4.64], R31 ;  /* 0x0000001f04003986 */ /* 0x0009e8000c101524 */
[----:B----4-:R-:W4:Y:S01]  /*64fa0*/  LDL.LU R31, [R1+0x400] ;  /* 0x00040000011f7983 */ /* 0x010f220000300800 */
[----:B------:R-:W-:Y:S01]  /*64fb0*/  ISETP.LT.AND P1, PT, R33, UR39, !P2 ;  /* 0x0000002721007c0c */ /* 0x000fe2000d721270 */
[----:B------:R-:W2:Y:S01]  /*64fc0*/  LDCU UR39, c[0x0][0x398] ;  /* 0x00007300ff2777ac */ /* 0x000ea20008000800 */
[----:B------:R-:W-:Y:S01]  /*64fd0*/  IMAD.WIDE R6, R28, 0x2, R20 ;  /* 0x000000021c067825 */ /* 0x000fe200078e0214 */
[----:B------:R-:W-:Y:S02]  /*64fe0*/  ISETP.LT.AND P6, PT, R60, UR41, !P2 ;  /* 0x000000293c007c0c */ /* 0x000fe4000d7c1270 */
[----:B0-----:R-:W-:Y:S01]  /*64ff0*/  ISETP.LT.AND P3, PT, R34, UR49, !P2 ;  /* 0x0000003122007c0c */ /* 0x001fe2000d761270 */
[----:B------:R-:W-:Y:S01]  /*65000*/  IMAD.WIDE R4, R28, 0x2, R22 ;  /* 0x000000021c047825 */ /* 0x000fe200078e0216 */
[----:B------:R0:W-:Y:S01]  /*65010*/  @P4 STG.E.U16 desc[UR36][R6.64], R8 ;  /* 0x0000000806004986 */ /* 0x0001e2000c101524 */
[----:B-1----:R-:W-:Y:S01]  /*65020*/  ISETP.LT.AND P4, PT, R36, UR43, !P2 ;  /* 0x0000002b24007c0c */ /* 0x002fe2000d781270 */
[----:B------:R-:W1:Y:S01]  /*65030*/  LDCU UR41, c[0x0][0x398] ;  /* 0x00007300ff2977ac */ /* 0x000e620008000800 */
[----:B------:R-:W-:Y:S01]  /*65040*/  ISETP.LT.AND P5, PT, R38, UR47, !P2 ;  /* 0x0000002f26007c0c */ /* 0x000fe2000d7a1270 */
[----:B------:R-:W1:Y:S01]  /*65050*/  LDCU UR47, c[0x0][0x398] ;  /* 0x00007300ff2f77ac */ /* 0x000e620008000800 */
[----:B------:R-:W1:Y:S01]  /*65060*/  LDCU UR43, c[0x0][0x398] ;  /* 0x00007300ff2b77ac */ /* 0x000e620008000800 */
[----:B0-----:R-:W-:-:S04]  /*65070*/  IMAD.WIDE R6, R28, 0x2, R24 ;  /* 0x000000021c067825 */ /* 0x001fc800078e0218 */
[----:B------:R-:W-:Y:S01]  /*65080*/  VIADD R8, R0, 0x21 ;  /* 0x0000002100087836 */ /* 0x000fe20000000000 */
[----:B---3--:R-:W-:Y:S02]  /*65090*/  PRMT R10, R11, 0x7632, R10 ;  /* 0x000076320b0a7816 */ /* 0x008fe4000000000a */
[----:B--2---:R-:W-:Y:S01]  /*650a0*/  PRMT R9, R19, 0x7632, R9 ;  /* 0x0000763213097816 */ /* 0x004fe20000000009 */
[----:B------:R0:W-:Y:S01]  /*650b0*/  @P1 STG.E.U16 desc[UR36][R4.64], R19 ;  /* 0x0000001304001986 */ /* 0x0001e2000c101524 */
[----:B------:R-:W-:Y:S01]  /*650c0*/  ISETP.GE.AND P1, PT, R8, UR45, PT ;  /* 0x0000002d08007c0c */ /* 0x000fe2000bf26270 */
[----:B------:R-:W2:Y:S02]  /*650d0*/  LDCU UR45, c[0x0][0x398] ;  /* 0x00007300ff2d77ac */ /* 0x000ea40008000800 */
[----:B------:R3:W-:Y:S01]  /*650e0*/  @P6 STG.E.U16 desc[UR36][R6.64], R9 ;  /* 0x0000000906006986 */ /* 0x0007e2000c101524 */
[----:B------:R-:W-:Y:S01]  /*650f0*/  ISETP.LT.AND P6, PT, R37, UR39, !P2 ;  /* 0x0000002725007c0c */ /* 0x000fe2000d7c1270 */
[----:B------:R-:W1:Y:S01]  /*65100*/  LDCU UR39, c[0x0][0x3b8] ;  /* 0x00007700ff2777ac */ /* 0x000e620008000800 */
[C---:B0-----:R-:W-:Y:S01]  /*65110*/  IMAD.WIDE R4, R28.reuse, 0x2, R26 ;  /* 0x000000021c047825 */ /* 0x041fe200078e021a */
[----:B------:R-:W2:Y:S03]  /*65120*/  LDL R19, [R1+0x430] ;  /* 0x0004300001137983 */ /* 0x000ea60000100800 */
[C---:B---3--:R-:W-:Y:S01]  /*65130*/  IMAD.WIDE R6, R28.reuse, 0x2, R40 ;  /* 0x000000021c067825 */ /* 0x048fe200078e0228 */
[----:B------:R0:W-:Y:S03]  /*65140*/  @P3 STG.E.U16 desc[UR36][R4.64], R11 ;  /* 0x0000000b04003986 */ /* 0x0001e6000c101524 */
[C---:B------:R-:W-:Y:S01]  /*65150*/  IMAD.WIDE R8, R28.reuse, 0x2, R42 ;  /* 0x000000021c087825 */ /* 0x040fe200078e022a */
[----:B------:R3:W-:Y:S04]  /*65160*/  @P4 STG.E.U16 desc[UR36][R6.64], R10 ;  /* 0x0000000a06004986 */ /* 0x0007e8000c101524 */
[----:B------:R1:W-:Y:S01]  /*65170*/  @P5 STG.E.U16 desc[UR36][R8.64], R35 ;  /* 0x0000002308005986 */ /* 0x0003e2000c101524 */
[----:B------:R-:W-:Y:S01]  /*65180*/  ISETP.LT.AND P5, PT, R55, UR40, !P2 ;  /* 0x0000002837007c0c */ /* 0x000fe2000d7a1270 */
[----:B------:R-:W2:Y:S01]  /*65190*/  LDCU UR40, c[0x0][0x398] ;  /* 0x00007300ff2877ac */ /* 0x000ea20008000800 */
[----:B0-----:R-:W-:Y:S01]  /*651a0*/  IMAD.WIDE R4, R28, 0x2, R44 ;  /* 0x000000021c047825 */ /* 0x001fe200078e022c */
[----:B---3--:R-:W-:-:S02]  /*651b0*/  PRMT R6, R35, 0x7632, R6 ;  /* 0x0000763223067816 */ /* 0x008fc40000000006 */
[----:B------:R-:W-:Y:S01]  /*651c0*/  PRMT R30, R61, 0x7632, R30 ;  /* 0x000076323d1e7816 */ /* 0x000fe2000000001e */
[----:B-1----:R-:W3:Y:S04]  /*651d0*/  LDL.LU R35, [R1+0x440] ;  /* 0x0004400001237983 */ /* 0x002ee80000300800 */
[----:B------:R0:W-:Y:S04]  /*651e0*/  @P6 STG.E.U16 desc[UR36][R4.64], R6 ;  /* 0x0000000604006986 */ /* 0x0001e8000c101524 */
[----:B------:R-:W2:Y:S01]  /*651f0*/  LDL.LU R61, [R1+0x2ac0] ;  /* 0x002ac000013d7983 */ /* 0x000ea20000300800 */
[----:B0-----:R-:W-:-:S05]  /*65200*/  IMAD.WIDE R4, R28, 0x2, R46 ;  /* 0x000000021c047825 */ /* 0x001fca00078e022e */
[----:B----4-:R0:W-:Y:S04]  /*65210*/  @P5 STG.E.U16 desc[UR36][R4.64], R31 ;  /* 0x0000001f04005986 */ /* 0x0101e8000c101524 */
[----:B0-----:R-:W4:Y:S01]  /*65220*/  LDL.LU R5, [R1+0x420] ;  /* 0x0004200001057983 */ /* 0x001f220000300800 */
[----:B------:R-:W-:Y:S02]  /*65230*/  ISETP.LT.AND P4, PT, R56, UR41, !P2 ;  /* 0x0000002938007c0c */ /* 0x000fe4000d781270 */
[----:B------:R-:W-:Y:S01]  /*65240*/  ISETP.LT.AND P3, PT, R58, UR34, !P2 ;  /* 0x000000223a007c0c */ /* 0x000fe2000d761270 */
[C---:B------:R-:W-:Y:S01]  /*65250*/  IMAD.WIDE R6, R28.reuse, 0x2, R48 ;  /* 0x000000021c067825 */ /* 0x040fe200078e0230 */
[----:B------:R-:W-:Y:S01]  /*65260*/  ISETP.LT.AND P2, PT, R59, UR46, !P2 ;  /* 0x0000002e3b007c0c */ /* 0x000fe2000d741270 */
[----:B------:R-:W0:Y:S01]  /*65270*/  LDCU UR41, c[0x0][0x398] ;  /* 0x00007300ff2977ac */ /* 0x000e220008000800 */
[----:B------:R-:W-:Y:S01]  /*65280*/  PRMT R29, R31, 0x7632, R29 ;  /* 0x000076321f1d7816 */ /* 0x000fe2000000001d */
[C---:B------:R-:W-:Y:S01]  /*65290*/  IMAD.WIDE R8, R28.reuse, 0x2, R50 ;  /* 0x000000021c087825 */ /* 0x040fe200078e0232 */
[----:B------:R-:W4:Y:S03]  /*652a0*/  LDL.LU R31, [R1+0x470] ;  /* 0x00047000011f7983 */ /* 0x000f260000300800 */
[C---:B------:R-:W-:Y:S01]  /*652b0*/  IMAD.WIDE R10, R28.reuse, 0x2, R52 ;  /* 0x000000021c0a7825 */ /* 0x040fe200078e0234 */
[----:B------:R-:W-:Y:S01]  /*652c0*/  ISETP.LT.AND P5, PT, R39, UR47, !P1 ;  /* 0x0000002f27007c0c */ /* 0x000fe2000cfa1270 */
[----:B------:R-:W-:Y:S01]  /*652d0*/  @P4 STG.E.U16 desc[UR36][R6.64], R29 ;  /* 0x0000001d06004986 */ /* 0x000fe2000c101524 */
[----:B------:R-:W1:Y:S01]  /*652e0*/  LDCU UR34, c[0x0][0x398] ;  /* 0x00007300ff2277ac */ /* 0x000e620008000800 */
[----:B------:R-:W-:-:S02]  /*652f0*/  VIADD R28, R28, UR39 ;  /* 0x000000271c1c7c36 */ /* 0x000fc40008000000 */
[----:B------:R0:W-:Y:S01]  /*65300*/  STL [R1+0x2ab4], R39 ;  /* 0x002ab42701007387 */ /* 0x0001e20000100800 */
[----:B--2---:R-:W-:-:S03]  /*65310*/  ISETP.LT.AND P6, PT, R61, UR48, !P1 ;  /* 0x000000303d007c0c */ /* 0x004fc6000cfc1270 */
[----:B0-----:R-:W2:Y:S01]  /*65320*/  LDL.LU R39, [R1+0x450] ;  /* 0x0004500001277983 */ /* 0x001ea20000300800 */
[----:B---3--:R-:W-:-:S03]  /*65330*/  PRMT R29, R35, 0x7632, R29 ;  /* 0x00007632231d7816 */ /* 0x008fc6000000001d */
[----:B----4-:R0:W-:Y:S01]  /*65340*/  @P3 STG.E.U16 desc[UR36][R8.64], R5 ;  /* 0x0000000508003986 */ /* 0x0101e2000c101524 */
[----:B------:R-:W-:Y:S01]  /*65350*/  ISETP.LT.AND P4, PT, R54, UR45, !P1 ;  /* 0x0000002d36007c0c */ /* 0x000fe2000cf81270 */
[----:B------:R-:W3:Y:S02]  /*65360*/  LDCU UR39, c[0x0][0x398] ;  /* 0x00007300ff2777ac */ /* 0x000ee40008000800 */
[----:B------:R4:W-:Y:S01]  /*65370*/  @P2 STG.E.U16 desc[UR36][R10.64], R30 ;  /* 0x0000001e0a002986 */ /* 0x0009e2000c101524 */
[----:B0-----:R-:W-:Y:S01]  /*65380*/  IMAD.WIDE R4, R28, 0x2, R2 ;  /* 0x000000021c047825 */ /* 0x001fe200078e0202 */
[----:B----4-:R-:W-:-:S04]  /*65390*/  PRMT R30, R19, 0x7632, R30 ;  /* 0x00007632131e7816 */ /* 0x010fc8000000001e */
[----:B------:R0:W-:Y:S04]  /*653a0*/  @P6 STG.E.U16 desc[UR36][R4.64], R35 ;  /* 0x0000002304006986 */ /* 0x0001e8000c101524 */
[----:B------:R-:W4:Y:S04]  /*653b0*/  LDL.LU R19, [R1+0x2abc] ;  /* 0x002abc0001137983 */ /* 0x000f280000300800 */
[----:B0-----:R-:W2:Y:S04]  /*653c0*/  LDL.LU R35, [R1+0x2ab8] ;  /* 0x002ab80001237983 */ /* 0x001ea80000300800 */
[----:B------:R-:W3:Y:S01]  /*653d0*/  LDL.LU R5, [R1+0x430] ;  /* 0x0004300001057983 */ /* 0x000ee20000300800 */
[----:B------:R-:W-:Y:S01]  /*653e0*/  ISETP.LT.AND P3, PT, R32, UR35, !P1 ;  /* 0x0000002320007c0c */ /* 0x000fe2000cf61270 */
[C---:B------:R-:W-:Y:S01]  /*653f0*/  IMAD.WIDE R6, R28.reuse, 0x2, R12 ;  /* 0x000000021c067825 */ /* 0x040fe200078e020c */
[----:B------:R-:W-:Y:S01]  /*65400*/  ISETP.LT.AND P2, PT, R57, UR41, !P1 ;  /* 0x0000002939007c0c */ /* 0x000fe2000cf41270 */
[----:B------:R-:W0:Y:S02]  /*65410*/  LDCU UR41, c[0x0][0x398] ;  /* 0x00007300ff2977ac */ /* 0x000e240008000800 */
[C---:B------:R-:W-:Y:S01]  /*65420*/  IMAD.WIDE R8, R28.reuse, 0x2, R14 ;  /* 0x000000021c087825 */ /* 0x040fe200078e020e */
[----:B------:R1:W-:Y:S03]  /*65430*/  @P5 STG.E.U16 desc[UR36][R6.64], R29 ;  /* 0x0000001d06005986 */ /* 0x0003e6000c101524 */
[----:B------:R-:W-:Y:S01]  /*65440*/  IMAD.WIDE R10, R28, 0x2, R16 ;  /* 0x000000021c0a7825 */ /* 0x000fe200078e0210 */
[----:B-1----:R-:W-:-:S03]  /*65450*/  PRMT R29, R31, 0x7632, R29 ;  /* 0x000076321f1d7816 */ /* 0x002fc6000000001d */
[C---:B------:R-:W-:Y:S01]  /*65460*/  IMAD.WIDE R6, R28.reuse, 0x2, R22 ;  /* 0x000000021c067825 */ /* 0x040fe200078e0216 */
[----:B--2---:R-:W-:Y:S01]  /*65470*/  ISETP.LT.AND P5, PT, R35, UR43, !P1 ;  /* 0x0000002b23007c0c */ /* 0x004fe2000cfa1270 */
[----:B---3--:R4:W-:Y:S04]  /*65480*/  @P4 STG.E.U16 desc[UR36][R8.64], R5 ;  /* 0x0000000508004986 */ /* 0x0089e8000c101524 */
[----:B------:R-:W-:Y:S01]  /*65490*/  @P3 STG.E.U16 desc[UR36][R10.64], R30 ;  /* 0x0000001e0a003986 */ /* 0x000fe2000c101524 */
[----:B----4-:R-:W-:-:S03]  /*654a0*/  IMAD.WIDE R4, R28, 0x2, R18 ;  /* 0x000000021c047825 */ /* 0x010fc600078e0212 */
[----:B------:R1:W-:Y:S04]  /*654b0*/  STL [R1+0x2ab0], R19 ;  /* 0x002ab01301007387 */ /* 0x0003e80000100800 */
[----:B------:R2:W-:Y:S04]  /*654c0*/  @P2 STG.E.U16 desc[UR36][R4.64], R31 ;  /* 0x0000001f04002986 */ /* 0x0005e8000c101524 */
[----:B-1----:R-:W3:Y:S01]  /*654d0*/  LDL.LU R19, [R1+0x490] ;  /* 0x0004900001137983 */ /* 0x002ee20000300800 */
[----:B--2---:R-:W-:-:S03]  /*654e0*/  IMAD.WIDE R4, R28, 0x2, R20 ;  /* 0x000000021c047825 */ /* 0x004fc600078e0214 */
[----:B------:R-:W2:Y:S04]  /*654f0*/  LDL.LU R31, [R1+0x480] ;  /* 0x00048000011f7983 */ /* 0x000ea80000300800 */
[----:B------:R1:W-:Y:S01]  /*65500*/  @P5 STG.E.U16 desc[UR36][R4.64], R29 ;  /* 0x0000001d04005986 */ /* 0x0003e2000c101524 */
[----:B------:R-:W-:Y:S01]  /*65510*/  ISETP.LT.AND P4, PT, R33, UR40, !P1 ;  /* 0x0000002821007c0c */ /* 0x000fe2000cf81270 */
[----:B------:R-:W4:Y:S02]  /*65520*/  LDCU UR40, c[0x0][0x398] ;  /* 0x00007300ff2877ac */ /* 0x000f240008000800 */
[----:B-1----:R-:W2:Y:S01]  /*65530*/  LDL.LU R5, [R1+0x460] ;  /* 0x0004600001057983 */ /* 0x002ea20000300800 */
[----:B------:R-:W-:-:S09]  /*65540*/  PRMT R30, R39, 0x7632, R30 ;  /* 0x00007632271e7816 */ /* 0x000fd2000000001e */
[----:B------:R1:W-:Y:S04]  /*65550*/  @P4 STG.E.U16 desc[UR36][R6.64], R39 ;  /* 0x0000002706004986 */ /* 0x0003e8000c101524 */
[----:B-1----:R-:W4:Y:S01]  /*65560*/  LDL R39, [R1+0x4a0] ;  /* 0x0004a00001277983 */ /* 0x002f220000100800 */
[----:B------:R-:W-:Y:S02]  /*65570*/  ISETP.LT.AND P3, PT, R60, UR33, !P1 ;  /* 0x000000213c007c0c */ /* 0x000fe4000cf61270 */
[----:B------:R-:W-:Y:S01]  /*65580*/  ISETP.LT.AND P2, PT, R34, UR34, !P1 ;  /* 0x0000002222007c0c */ /* 0x000fe2000cf41270 */
[----:B------:R-:W-:Y:S01]  /*65590*/  IMAD.WIDE R8, R28, 0x2, R24 ;  /* 0x000000021c087825 */ /* 0x000fe200078e0218 */
[----:B0-----:R-:W-:Y:S01]  /*655a0*/  ISETP.LT.AND P6, PT, R36, UR41, !P1 ;  /* 0x0000002924007c0c */ /* 0x001fe2000cfc1270 */
[----:B------:R-:W0:Y:S01]  /*655b0*/  LDCU.64 UR34, c[0x0][0x398] ;  /* 0x00007300ff2277ac */ /* 0x000e220008000a00 */
[----:B------:R-:W-:Y:S01]  /*655c0*/  ISETP.LT.AND P5, PT, R38, UR39, !P1 ;  /* 0x0000002726007c0c */ /* 0x000fe2000cfa1270 */
[C---:B------:R-:W-:Y:S01]  /*655d0*/  IMAD.WIDE R10, R28.reuse, 0x2, R26 ;  /* 0x000000021c0a7825 */ /* 0x040fe200078e021a */
[----:B------:R-:W-:Y:S01]  /*655e0*/  ISETP.LT.AND P4, PT, R37, UR8, !P1 ;  /* 0x0000000825007c0c */ /* 0x000fe2000cf81270 */
[----:B------:R-:W1:Y:S04]  /*655f0*/  LDCU UR41, c[0x0][0x398] ;  /* 0x00007300ff2977ac */ /* 0x000e680008000800 */
[----:B------:R0:W-:Y:S01]  /*65600*/  @P3 STG.E.U16 desc[UR36][R8.64], R30 ;  /* 0x0000001e08003986 */ /* 0x0001e2000c101524 */
[C---:B------:R-:W-:Y:S01]  /*65610*/  IMAD.WIDE R6, R28.reuse, 0x2, R42 ;  /* 0x000000021c067825 */ /* 0x040fe200078e022a */
[----:B------:R-:W-:Y:S01]  /*65620*/  ISETP.LT.AND P3, PT, R55, UR42, !P1 ;  /* 0x0000002a37007c0c */ /* 0x000fe2000cf61270 */
[----:B------:R-:W1:Y:S01]  /*65630*/  LDCU UR33, c[0x0][0x398] ;  /* 0x00007300ff2177ac */ /* 0x000e620008000800 */
[----:B------:R-:W1:Y:S01]  /*65640*/  LDCU UR8, c[0x0][0x3b8] ;  /* 0x00007700ff0877ac */ /* 0x000e620008000800 */
[----:B------:R-:W1:Y:S01]  /*65650*/  LDCU UR39, c[0x0][0x398] ;  /* 0x00007300ff2777ac */ /* 0x000e620008000800 */
[C---:B0-----:R-:W-:Y:S01]  /*65660*/  IMAD.WIDE R8, R28.reuse, 0x2, R44 ;  /* 0x000000021c087825 */ /* 0x041fe200078e022c */
[----:B---3--:R-:W-:Y:S01]  /*65670*/  PRMT R29, R19, 0x7632, R29 ;  /* 0x00007632131d7816 */ /* 0x008fe2000000001d */
[----:B--2---:R0:W-:Y:S02]  /*65680*/  @P2 STG.E.U16 desc[UR36][R10.64], R5 ;  /* 0x000000050a002986 */ /* 0x0041e4000c101524 */
[----:B0-----:R-:W-:Y:S01]  /*65690*/  PRMT R10, R5, 0x7632, R10 ;  /* 0x00007632050a7816 */ /* 0x001fe2000000000a */
[----:B------:R-:W-:-:S05]  /*656a0*/  IMAD.WIDE R4, R28, 0x2, R40 ;  /* 0x000000021c047825 */ /* 0x000fca00078e0228 */
[----:B------:R0:W-:Y:S04]  /*656b0*/  @P6 STG.E.U16 desc[UR36][R4.64], R10 ;  /* 0x0000000a04006986 */ /* 0x0001e8000c101524 */
[----:B------:R2:W-:Y:S04]  /*656c0*/  @P5 STG.E.U16 desc[UR36][R6.64], R19 ;  /* 0x0000001306005986 */ /* 0x0005e8000c101524 */
[----:B------:R3:W-:Y:S01]  /*656d0*/  @P4 STG.E.U16 desc[UR36][R8.64], R29 ;  /* 0x0000001d08004986 */ /* 0x0007e2000c101524 */
[----:B----4-:R-:W-:Y:S01]  /*656e0*/  ISETP.LT.AND P4, PT, R56, UR40, !P1 ;  /* 0x0000002838007c0c */ /* 0x010fe2000cf81270 */
[----:B------:R-:W-:-:S02]  /*656f0*/  VIADD R11, R0, 0x22 ;  /* 0x00000022000b7836 */ /* 0x000fc40000000000 */
[C---:B0-----:R-:W-:Y:S01]  /*65700*/  IMAD.WIDE R4, R28.reuse, 0x2, R46 ;  /* 0x000000021c047825 */ /* 0x041fe200078e022e */
[----:B------:R-:W-:Y:S01]  /*65710*/  PRMT R10, R31, 0x7632, R10 ;  /* 0x000076321f0a7816 */ /* 0x000fe2000000000a */
[----:B------:R-:W0:Y:S01]  /*65720*/  LDCU UR40, c[0x0][0x398] ;  /* 0x00007300ff2877ac */ /* 0x000e220008000800 */
[----:B------:R-:W-:Y:S01]  /*65730*/  ISETP.GE.AND P2, PT, R11, UR35, PT ;  /* 0x000000230b007c0c */ /* 0x000fe2000bf46270 */
[----:B--2---:R-:W2:Y:S01]  /*65740*/  LDL R19, [R1+0x3b4] ;  /* 0x0003b40001137983 */ /* 0x004ea20000100800 */
[----:B---3--:R-:W-:-:S03]  /*65750*/  IMAD.WIDE R8, R28, 0x2, R48 ;  /* 0x000000021c087825 */ /* 0x008fc600078e0230 */
[----:B------:R3:W-:Y:S01]  /*65760*/  @P3 STG.E.U16 desc[UR36][R4.64], R31 ;  /* 0x0000001f04003986 */ /* 0x0007e2000c101524 */
[----:B------:R-:W-:Y:S01]  /*65770*/  PRMT R11, R39, 0x7632, R11 ;  /* 0x00007632270b7816 */ /* 0x000fe2000000000b */
[----:B------:R-:W4:Y:S02]  /*65780*/  LDCU UR35, c[0x0][0x398] ;  /* 0x00007300ff2377ac */ /* 0x000f240008000800 */
[----:B------:R0:W-:Y:S04]  /*65790*/  @P4 STG.E.U16 desc[UR36][R8.64], R10 ;  /* 0x0000000a08004986 */ /* 0x0001e8000c101524 */
[----:B---3--:R-:W3:Y:S04]  /*657a0*/  LDL.LU R31, [R1+0x3e4] ;  /* 0x0003e400011f7983 */ /* 0x008ee80000300800 */
[----:B------:R-:W2:Y:S04]  /*657b0*/  LDL.LU R39, [R1+0x2ab4] ;  /* 0x002ab40001277983 */ /* 0x000ea80000300800 */
[----:B0-----:R-:W2:Y:S01]  /*657c0*/  LDL.LU R8, [R1+0x4a0] ;  /* 0x0004a00001087983 */ /* 0x001ea20000300800 */
[----:B-1----:R-:W-:-:S02]  /*657d0*/  ISETP.LT.AND P5, PT, R58, UR41, !P1 ;  /* 0x000000293a007c0c */ /* 0x002fc4000cfa1270 */
[----:B------:R-:W-:Y:S01]  /*657e0*/  ISETP.LT.AND P1, PT, R59, UR33, !P1 ;  /* 0x000000213b007c0c */ /* 0x000fe2000cf21270 */
[C---:B------:R-:W-:Y:S01]  /*657f0*/  IMAD.WIDE R6, R28.reuse, 0x2, R50 ;  /* 0x000000021c067825 */ /* 0x040fe200078e0232 */
[----:B------:R-:W3:Y:S03]  /*65800*/  LDL.LU R9, [R1+0x3c4] ;  /* 0x0003c40001097983 */ /* 0x000ee60000300800 */
[----:B------:R-:W-:Y:S01]  /*65810*/  IMAD.WIDE R4, R28, 0x2, R52 ;  /* 0x000000021c047825 */ /* 0x000fe200078e0234 */
[----:B------:R-:W-:Y:S01]  /*65820*/  ISETP.LT.AND P4, PT, R35, UR31, !P2 ;  /* 0x0000001f23007c0c */ /* 0x000fe2000d781270 */
[----:B------:R-:W0:Y:S01]  /*65830*/  LDCU UR33, c[0x0][0x398] ;  /* 0x00007300ff2177ac */ /* 0x000e220008000800 */
[----:B------:R-:W-:-:S03]  /*65840*/  ISETP.LT.AND P3, PT, R61, UR18, !P2 ;  /* 0x000000123d007c0c */ /* 0x000fc6000d761270 */
[----:B--2---:R-:W-:Y:S01]  /*65850*/  @P5 STG.E.U16 desc[UR36][R6.64], R8 ;  /* 0x0000000806005986 */ /* 0x004fe2000c101524 */
[----:B------:R-:W-:Y:S01]  /*65860*/  VIADD R28, R28, UR8 ;  /* 0x000000081c1c7c36 */ /* 0x000fe20008000000 */
[----:B------:R-:W-:Y:S01]  /*65870*/  ISETP.LT.AND P5, PT, R54, UR39, !P2 ;  /* 0x0000002736007c0c */ /* 0x000fe2000d7a1270 */
[----:B------:R-:W1:Y:S01]  /*65880*/  LDCU UR8, c[0x0][0x398] ;  /* 0x00007300ff0877ac */ /* 0x000e620008000800 */
[----:B------:R2:W-:Y:S01]  /*65890*/  @P1 STG.E.U16 desc[UR36][R4.64], R11 ;  /* 0x0000000b04001986 */ /* 0x0005e2000c101524 */
[----:B------:R-:W-:Y:S02]  /*658a0*/  ISETP.LT.AND P6, PT, R32, UR32, !P2 ;  /* 0x0000002020007c0c */ /* 0x000fe4000d7c1270 */
[----:B---3--:R-:W-:Y:S01]  /*658b0*/  PRMT R10, R9, 0x7632, R10 ;  /* 0x00007632090a7816 */ /* 0x008fe2000000000a */
[----:B------:R-:W3:Y:S01]  /*658c0*/  LDCU UR39, c[0x0][0x398] ;  /* 0x00007300ff2777ac */ /* 0x000ee20008000800 */
[----:B------:R-:W0:Y:S01]  /*658d0*/  LDCU UR18, c[0x0][0x398] ;  /* 0x00007300ff1277ac */ /* 0x000e220008000800 */
[----:B--2---:R-:W-:Y:S01]  /*658e0*/  PRMT R11, R19, 0x7632, R11 ;  /* 0x00007632130b7816 */ /* 0x004fe2000000000b */
[----:B------:R-:W2:Y:S01]  /*658f0*/  LDCU UR31, c[0x0][0x398] ;  /* 0x00007300ff1f77ac */ /* 0x000ea20008000800 */
[----:B------:R-:W2:Y:S04]  /*65900*/  LDL.LU R19, [R1+0x2ab0] ;  /* 0x002ab00001137983 */ /* 0x000ea80000300800 */
[----:B------:R0:W-:Y:S04]  /*65910*/  STL [R1+0x2aa8], R35 ;  /* 0x002aa82301007387 */ /* 0x0001e80000100800 */
[----:B0-----:R-:W3:Y:S01]  /*65920*/  LDL.LU R35, [R1+0x3b4] ;  /* 0x0003b40001237983 */ /* 0x001ee20000300800 */
[----:B------:R-:W-:Y:S01]  /*65930*/  ISETP.LT.AND P1, PT, R39, UR40, !P2 ;  /* 0x0000002827007c0c */ /* 0x000fe2000d721270 */
[----:B------:R-:W-:-:S05]  /*65940*/  IMAD.WIDE R4, R28, 0x2, R2 ;  /* 0x000000021c047825 */ /* 0x000fca00078e0202 */
[----:B------:R0:W-:Y:S01]  /*65950*/  @P3 STG.E.U16 desc[UR36][R4.64], R9 ;  /* 0x0000000904003986 */ /* 0x0001e2000c101524 */
[----:B------:R-:W-:-:S04]  /*65960*/  IMAD.WIDE R6, R28, 0x2, R14 ;  /* 0x000000021c067825 */ /* 0x000fc800078e020e */
[----:B0-----:R-:W-:-:S04]  /*65970*/  IMAD.WIDE R4, R28, 0x2, R12 ;  /* 0x000000021c047825 */ /* 0x001fc800078e020c */
[C---:B------:R-:W-:Y:S01]  /*65980*/  IMAD.WIDE R8, R28.reuse, 0x2, R16 ;  /* 0x000000021c087825 */ /* 0x040fe200078e0210 */
[----:B------:R2:W-:Y:S03]  /*65990*/  @P1 STG.E.U16 desc[UR36][R4.64], R10 ;  /* 0x0000000a04001986 */ /* 0x0005e6000c101524 */
[C---:B--2---:R-:W-:Y:S01]  /*659a0*/  IMAD.WIDE R4, R28.reuse, 0x2, R18 ;  /* 0x000000021c047825 */ /* 0x044fe200078e0212 */
[----:B---3--:R0:W-:Y:S04]  /*659b0*/  @P5 STG.E.U16 desc[UR36][R6.64], R35 ;  /* 0x0000002306005986 */ /* 0x0081e8000c101524 */
[----:B------:R2:W-:Y:S04]  /*659c0*/  @P6 STG.E.U16 desc[UR36][R8.64], R11 ;  /* 0x0000000b08006986 */ /* 0x0005e8000c101524 */
[----:B0-----:R-:W3:Y:S04]  /*659d0*/  LDL.LU R35, [R1+0x3f4] ;  /* 0x0003f40001237983 */ /* 0x001ee80000300800 */
[----:B--2---:R-:W2:Y:S04]  /*659e0*/  LDL.LU R11, [R1+0x414] ;  /* 0x00041400010b7983 */ /* 0x004ea80000300800 */
[----:B------:R0:W-:Y:S04]  /*659f0*/  STL [R1+0x2aac], R19 ;  /* 0x002aac1301007387 */ /* 0x0001e80000100800 */
[----:B0-----:R-:W3:Y:S01]  /*65a00*/  LDL.LU R19, [R1+0x3d4] ;  /* 0x0003d40001137983 */ /* 0x001ee20000300800 */
[----:B------:R-:W-:Y:S01]  /*65a10*/  ISETP.LT.AND P3, PT, R57, UR33, !P2 ;  /* 0x0000002139007c0c */ /* 0x000fe2000d761270 */
[----:B------:R-:W0:Y:S01]  /*65a20*/  LDCU.64 UR32, c[0x0][0x398] ;  /* 0x00007300ff2077ac */ /* 0x000e220008000a00 */
[----:B-1----:R-:W-:Y:S01]  /*65a30*/  ISETP.LT.AND P1, PT, R33, UR8, !P2 ;  /* 0x0000000821007c0c */ /* 0x002fe2000d721270 */
[----:B------:R-:W-:Y:S01]  /*65a40*/  IMAD.WIDE R6, R28, 0x2, R20 ;  /* 0x000000021c067825 */ /* 0x000fe200078e0214 */
[----:B------:R-:W-:Y:S01]  /*65a50*/  PRMT R8, R31, 0x7632, R8 ;  /* 0x000076321f087816 */ /* 0x000fe20000000008 */
[----:B------:R-:W1:Y:S01]  /*65a60*/  LDCU UR8, c[0x0][0x398] ;  /* 0x00007300ff0877ac */ /* 0x000e620008000800 */
[----:B----4-:R-:W-:-:S02]  /*65a70*/  ISETP.LT.AND P6, PT, R60, UR35, !P2 ;  /* 0x000000233c007c0c */ /* 0x010fc4000d7c1270 */
[----:B------:R-:W-:Y:S01]  /*65a80*/  ISETP.LT.AND P5, PT, R38, UR30, !P2 ;  /* 0x0000001e26007c0c */ /* 0x000fe2000d7a1270 */
[----:B------:R-:W4:Y:S04]  /*65a90*/  LDCU UR35, c[0x0][0x398] ;  /* 0x00007300ff2377ac */ /* 0x000f280008000800 */
[----:B------:R0:W-:Y:S01]  /*65aa0*/  @P3 STG.E.U16 desc[UR36][R4.64], R31 ;  /* 0x0000001f04003986 */ /* 0x0001e2000c101524 */
[----:B------:R-:W-:Y:S01]  /*65ab0*/  ISETP.LT.AND P3, PT, R34, UR39, !P2 ;  /* 0x0000002722007c0c */ /* 0x000fe2000d761270 */
[----:B------:R-:W1:Y:S02]  /*65ac0*/  LDCU UR30, c[0x0][0x398] ;  /* 0x00007300ff1e77ac */ /* 0x000e640008000800 */
[----:B------:R4:W-:Y:S01]  /*65ad0*/  @P4 STG.E.U16 desc[UR36][R6.64], R8 ;  /* 0x0000000806004986 */ /* 0x0009e2000c101524 */
[----:B------:R-:W-:Y:S01]  /*65ae0*/  ISETP.LT.AND P4, PT, R36, UR18, !P2 ;  /* 0x0000001224007c0c */ /* 0x000fe2000d781270 */
[----:B------:R-:W1:Y:S01]  /*65af0*/  LDCU UR18, c[0x0][0x398] ;  /* 0x00007300ff1277ac */ /* 0x000e620008000800 */
[C---:B0-----:R-:W-:Y:S01]  /*65b00*/  IMAD.WIDE R4, R28.reuse, 0x2, R22 ;  /* 0x000000021c047825 */ /* 0x041fe200078e0216 */
[----:B------:R-:W3:Y:S03]  /*65b10*/  LDL.LU R31, [R1+0x404] ;  /* 0x00040400011f7983 */ /* 0x000ee60000300800 */
[----:B----4-:R-:W-:-:S04]  /*65b20*/  IMAD.WIDE R6, R28, 0x2, R24 ;  /* 0x000000021c067825 */ /* 0x010fc800078e0218 */
[----:B------:R-:W-:Y:S01]  /*65b30*/  VIADD R8, R0, 0x23 ;  /* 0x0000002300087836 */ /* 0x000fe20000000000 */
[----:B------:R0:W-:Y:S04]  /*65b40*/  STL [R1+0x2aa4], R0 ;  /* 0x002aa40001007387 */ /* 0x0001e80000100800 */
[----:B0-----:R-:W4:Y:S01]  /*65b50*/  LDL.LU R0, [R1+0x424] ;  /* 0x0004240001007983 */ /* 0x001f220000300800 */
[----:B--2---:R-:W-:Y:S02]  /*65b60*/  PRMT R10, R11, 0x7632, R10 ;  /* 0x000076320b0a7816 */ /* 0x004fe4000000000a */
[----:B---3--:R-:W-:Y:S01]  /*65b70*/  PRMT R9, R19, 0x7632, R9 ;  /* 0x0000763213097816 */ /* 0x008fe20000000009 */
[----:B------:R0:W-:Y:S01]  /*65b80*/  @P1 STG.E.U16 desc[UR36][R4.64], R19 ;  /* 0x0000001304001986 */ /* 0x0001e2000c101524 */
[----:B------:R-:W-:Y:S01]  /*65b90*/  ISETP.GE.AND P1, PT, R8, UR33, PT ;  /* 0x0000002108007c0c */ /* 0x000fe2000bf26270 */
[----:B------:R-:W2:Y:S02]  /*65ba0*/  LDCU UR33, c[0x0][0x398] ;  /* 0x00007300ff2177ac */ /* 0x000ea40008000800 */
[----:B------:R3:W-:Y:S01]  /*65bb0*/  @P6 STG.E.U16 desc[UR36][R6.64], R9 ;  /* 0x0000000906006986 */ /* 0x0007e2000c101524 */
[----:B0-----:R-:W-:-:S03]  /*65bc0*/  IMAD.WIDE R4, R28, 0x2, R26 ;  /* 0x000000021c047825 */ /* 0x001fc600078e021a */
[----:B------:R-:W4:Y:S01]  /*65bd0*/  LDL R19, [R1+0x434] ;  /* 0x0004340001137983 */ /* 0x000f220000100800 */
[----:B---3--:R-:W-:-:S03]  /*65be0*/  IMAD.WIDE R6, R28, 0x2, R40 ;  /* 0x000000021c067825 */ /* 0x008fc600078e0228 */
[----:B------:R-:W-:Y:S01]  /*65bf0*/  @P3 STG.E.U16 desc[UR36][R4.64], R11 ;  /* 0x0000000b04003986 */ /* 0x000fe2000c101524 */
[----:B------:R-:W-:-:S03]  /*65c00*/  IMAD.WIDE R8, R28, 0x2, R42 ;  /* 0x000000021c087825 */ /* 0x000fc600078e022a */
[----:B------:R0:W-:Y:S04]  /*65c10*/  @P4 STG.E.U16 desc[UR36][R6.64], R10 ;  /* 0x0000000a06004986 */ /* 0x0001e8000c101524 */
[----:B------:R3:W-:Y:S01]  /*65c20*/  @P5 STG.E.U16 desc[UR36][R8.64], R35 ;  /* 0x0000002308005986 */ /* 0x0007e2000c101524 */
[----:B0-----:R-:W-:-:S03]  /*65c30*/  PRMT R6, R35, 0x7632, R6 ;  /* 0x0000763223067816 */ /* 0x001fc60000000006 */
[----:B---3--:R-:W3:Y:S01]  /*65c40*/  LDL.LU R35, [R1+0x444] ;  /* 0x0004440001237983 */ /* 0x008ee20000300800 */
[----:B-1----:R-:W-:Y:S01]  /*65c50*/  ISETP.LT.AND P6, PT, R37, UR8, !P2 ;  /* 0x0000000825007c0c */ /* 0x002fe2000d7c1270 */
[----:B------:R-:W0:Y:S01]  /*65c60*/  LDCU UR8, c[0x0][0x3b8] ;  /* 0x00007700ff0877ac */ /* 0x000e220008000800 */
[----:B------:R-:W-:Y:S01]  /*65c70*/  ISETP.LT.AND P5, PT, R55, UR44, !P2 ;  /* 0x0000002c37007c0c */ /* 0x000fe2000d7a1270 */
[----:B------:R-:W-:Y:S01]  /*65c80*/  IMAD.WIDE R4, R28, 0x2, R44 ;  /* 0x000000021c047825 */ /* 0x000fe200078e022c */
[----:B------:R-:W-:Y:S02]  /*65c90*/  ISETP.LT.AND P4, PT, R56, UR35, !P2 ;  /* 0x0000002338007c0c */ /* 0x000fe4000d781270 */
[----:B------:R-:W-:Y:S01]  /*65ca0*/  ISETP.LT.AND P3, PT, R58, UR16, !P2 ;  /* 0x000000103a007c0c */ /* 0x000fe2000d761270 */
[C---:B------:R-:W-:Y:S01]  /*65cb0*/  IMAD.WIDE R8, R28.reuse, 0x2, R50 ;  /* 0x000000021c087825 */ /* 0x040fe200078e0232 */
[----:B------:R-:W-:Y:S01]  /*65cc0*/  ISETP.LT.AND P2, PT, R59, UR29, !P2 ;  /* 0x0000001d3b007c0c */ /* 0x000fe2000d741270 */
[----:B------:R-:W1:Y:S04]  /*65cd0*/  LDCU UR29, c[0x0][0x398] ;  /* 0x00007300ff1d77ac */ /* 0x000e680008000800 */
[----:B------:R0:W-:Y:S01]  /*65ce0*/  @P6 STG.E.U16 desc[UR36][R4.64], R6 ;  /* 0x0000000604006986 */ /* 0x0001e2000c101524 */
[----:B--2---:R-:W-:Y:S01]  /*65cf0*/  ISETP.LT.AND P6, PT, R61, UR33, !P1 ;  /* 0x000000213d007c0c */ /* 0x004fe2000cfc1270 */
[----:B------:R-:W-:Y:S01]  /*65d00*/  IMAD.WIDE R10, R28, 0x2, R52 ;  /* 0x000000021c0a7825 */ /* 0x000fe200078e0234 */
[----:B------:R-:W-:Y:S01]  /*65d10*/  PRMT R29, R31, 0x7632, R29 ;  /* 0x000076321f1d7816 */ /* 0x000fe2000000001d */
[----:B------:R-:W2:Y:S01]  /*65d20*/  LDCU UR16, c[0x0][0x398] ;  /* 0x00007300ff1077ac */ /* 0x000ea20008000800 */
[----:B----4-:R-:W-:Y:S01]  /*65d30*/  PRMT R30, R0, 0x7632, R30 ;  /* 0x00007632001e7816 */ /* 0x010fe2000000001e */
[----:B0-----:R-:W-:-:S04]  /*65d40*/  IMAD.WIDE R4, R28, 0x2, R46 ;  /* 0x000000021c047825 */ /* 0x001fc800078e022e */
[C---:B------:R-:W-:Y:S01]  /*65d50*/  IMAD.WIDE R6, R28.reuse, 0x2, R48 ;  /* 0x000000021c067825 */ /* 0x040fe200078e0230 */
[----:B------:R0:W-:Y:S03]  /*65d60*/  @P5 STG.E.U16 desc[UR36][R4.64], R31 ;  /* 0x0000001f04005986 */ /* 0x0001e6000c101524 */
[----:B------:R-:W-:Y:S01]  /*65d70*/  VIADD R28, R28, UR8 ;  /* 0x000000081c1c7c36 */ /* 0x000fe20008000000 */
[----:B------:R-:W-:Y:S04]  /*65d80*/  @P4 STG.E.U16 desc[UR36][R6.64], R29 ;  /* 0x0000001d06004986 */ /* 0x000fe8000c101524 */
[----:B0-----:R-:W4:Y:S01]  /*65d90*/  LDL.LU R31, [R1+0x474] ;  /* 0x00047400011f7983 */ /* 0x001f220000300800 */
[----:B------:R-:W-:Y:S01]  /*65da0*/  IMAD.WIDE R4, R28, 0x2, R2 ;  /* 0x000000021c047825 */ /* 0x000fe200078e0202 */
[----:B------:R-:W-:Y:S01]  /*65db0*/  ISETP.LT.AND P5, PT, R39, UR31, !P1 ;  /* 0x0000001f27007c0c */ /* 0x000fe2000cfa1270 */
[----:B------:R-:W0:Y:S01]  /*65dc0*/  LDCU UR8, c[0x0][0x398] ;  /* 0x00007300ff0877ac */ /* 0x000e220008000800 */
[----:B------:R1:W-:Y:S04]  /*65dd0*/  @P3 STG.E.U16 desc[UR36][R8.64], R0 ;  /* 0x0000000008003986 */ /* 0x0003e8000c101524 */
[----:B------:R0:W-:Y:S04]  /*65de0*/  @P2 STG.E.U16 desc[UR36][R10.64], R30 ;  /* 0x0000001e0a002986 */ /* 0x0001e8000c101524 */
[----:B-1----:R-:W4:Y:S01]  /*65df0*/  LDL R0, [R1+0x454] ;  /* 0x0004540001007983 */ /* 0x002f220000100800 */
[----:B0-----:R-:W-:-:S03]  /*65e00*/  PRMT R30, R19, 0x7632, R30 ;  /* 0x00007632131e7816 */ /* 0x001fc6000000001e */
[----:B------:R-:W4:Y:S01]  /*65e10*/  LDL.LU R19, [R1+0x2aac] ;  /* 0x002aac0001137983 */ /* 0x000f220000300800 */
[----:B---3--:R-:W-:-:S03]  /*65e20*/  PRMT R29, R35, 0x7632, R29 ;  /* 0x00007632231d7816 */ /* 0x008fc6000000001d */
[----:B------:R0:W-:Y:S04]  /*65e30*/  @P6 STG.E.U16 desc[UR36][R4.64], R35 ;  /* 0x0000002304006986 */ /* 0x0001e8000c101524 */
[----:B0-----:R-:W3:Y:S04]  /*65e40*/  LDL.LU R35, [R1+0x2aa8] ;  /* 0x002aa80001237983 */ /* 0x001ee80000300800 */
[----:B------:R-:W3:Y:S01]  /*65e50*/  LDL.LU R5, [R1+0x434] ;  /* 0x0004340001057983 */ /* 0x000ee20000300800 */
[----:B------:R-:W-:Y:S01]  /*65e60*/  ISETP.LT.AND P4, PT, R54, UR18, !P1 ;  /* 0x0000001236007c0c */ /* 0x000fe2000cf81270 */
[----:B------:R-:W-:Y:S01]  /*65e70*/  IMAD.WIDE R6, R28, 0x2, R12 ;  /* 0x000000021c067825 */ /* 0x000fe200078e020c */
[----:B------:R-:W-:Y:S01]  /*65e80*/  ISETP.LT.AND P3, PT, R32, UR28, !P1 ;  /* 0x0000001c20007c0c */ /* 0x000fe2000cf61270 */
[----:B------:R-:W0:Y:S01]  /*65e90*/  LDCU UR18, c[0x0][0x398] ;  /* 0x00007300ff1277ac */ /* 0x000e220008000800 */
[----:B------:R-:W-:Y:S01]  /*65ea0*/  ISETP.LT.AND P2, PT, R57, UR30, !P1 ;  /* 0x0000001e39007c0c */ /* 0x000fe2000cf41270 */
[C---:B------:R-:W-:Y:S01]  /*65eb0*/  IMAD.WIDE R8, R28.reuse, 0x2, R14 ;  /* 0x000000021c087825 */ /* 0x040fe200078e020e */
[----:B------:R1:W-:Y:S03]  /*65ec0*/  @P5 STG.E.U16 desc[UR36][R6.64], R29 ;  /* 0x0000001d06005986 */ /* 0x0003e6000c101524 */
[----:B------:R-:W-:Y:S01]  /*65ed0*/  IMAD.WIDE R10, R28, 0x2, R16 ;  /* 0x000000021c0a7825 */ /* 0x000fe200078e0210 */
[----:B--2---:R-:W-:Y:S01]  /*65ee0*/  ISETP.LT.AND P5, PT, R33, UR16, !P1 ;  /* 0x0000001021007c0c */ /* 0x004fe2000cfa1270 */
[----:B------:R-:W2:Y:S01]  /*65ef0*/  LDCU UR30, c[0x0][0x398] ;  /* 0x00007300ff1e77ac */ /* 0x000ea20008000800 */
[----:B------:R-:W-:Y:S01]  /*65f00*/  ISETP.LT.AND P6, PT, R60, UR26, !P1 ;  /* 0x0000001a3c007c0c */ /* 0x000fe2000cfc1270 */
[----:B------:R-:W0:Y:S01]  /*65f10*/  LDCU UR16, c[0x0][0x398] ;  /* 0x00007300ff1077ac */ /* 0x000e220008000800 */
[----:B-1----:R-:W2:Y:S01]  /*65f20*/  LDL.LU R29, [R1+0x464] ;  /* 0x00046400011d7983 */ /* 0x002ea20000300800 */
[C---:B------:R-:W-:Y:S01]  /*65f30*/  IMAD.WIDE R6, R28.reuse, 0x2, R22 ;  /* 0x000000021c067825 */ /* 0x040fe200078e0216 */
[----:B------:R-:W1:Y:S02]  /*65f40*/  LDCU UR26, c[0x0][0x398] ;  /* 0x00007300ff1a77ac */ /* 0x000e640008000800 */
[----:B------:R0:W-:Y:S04]  /*65f50*/  STL [R1+0x2aa0], R33 ;  /* 0x002aa02101007387 */ /* 0x0001e80000100800 */
[----:B0-----:R-:W2:Y:S04]  /*65f60*/  LDL.LU R33, [R1+0x494] ;  /* 0x0004940001217983 */ /* 0x001ea80000300800 */
[----:B---3--:R4:W-:Y:S01]  /*65f70*/  @P4 STG.E.U16 desc[UR36][R8.64], R5 ;  /* 0x0000000508004986 */ /* 0x0089e2000c101524 */
[----:B------:R-:W-:Y:S01]  /*65f80*/  ISETP.LT.AND P4, PT, R35, UR29, !P1 ;  /* 0x0000001d23007c0c */ /* 0x000fe2000cf81270 */
[----:B------:R-:W0:Y:S02]  /*65f90*/  LDCU.64 UR28, c[0x0][0x398] ;  /* 0x00007300ff1c77ac */ /* 0x000e240008000a00 */
[----:B------:R3:W-:Y:S01]  /*65fa0*/  @P3 STG.E.U16 desc[UR36][R10.64], R30 ;  /* 0x0000001e0a003986 */ /* 0x0007e2000c101524 */
[----:B----4-:R-:W-:Y:S01]  /*65fb0*/  IMAD.WIDE R4, R28, 0x2, R18 ;  /* 0x000000021c047825 */ /* 0x010fe200078e0212 */
[----:B---3--:R-:W-:-:S04]  /*65fc0*/  PRMT R10, R31, 0x7632, R10 ;  /* 0x000076321f0a7816 */ /* 0x008fc8000000000a */
[----:B------:R3:W-:Y:S01]  /*65fd0*/  @P2 STG.E.U16 desc[UR36][R4.64], R31 ;  /* 0x0000001f04002986 */ /* 0x0007e2000c101524 */
[----:B------:R-:W-:Y:S01]  /*65fe0*/  PRMT R11, R0, 0x7632, R11 ;  /* 0x00007632000b7816 */ /* 0x000fe2000000000b */
[----:B---3--:R-:W-:Y:S02]  /*65ff0*/  IMAD.WIDE R4, R28, 0x2, R20 ;  /* 0x000000021c047825 */ /* 0x008fe400078e0214 */
[----:B------:R-:W3:Y:S04]  /*66000*/  LDL.LU R31, [R1+0x484] ;  /* 0x00048400011f7983 */ /* 0x000ee80000300800 */
[----:B------:R-:W4:Y:S04]  /*66010*/  LDL.LU R0, [R1+0x2aa4] ;  /* 0x002aa40001007983 */ /* 0x000f280000300800 */
[----:B------:R0:W-:Y:S04]  /*66020*/  @P4 STG.E.U16 desc[UR36][R4.64], R10 ;  /* 0x0000000a04004986 */ /* 0x0001e8000c101524 */
[----:B0-----:R-:W2:Y:S01]  /*66030*/  LDL.LU R5, [R1+0x454] ;  /* 0x0004540001057983 */ /* 0x001ea20000300800 */
[----:B------:R-:W-:Y:S01]  /*66040*/  ISETP.LT.AND P2, PT, R34, UR18, !P1 ;  /* 0x0000001222007c0c */ /* 0x000fe2000cf41270 */
[----:B------:R-:W-:Y:S01]  /*66050*/  IMAD.WIDE R8, R28, 0x2, R24 ;  /* 0x000000021c087825 */ /* 0x000fe200078e0218 */
[----:B------:R-:W-:Y:S01]  /*66060*/  ISETP.LT.AND P3, PT, R36, UR24, !P1 ;  /* 0x0000001824007c0c */ /* 0x000fe2000cf61270 */
[----:B------:R0:W-:Y:S01]  /*66070*/  STL [R1+0x2a9c], R37 ;  /* 0x002a9c2501007387 */ /* 0x0001e20000100800 */
[----:B------:R-:W0:Y:S01]  /*66080*/  LDCU UR24, c[0x0][0x398] ;  /* 0x00007300ff1877ac */ /* 0x000e220008000800 */
[----:B------:R-:W0:Y:S01]  /*66090*/  LDCU UR18, c[0x0][0x398] ;  /* 0x00007300ff1277ac */ /* 0x000e220008000800 */
[----:B------:R-:W-:Y:S01]  /*660a0*/  ISETP.LT.AND P4, PT, R56, UR16, !P1 ;  /* 0x0000001038007c0c */ /* 0x000fe2000cf81270 */
[----:B------:R-:W0:Y:S01]  /*660b0*/  LDCU UR16, c[0x0][0x398] ;  /* 0x00007300ff1077ac */ /* 0x000e220008000800 */
[----:B--2---:R2:W-:Y:S04]  /*660c0*/  @P5 STG.E.U16 desc[UR36][R6.64], R5 ;  /* 0x0000000506005986 */ /* 0x0045e8000c101524 */
[----:B------:R1:W-:Y:S01]  /*660d0*/  @P6 STG.E.U16 desc[UR36][R8.64], R11 ;  /* 0x0000000b08006986 */ /* 0x0003e2000c101524 */
[----:B------:R-:W-:Y:S01]  /*660e0*/  ISETP.LT.AND P6, PT, R37, UR8, !P1 ;  /* 0x0000000825007c0c */ /* 0x000fe2000cfc1270 */
[----:B------:R-:W3:Y:S02]  /*660f0*/  LDCU UR8, c[0x0][0x3b8] ;  /* 0x00007700ff0877ac */ /* 0x000ee40008000800 */
[----:B0-----:R-:W3:Y:S01]  /*66100*/  LDL.LU R37, [R1+0x4a4] ;  /* 0x0004a40001257983 */ /* 0x001ee20000300800 */
[----:B--2---:R-:W-:Y:S01]  /*66110*/  IMAD.WIDE R4, R28, 0x2, R26 ;  /* 0x000000021c047825 */ /* 0x004fe200078e021a */
[----:B------:R-:W-:-:S02]  /*66120*/  ISETP.LT.AND P5, PT, R38, UR30, !P1 ;  /* 0x0000001e26007c0c */ /* 0x000fc4000cfa1270 */
[----:B-1----:R-:W-:Y:S02]  /*66130*/  PRMT R8, R29, 0x7632, R8 ;  /* 0x000076321d087816 */ /* 0x002fe40000000008 */
[----:B------:R0:W-:Y:S01]  /*66140*/  @P2 STG.E.U16 desc[UR36][R4.64], R29 ;  /* 0x0000001d04002986 */ /* 0x0001e2000c101524 */
[----:B------:R-:W-:-:S03]  /*66150*/  IMAD.WIDE R6, R28, 0x2, R40 ;  /* 0x000000021c067825 */ /* 0x000fc600078e0228 */
[----:B0-----:R-:W2:Y:S01]  /*66160*/  LDL.LU R29, [R1+0x3c8] ;  /* 0x0003c800011d7983 */ /* 0x001ea20000300800 */
[----:B------:R-:W-:Y:S01]  /*66170*/  IMAD.WIDE R4, R28, 0x2, R42 ;  /* 0x000000021c047825 */ /* 0x000fe200078e022a */
[----:B------:R-:W-:Y:S02]  /*66180*/  PRMT R9, R33, 0x7632, R9 ;  /* 0x0000763221097816 */ /* 0x000fe40000000009 */
[----:B------:R-:W-:Y:S04]  /*66190*/  @P3 STG.E.U16 desc[UR36][R6.64], R8 ;  /* 0x0000000806003986 */ /* 0x000fe8000c101524 */
[----:B------:R0:W-:Y:S04]  /*661a0*/  @P5 STG.E.U16 desc[UR36][R4.64], R33 ;  /* 0x0000002104005986 */ /* 0x0001e8000c101524 */
[----:B0-----:R-:W2:Y:S01]  /*661b0*/  LDL.LU R33, [R1+0x3b8] ;  /* 0x0003b80001217983 */ /* 0x001ea20000300800 */
[----:B------:R-:W-:Y:S01]  /*661c0*/  ISETP.LT.AND P3, PT, R55, UR34, !P1 ;  /* 0x0000002237007c0c */ /* 0x000fe2000cf61270 */
[----:B----4-:R-:W-:Y:S01]  /*661d0*/  VIADD R8, R0, 0x24 ;  /* 0x0000002400087836 */ /* 0x010fe20000000000 */
[----:B------:R-:W-:Y:S01]  /*661e0*/  ISETP.LT.AND P5, PT, R58, UR24, !P1 ;  /* 0x000000183a007c0c */ /* 0x000fe2000cfa1270 */
[----:B------:R-:W-:Y:S01]  /*661f0*/  IMAD.WIDE R6, R28, 0x2, R44 ;  /* 0x000000021c067825 */ /* 0x000fe200078e022c */
[----:B------:R-:W0:Y:S02]  /*66200*/  LDCU UR24, c[0x0][0x398] ;  /* 0x00007300ff1877ac */ /* 0x000e240008000800 */
[----:B------:R-:W-:Y:S01]  /*66210*/  ISETP.GE.AND P2, PT, R8, UR29, PT ;  /* 0x0000001d08007c0c */ /* 0x000fe2000bf46270 */
[----:B------:R-:W-:Y:S01]  /*66220*/  IMAD.WIDE R4, R28, 0x2, R46 ;  /* 0x000000021c047825 */ /* 0x000fe200078e022e */
[----:B------:R1:W-:Y:S01]  /*66230*/  @P6 STG.E.U16 desc[UR36][R6.64], R9 ;  /* 0x0000000906006986 */ /* 0x0003e2000c101524 */
[----:B------:R-:W-:Y:S01]  /*66240*/  ISETP.LT.AND P1, PT, R59, UR18, !P1 ;  /* 0x000000123b007c0c */ /* 0x000fe2000cf21270 */
[----:B------:R-:W4:Y:S01]  /*66250*/  LDCU UR18, c[0x0][0x398] ;  /* 0x00007300ff1277ac */ /* 0x000f220008000800 */
[----:B---3--:R-:W-:-:S02]  /*66260*/  PRMT R8, R31, 0x7632, R8 ;  /* 0x000076321f087816 */ /* 0x008fc40000000008 */
[----:B------:R-:W-:Y:S01]  /*66270*/  ISETP.LT.AND P6, PT, R61, UR22, !P2 ;  /* 0x000000163d007c0c */ /* 0x000fe2000d7c1270 */
[----:B------:R3:W-:Y:S01]  /*66280*/  @P3 STG.E.U16 desc[UR36][R4.64], R31 ;  /* 0x0000001f04003986 */ /* 0x0007e2000c101524 */
[C---:B-1----:R-:W-:Y:S01]  /*66290*/  IMAD.WIDE R6, R28.reuse, 0x2, R48 ;  /* 0x000000021c067825 */ /* 0x042fe200078e0230 */
[----:B------:R-:W-:Y:S01]  /*662a0*/  ISETP.LT.AND P3, PT, R39, UR26, !P2 ;  /* 0x0000001a27007c0c */ /* 0x000fe2000d761270 */
[----:B------:R-:W1:Y:S03]  /*662b0*/  LDCU UR26, c[0x0][0x398] ;  /* 0x00007300ff1a77ac */ /* 0x000e660008000800 */
[----:B------:R0:W-:Y:S01]  /*662c0*/  @P4 STG.E.U16 desc[UR36][R6.64], R8 ;  /* 0x0000000806004986 */ /* 0x0001e2000c101524 */
[----:B---3--:R-:W-:Y:S01]  /*662d0*/  VIADD R4, R28, UR8 ;  /* 0x000000081c047c36 */ /* 0x008fe20008000000 */
[----:B------:R-:W3:Y:S02]  /*662e0*/  LDCU UR22, c[0x0][0x398] ;  /* 0x00007300ff1677ac */ /* 0x000ee40008000800 */
[----:B------:R-:W3:Y:S01]  /*662f0*/  LDL.LU R31, [R1+0x3e8] ;  /* 0x0003e800011f7983 */ /* 0x000ee20000300800 */
[----:B------:R-:W-:-:S04]  /*66300*/  IMAD.WIDE R10, R4, 0x2, R2 ;  /* 0x00000002040a7825 */ /* 0x000fc800078e0202 */
[----:B0-----:R-:W-:-:S04]  /*66310*/  IMAD.WIDE R6, R28, 0x2, R50 ;  /* 0x000000021c067825 */ /* 0x001fc800078e0232 */
[----:B------:R-:W-:Y:S01]  /*66320*/  IMAD.WIDE R8, R28, 0x2, R52 ;  /* 0x000000021c087825 */ /* 0x000fe200078e0234 */
[----:B------:R-:W-:Y:S01]  /*66330*/  PRMT R5, R37, 0x7632, R5 ;  /* 0x0000763225057816 */ /* 0x000fe20000000005 */
[----:B------:R0:W-:Y:S01]  /*66340*/  @P5 STG.E.U16 desc[UR36][R6.64], R37 ;  /* 0x0000002506005986 */ /* 0x0001e2000c101524 */
[----:B------:R-:W-:Y:S01]  /*66350*/  ISETP.LT.AND P4, PT, R57, UR6, !P2 ;  /* 0x0000000639007c0c */ /* 0x000fe2000d781270 */
[----:B------:R-:W1:Y:S02]  /*66360*/  LDCU UR6, c[0x0][0x398] ;  /* 0x00007300ff0677ac */ /* 0x000e640008000800 */
[----:B------:R1:W-:Y:S01]  /*66370*/  @P1 STG.E.U16 desc[UR36][R8.64], R5 ;  /* 0x0000000508001986 */ /* 0x0003e2000c101524 */
[----:B------:R-:W1:Y:S01]  /*66380*/  LDCU UR8, c[0x0][0x398] ;  /* 0x00007300ff0877ac */ /* 0x000e620008000800 */
[----:B0-----:R-:W-:Y:S02]  /*66390*/  IMAD.WIDE R6, R4, 0x2, R12 ;  /* 0x0000000204067825 */ /* 0x001fe400078e020c */
[----:B------:R-:W4:Y:S04]  /*663a0*/  LDL.LU R37, [R1+0x3d8] ;  /* 0x0003d80001257983 */ /* 0x000f280000300800 */
[----:B--2---:R-:W-:Y:S01]  /*663b0*/  @P6 STG.E.U16 desc[UR36][R10.64], R29 ;  /* 0x0000001d0a006986 */ /* 0x004fe2000c101524 */
[----:B------:R-:W-:Y:S01]  /*663c0*/  ISETP.LT.AND P6, PT, R54, UR24, !P2 ;  /* 0x0000001836007c0c */ /* 0x000fe2000d7c1270 */
[----:B------:R-:W0:Y:S01]  /*663d0*/  LDCU UR24, c[0x0][0x398] ;  /* 0x00007300ff1877ac */ /* 0x000e220008000800 */
[----:B-1----:R-:W-:-:S05]  /*663e0*/  PRMT R5, R29, 0x7632, R5 ;  /* 0x000076321d057816 */ /* 0x002fca0000000005 */
[----:B------:R1:W-:Y:S01]  /*663f0*/  @P3 STG.E.U16 desc[UR36][R6.64], R5 ;  /* 0x0000000506003986 */ /* 0x0003e2000c101524 */
[----:B------:R-:W-:Y:S01]  /*66400*/  ISETP.LT.AND P5, PT, R32, UR16, !P2 ;  /* 0x0000001020007c0c */ /* 0x000fe2000d7a1270 */
[----:B------:R-:W2:Y:S02]  /*66410*/  LDCU UR16, c[0x0][0x398] ;  /* 0x00007300ff1077ac */ /* 0x000ea40008000800 */
[----:B------:R0:W-:Y:S01]  /*66420*/  STL [R1+0x2a98], R32 ;  /* 0x002a982001007387 */ /* 0x0001e20000100800 */
[C---:B-1----:R-:W-:Y:S01]  /*66430*/  IMAD.WIDE R6, R4.reuse, 0x2, R14 ;  /* 0x0000000204067825 */ /* 0x042fe200078e020e */
[----:B------:R-:W-:Y:S02]  /*66440*/  PRMT R5, R33, 0x7632, R5 ;  /* 0x0000763221057816 */ /* 0x000fe40000000005 */
[----:B0-----:R-:W4:Y:S04]  /*66450*/  LDL.LU R32, [R1+0x418] ;  /* 0x0004180001207983 */ /* 0x001f280000300800 */
[----:B------:R0:W-:Y:S04]  /*66460*/  @P6 STG.E.U16 desc[UR36][R6.64], R33 ;  /* 0x0000002106006986 */ /* 0x0001e8000c101524 */
[----:B0-----:R-:W4:Y:S01]  /*66470*/  LDL.LU R33, [R1+0x2aa0] ;  /* 0x002aa00001217983 */ /* 0x001f220000300800 */
[C---:B------:R-:W-:Y:S01]  /*66480*/  IMAD.WIDE R8, R4.reuse, 0x2, R16 ;  /* 0x0000000204087825 */ /* 0x040fe200078e0210 */
[----:B------:R-:W-:Y:S01]  /*66490*/  ISETP.LT.AND P1, PT, R35, UR20, !P2 ;  /* 0x0000001423007c0c */ /* 0x000fe2000d721270 */
[----:B------:R-:W0:Y:S02]  /*664a0*/  LDCU UR20, c[0x0][0x398] ;  /* 0x00007300ff1477ac */ /* 0x000e240008000800 */
[----:B------:R-:W-:Y:S01]  /*664b0*/  IMAD.WIDE R10, R4, 0x2, R18 ;  /* 0x00000002040a7825 */ /* 0x000fe200078e0212 */
[----:B------:R1:W-:Y:S04]  /*664c0*/  @P5 STG.E.U16 desc[UR36][R8.64], R5 ;  /* 0x0000000508005986 */ /* 0x0003e8000c101524 */
[----:B---3--:R3:W-:Y:S01]  /*664d0*/  @P4 STG.E.U16 desc[UR36][R10.64], R31 ;  /* 0x0000001f0a004986 */ /* 0x0087e2000c101524 */
[----:B------:R-:W-:Y:S01]  /*664e0*/  ISETP.LT.AND P4, PT, R60, UR24, !P2 ;  /* 0x000000183c007c0c */ /* 0x000fe2000d781270 */
[----:B------:R-:W-:Y:S01]  /*664f0*/  IMAD.WIDE R28, R4, 0x2, R20 ;  /* 0x00000002041c7825 */ /* 0x000fe200078e0214 */
[----:B------:R-:W-:-:S03]  /*66500*/  PRMT R30, R31, 0x7632, R30 ;  /* 0x000076321f1e7816 */ /* 0x000fc6000000001e */
[----:B------:R-:W-:Y:S01]  /*66510*/  IMAD.WIDE R6, R4, 0x2, R22 ;  /* 0x0000000204067825 */ /* 0x000fe200078e0216 */
[----:B--2---:R-:W-:Y:S01]  /*66520*/  ISETP.LT.AND P5, PT, R38, UR16, !P2 ;  /* 0x0000001026007c0c */ /* 0x004fe2000d7a1270 */
[----:B------:R-:W-:Y:S01]  /*66530*/  @P1 STG.E.U16 desc[UR36][R28.64], R30 ;  /* 0x0000001e1c001986 */ /* 0x000fe2000c101524 */
[----:B------:R-:W-:Y:S01]  /*66540*/  ISETP.LT.AND P3, PT, R34, UR22, !P2 ;  /* 0x0000001622007c0c */ /* 0x000fe2000d761270 */
[C---:B-1----:R-:W-:Y:S01]  /*66550*/  IMAD.WIDE R8, R4.reuse, 0x2, R24 ;  /* 0x0000000204087825 */ /* 0x042fe200078e0218 */
[----:B------:R-:W1:Y:S01]  /*66560*/  LDCU UR16, c[0x0][0x398] ;  /* 0x00007300ff1077ac */ /* 0x000e620008000800 */
[----:B---3--:R-:W2:Y:S04]  /*66570*/  LDL.LU R31, [R1+0x408] ;  /* 0x00040800011f7983 */ /* 0x008ea80000300800 */
[----:B------:R3:W-:Y:S04]  /*66580*/  STL [R1+0x2a94], R38 ;  /* 0x002a942601007387 */ /* 0x0007e80000100800 */
[----:B---3--:R-:W3:Y:S01]  /*66590*/  LDL.LU R38, [R1+0x428] ;  /* 0x0004280001267983 */ /* 0x008ee20000300800 */
[----:B------:R-:W-:Y:S01]  /*665a0*/  IMAD.WIDE R10, R4, 0x2, R26 ;  /* 0x00000002040a7825 */ /* 0x000fe200078e021a */
[----:B----4-:R-:W-:-:S02]  /*665b0*/  PRMT R5, R37, 0x7632, R5 ;  /* 0x0000763225057816 */ /* 0x010fc40000000005 */
[----:B------:R-:W-:-:S13]  /*665c0*/  ISETP.LT.AND P6, PT, R33, UR26, !P2 ;  /* 0x0000001a21007c0c */ /* 0x000fda000d7c1270 */
[----:B------:R4:W-:Y:S04]  /*665d0*/  @P6 STG.E.U16 desc[UR36][R6.64], R37 ;  /* 0x0000002506006986 */ /* 0x0009e8000c101524 */
[----:B------:R0:W-:Y:S04]  /*665e0*/  @P4 STG.E.U16 desc[UR36][R8.64], R5 ;  /* 0x0000000508004986 */ /* 0x0001e8000c101524 */
[----:B----4-:R-:W4:Y:S04]  /*665f0*/  LDL.LU R37, [R1+0x2a9c] ;  /* 0x002a9c0001257983 */ /* 0x010f280000300800 */
[----:B0-----:R-:W3:Y:S01]  /*66600*/  LDL.LU R9, [R1+0x3f8] ;  /* 0x0003f80001097983 */ /* 0x001ee20000300800 */
[----:B------:R-:W-:-:S03]  /*66610*/  PRMT R30, R32, 0x7632, R30 ;  /* 0x00007632201e7816 */ /* 0x000fc6000000001e */
[----:B------:R0:W-:Y:S04]  /*66620*/  @P3 STG.E.U16 desc[UR36][R10.64], R32 ;  /* 0x000000200a003986 */ /* 0x0001e8000c101524 */
[----:B0-----:R-:W3:Y:S01]  /*66630*/  LDL R32, [R1+0x448] ;  /* 0x0004480001207983 */ /* 0x001ee20000100800 */
[----:B------:R-:W-:Y:S01]  /*66640*/  ISETP.LT.AND P1, PT, R36, UR18, !P2 ;  /* 0x0000001224007c0c */ /* 0x000fe2000d721270 */
[----:B------:R-:W-:-:S04]  /*66650*/  IMAD.WIDE R28, R4, 0x2, R40 ;  /* 0x00000002041c7825 */ /* 0x000fc800078e0228 */
[----:B------:R-:W-:Y:S01]  /*66660*/  IMAD.WIDE R6, R4, 0x2, R42 ;  /* 0x0000000204067825 */ /* 0x000fe200078e022a */
[----:B------:R-:W-:Y:S01]  /*66670*/  ISETP.LT.AND P4, PT, R55, UR32, !P2 ;  /* 0x0000002037007c0c */ /* 0x000fe2000d781270 */
[----:B------:R-:W0:Y:S01]  /*66680*/  LDCU UR18, c[0x0][0x398] ;  /* 0x00007300ff1277ac */ /* 0x000e220008000800 */
[----:B------:R-:W-:Y:S01]  /*66690*/  ISETP.LT.AND P3, PT, R56, UR20, !P2 ;  /* 0x0000001438007c0c */ /* 0x000fe2000d761270 */
[C---:B------:R-:W-:Y:S01]  /*666a0*/  IMAD.WIDE R10, R4.reuse, 0x2, R48 ;  /* 0x00000002040a7825 */ /* 0x040fe200078e0230 */
[----:B------:R-:W0:Y:S03]  /*666b0*/  LDCU UR20, c[0x0][0x398] ;  /* 0x00007300ff1477ac */ /* 0x000e260008000800 */
[----:B------:R2:W-:Y:S02]  /*666c0*/  @P1 STG.E.U16 desc[UR36][R28.64], R30 ;  /* 0x0000001e1c001986 */ /* 0x0005e4000c101524 */
[----:B--2---:R-:W-:Y:S01]  /*666d0*/  PRMT R30, R31, 0x7632, R30 ;  /* 0x000076321f1e7816 */ /* 0x004fe2000000001e */
[----:B------:R-:W-:Y:S01]  /*666e0*/  IMAD.WIDE R28, R4, 0x2, R50 ;  /* 0x00000002041c7825 */ /* 0x000fe200078e0232 */
[----:B----4-:R-:W-:Y:S01]  /*666f0*/  ISETP.LT.AND P1, PT, R37, UR6, !P2 ;  /* 0x0000000625007c0c */ /* 0x010fe2000d721270 */
[----:B------:R-:W2:Y:S01]  /*66700*/  LDCU UR6, c[0x0][0x3b8] ;  /* 0x00007700ff0677ac */ /* 0x000ea20008000800 */
[----:B---3--:R3:W-:Y:S01]  /*66710*/  @P5 STG.E.U16 desc[UR36][R6.64], R9 ;  /* 0x0000000906005986 */ /* 0x0087e2000c101524 */
[----:B------:R-:W-:Y:S01]  /*66720*/  ISETP.LT.AND P5, PT, R58, UR8, !P2 ;  /* 0x000000083a007c0c */ /* 0x000fe2000d7a1270 */
[----:B------:R-:W4:Y:S01]  /*66730*/  LDCU UR8, c[0x0][0x398] ;  /* 0x00007300ff0877ac */ /* 0x000f220008000800 */
[----:B------:R-:W-:Y:S01]  /*66740*/  PRMT R5, R9, 0x7632, R5 ;  /* 0x0000763209057816 */ /* 0x000fe20000000005 */
[----:B---3--:R-:W-:-:S04]  /*66750*/  IMAD.WIDE R6, R4, 0x2, R44 ;  /* 0x0000000204067825 */ /* 0x008fc800078e022c */
[----:B------:R-:W-:-:S03]  /*66760*/  IMAD.WIDE R8, R4, 0x2, R46 ;  /* 0x0000000204087825 */ /* 0x000fc600078e022e */
[----:B------:R3:W-:Y:S04]  /*66770*/  @P1 STG.E.U16 desc[UR36][R6.64], R5 ;  /* 0x0000000506001986 */ /* 0x0007e8000c101524 */
[----:B------:R0:W-:Y:S04]  /*66780*/  @P4 STG.E.U16 desc[UR36][R8.64], R31 ;  /* 0x0000001f08004986 */ /* 0x0001e8000c101524 */
[----:B------:R1:W-:Y:S04]  /*66790*/  @P3 STG.E.U16 desc[UR36][R10.64], R30 ;  /* 0x0000001e0a003986 */ /* 0x0003e8000c101524 */
[----:B------:R2:W-:Y:S01]  /*667a0*/  @P5 STG.E.U16 desc[UR36][R28.64], R38 ;  /* 0x000000261c005986 */ /* 0x0005e2000c101524 */
[----:B---3--:R-:W-:-:S03]  /*667b0*/  PRMT R5, R38, 0x7632, R5 ;  /* 0x0000763226057816 */ /* 0x008fc60000000005 */
[----:B0-----:R-:W3:Y:S01]  /*667c0*/  LDL.LU R31, [R1+0x478] ;  /* 0x00047800011f7983 */ /* 0x001ee20000300800 */
[----:B------:R-:W-:-:S03]  /*667d0*/  PRMT R9, R32, 0x7632, R9 ;  /* 0x0000763220097816 */ /* 0x000fc60000000009 */
[----:B-1----:R-:W3:Y:S04]  /*667e0*/  LDL.LU R11, [R1+0x438] ;  /* 0x00043800010b7983 */ /* 0x002ee80000300800 */
[----:B--2---:R-:W2:Y:S04]  /*667f0*/  LDL.LU R38, [R1+0x458] ;  /* 0x0004580001267983 */ /* 0x004ea80000300800 */
[----:B------:R-:W2:Y:S01]  /*66800*/  LDL.LU R32, [R1+0x2a98] ;  /* 0x002a980001207983 */ /* 0x000ea20000300800 */
[----:B------:R-:W-:-:S05]  /*66810*/  VIADD R8, R0, 0x27 ;  /* 0x0000002700087836 */ /* 0x000fca0000000000 */
[----:B------:R-:W-:Y:S02]  /*66820*/  ISETP.GE.AND P1, PT, R8, UR27, PT ;  /* 0x0000001b08007c0c */ /* 0x000fe4000bf26270 */
[----:B------:R-:W-:Y:S02]  /*66830*/  ISETP.LT.AND P2, PT, R59, UR18, !P2 ;  /* 0x000000123b007c0c */ /* 0x000fe4000d741270 */
[----:B------:R-:W-:Y:S01]  /*66840*/  ISETP.LT.AND P3, PT, R61, UR16, !P0 ;  /* 0x000000103d007c0c */ /* 0x000fe2000c761270 */
[C---:B------:R-:W-:Y:S01]  /*66850*/  IMAD.WIDE R6, R4.reuse, 0x2, R52 ;  /* 0x0000000204067825 */ /* 0x040fe200078e0234 */
[----:B------:R-:W-:Y:S01]  /*66860*/  ISETP.LT.AND P4, PT, R39, UR5, !P0 ;  /* 0x0000000527007c0c */ /* 0x000fe2000c781270 */
[----:B------:R-:W0:Y:S02]  /*66870*/  LDCU UR16, c[0x0][0x398] ;  /* 0x00007300ff1077ac */ /* 0x000e240008000800 */
[----:B------:R-:W-:Y:S01]  /*66880*/  VIADD R28, R4, UR6 ;  /* 0x00000006041c7c36 */ /* 0x000fe20008000000 */
[----:B----4-:R-:W-:Y:S01]  /*66890*/  ISETP.LT.AND P6, PT, R54, UR8, !P0 ;  /* 0x0000000836007c0c */ /* 0x010fe2000c7c1270 */
[----:B------:R-:W1:Y:S01]  /*668a0*/  LDCU UR18, c[0x0][0x398] ;  /* 0x00007300ff1277ac */ /* 0x000e620008000800 */
[----:B--2---:R-:W-:Y:S01]  /*668b0*/  ISETP.LT.AND P5, PT, R32, UR14, !P0 ;  /* 0x0000000e20007c0c */ /* 0x004fe2000c7a1270 */
[----:B------:R2:W-:Y:S01]  /*668c0*/  STL [R1+0x2a90], R32 ;  /* 0x002a902001007387 */ /* 0x0005e20000100800 */
[----:B---3--:R-:W-:Y:S01]  /*668d0*/  PRMT R10, R11, 0x7632, R10 ;  /* 0x000076320b0a7816 */ /* 0x008fe2000000000a */
[----:B------:R-:W3:Y:S02]  /*668e0*/  LDCU UR5, c[0x0][0x398] ;  /* 0x00007300ff0577ac */ /* 0x000ee40008000800 */
[----:B------:R4:W-:Y:S01]  /*668f0*/  @P2 STG.E.U16 desc[UR36][R6.64], R5 ;  /* 0x0000000506002986 */ /* 0x0009e2000c101524 */
[----:B------:R-:W-:Y:S01]  /*66900*/  PRMT R29, R38, 0x7632, R29 ;  /* 0x00007632261d7816 */ /* 0x000fe2000000001d */
[----:B------:R-:W0:Y:S02]  /*66910*/  LDCU UR6, c[0x0][0x398] ;  /* 0x00007300ff0677ac */ /* 0x000e240008000800 */
[----:B--2---:R-:W2:Y:S01]  /*66920*/  LDL.LU R32, [R1+0x468] ;  /* 0x0004680001207983 */ /* 0x004ea20000300800 */
[----:B------:R-:W0:Y:S03]  /*66930*/  LDCU.64 UR26, c[0x0][0x398] ;  /* 0x00007300ff1a77ac */ /* 0x000e260008000a00 */
[----:B------:R-:W2:Y:S01]  /*66940*/  LDL.LU R8, [R1+0x448] ;  /* 0x0004480001087983 */ /* 0x000ea20000300800 */
[----:B------:R-:W0:Y:S01]  /*66950*/  LDCU UR14, c[0x0][0x398] ;  /* 0x00007300ff0e77ac */ /* 0x000e220008000800 */
[C---:B----4-:R-:W-:Y:S01]  /*66960*/  IMAD.WIDE R4, R28.reuse, 0x2, R2 ;  /* 0x000000021c047825 */ /* 0x050fe200078e0202 */
[----:B------:R-:W-:Y:S01]  /*66970*/  ISETP.LT.AND P2, PT, R57, UR12, !P0 ;  /* 0x0000000c39007c0c */ /* 0x000fe2000c741270 */
[----:B------:R-:W4:Y:S02]  /*66980*/  LDCU UR12, c[0x0][0x398] ;  /* 0x00007300ff0c77ac */ /* 0x000f240008000800 */
[----:B------:R-:W-:Y:S01]  /*66990*/  IMAD.WIDE R6, R28, 0x2, R12 ;  /* 0x000000021c067825 */ /* 0x000fe200078e020c */
[----:B------:R-:W0:Y:S01]  /*669a0*/  LDCU UR8, c[0x0][0x398] ;  /* 0x00007300ff0877ac */ /* 0x000e220008000800 */
[----:B--2---:R2:W-:Y:S01]  /*669b0*/  @P3 STG.E.U16 desc[UR36][R4.64], R8 ;  /* 0x0000000804003986 */ /* 0x0045e2000c101524 */
[----:B------:R-:W-:-:S03]  /*669c0*/  ISETP.LT.AND P3, PT, R35, UR20, !P0 ;  /* 0x0000001423007c0c */ /* 0x000fc6000c761270 */
[----:B------:R0:W-:Y:S01]  /*669d0*/  @P4 STG.E.U16 desc[UR36][R6.64], R9 ;  /* 0x0000000906004986 */ /* 0x0001e2000c101524 */
[----:B--2---:R-:W-:-:S04]  /*669e0*/  IMAD.WIDE R4, R28, 0x2, R14 ;  /* 0x000000021c047825 */ /* 0x004fc800078e020e */
[C---:B0-----:R-:W-:Y:S01]  /*669f0*/  IMAD.WIDE R6, R28.reuse, 0x2, R16 ;  /* 0x000000021c067825 */ /* 0x041fe200078e0210 */
[----:B------:R0:W-:Y:S01]  /*66a00*/  @P6 STG.E.U16 desc[UR36][R4.64], R11 ;  /* 0x0000000b04006986 */ /* 0x0001e2000c101524 */
[----:B------:R-:W-:Y:S01]  /*66a10*/  ISETP.LT.AND P6, PT, R33, UR16, !P0 ;  /* 0x0000001021007c0c */ /* 0x000fe2000c7c1270 */
[----:B------:R-:W2:Y:S01]  /*66a20*/  LDCU UR16, c[0x0][0x398] ;  /* 0x00007300ff1077ac */ /* 0x000ea20008000800 */
[----:B------:R-:W-:Y:S01]  /*66a30*/  IMAD.WIDE R8, R28, 0x2, R18 ;  /* 0x000000021c087825 */ /* 0x000fe200078e0212 */
[----:B------:R3:W-:Y:S01]  /*66a40*/  @P5 STG.E.U16 desc[UR36][R6.64], R10 ;  /* 0x0000000a06005986 */ /* 0x0007e2000c101524 */
[----:B-1----:R-:W-:Y:S02]  /*66a50*/  ISETP.LT.AND P5, PT, R60, UR18, !P0 ;  /* 0x000000123c007c0c */ /* 0x002fe4000c7a1270 */
[----:B------:R-:W-:Y:S01]  /*66a60*/  ISETP.LT.AND P4, PT, R34, UR10, !P0 ;  /* 0x0000000a22007c0c */ /* 0x000fe2000c781270 */
[----:B------:R1:W-:Y:S01]  /*66a70*/  @P2 STG.E.U16 desc[UR36][R8.64], R31 ;  /* 0x0000001f08002986 */ /* 0x0003e2000c101524 */
[----:B------:R-:W-:Y:S01]  /*66a80*/  PRMT R30, R32, 0x7632, R30 ;  /* 0x00007632201e7816 */ /* 0x000fe2000000001e */
[----:B------:R-:W2:Y:S01]  /*66a90*/  LDCU UR10, c[0x0][0x398] ;  /* 0x00007300ff0a77ac */ /* 0x000ea20008000800 */
[----:B0-----:R-:W-:Y:S01]  /*66aa0*/  IMAD.WIDE R4, R28, 0x2, R20 ;  /* 0x000000021c047825 */ /* 0x001fe200078e0214 */
[----:B---3--:R-:W-:-:S02]  /*66ab0*/  PRMT R6, R31, 0x7632, R6 ;  /* 0x000076321f067816 */ /* 0x008fc40000000006 */
[----:B-1----:R-:W3:Y:S04]  /*66ac0*/  LDL.LU R31, [R1+0x488] ;  /* 0x00048800011f7983 */ /* 0x002ee80000300800 */
[----:B------:R0:W-:Y:S01]  /*66ad0*/  @P3 STG.E.U16 desc[UR36][R4.64], R6 ;  /* 0x0000000604003986 */ /* 0x0001e2000c101524 */
[----:B------:R-:W-:-:S04]  /*66ae0*/  IMAD.WIDE R8, R28, 0x2, R26 ;  /* 0x000000021c087825 */ /* 0x000fc800078e021a */
[----:B0-----:R-:W-:-:S04]  /*66af0*/  IMAD.WIDE R4, R28, 0x2, R22 ;  /* 0x000000021c047825 */ /* 0x001fc800078e0216 */
[----:B------:R-:W-:Y:S01]  /*66b00*/  IMAD.WIDE R6, R28, 0x2, R24 ;  /* 0x000000021c067825 */ /* 0x000fe200078e0218 */
[----:B------:R0:W-:Y:S04]  /*66b10*/  @P6 STG.E.U16 desc[UR36][R4.64], R38 ;  /* 0x0000002604006986 */ /* 0x0001e8000c101524 */
[----:B------:R-:W-:Y:S04]  /*66b20*/  @P5 STG.E.U16 desc[UR36][R6.64], R29 ;  /* 0x0000001d06005986 */ /* 0x000fe8000c101524 */
[----:B0-----:R-:W2:Y:S01]  /*66b30*/  LDL.LU R38, [R1+0x2a94] ;  /* 0x002a940001267983 */ /* 0x001ea20000300800 */
[----:B------:R-:W-:-:S03]  /*66b40*/  VIADD R4, R0, 0x26 ;  /* 0x0000002600047836 */ /* 0x000fc60000000000 */
[----:B------:R0:W-:Y:S04]  /*66b50*/  @P4 STG.E.U16 desc[UR36][R8.64], R32 ;  /* 0x0000002008004986 */ /* 0x0001e8000c101524 */
[----:B0-----:R-:W4:Y:S04]  /*66b60*/  LDL.LU R32, [R1+0x4a8] ;  /* 0x0004a80001207983 */ /* 0x001f280000300800 */
[----:B------:R0:W-:Y:S04]  /*66b70*/  STL [R1+0x2a84], R0 ;  /* 0x002a840001007387 */ /* 0x0001e80000100800 */
[----:B0-----:R-:W4:Y:S01]  /*66b80*/  LDL.LU R0, [R1+0x498] ;  /* 0x0004980001007983 */ /* 0x001f220000300800 */
[----:B------:R-:W-:-:S03]  /*66b90*/  IMAD.WIDE R8, R28, 0x2, R46 ;  /* 0x000000021c087825 */ /* 0x000fc600078e022e */
[----:B------:R-:W-:Y:S04]  /*66ba0*/  STL [R1+0x2a88], R56 ;  /* 0x002a883801007387 */ /* 0x000fe80000100800 */
[----:B------:R0:W-:Y:S01]  /*66bb0*/  STL [R1+0x2a8c], R47 ;  /* 0x002a8c2f01007387 */ /* 0x0001e20000100800 */
[----:B------:R-:W-:Y:S02]  /*66bc0*/  ISETP.LT.AND P3, PT, R56, UR5, !P0 ;  /* 0x0000000538007c0c */ /* 0x000fe4000c761270 */
[----:B------:R-:W-:Y:S01]  /*66bd0*/  ISETP.LT.AND P2, PT, R36, UR73, !P0 ;  /* 0x0000004924007c0c */ /* 0x000fe2000c741270 */
[C---:B------:R-:W-:Y:S01]  /*66be0*/  IMAD.WIDE R10, R28.reuse, 0x2, R40 ;  /* 0x000000021c0a7825 */ /* 0x040fe200078e0228 */
[----:B------:R-:W-:Y:S01]  /*66bf0*/  ISETP.LT.AND P5, PT, R37, UR6, !P0 ;  /* 0x0000000625007c0c */ /* 0x000fe2000c7a1270 */
[----:B------:R-:W1:Y:S01]  /*66c00*/  LDCU UR5, c[0x0][0x3b8] ;  /* 0x00007700ff0577ac */ /* 0x000e620008000800 */
[----:B0-----:R-:W4:Y:S01]  /*66c10*/  LDL.LU R47, [R1+0x3cc] ;  /* 0x0003cc00012f7983 */ /* 0x001f220000300800 */
[----:B------:R-:W-:Y:S01]  /*66c20*/  ISETP.LT.AND P4, PT, R55, UR28, !P0 ;  /* 0x0000001c37007c0c */ /* 0x000fe2000c781270 */
[----:B------:R-:W-:Y:S01]  /*66c30*/  IMAD.WIDE R6, R28, 0x2, R44 ;  /* 0x000000021c067825 */ /* 0x000fe200078e022c */
[----:B------:R-:W0:Y:S01]  /*66c40*/  LDCU UR73, c[0x0][0x398] ;  /* 0x00007300ff4977ac */ /* 0x000e220008000800 */
[----:B------:R-:W4:Y:S01]  /*66c50*/  LDL.LU R56, [R1+0x3bc] ;  /* 0x0003bc0001387983 */ /* 0x000f220000300800 */
[----:B------:R-:W0:Y:S04]  /*66c60*/  LDCU UR6, c[0x0][0x398] ;  /* 0x00007300ff0677ac */ /* 0x000e280008000800 */
[----:B------:R1:W-:Y:S01]  /*66c70*/  @P2 STG.E.U16 desc[UR36][R10.64], R30 ;  /* 0x0000001e0a002986 */ /* 0x0003e2000c101524 */
[----:B------:R-:W-:Y:S01]  /*66c80*/  ISETP.GE.AND P2, PT, R4, UR27, PT ;  /* 0x0000001b04007c0c */ /* 0x000fe2000bf46270 */
[----:B------:R-:W-:-:S04]  /*66c90*/  IMAD.WIDE R4, R28, 0x2, R42 ;  /* 0x000000021c047825 */ /* 0x000fc800078e022a */
[----:B-1----:R-:W-:Y:S01]  /*66ca0*/  IMAD.WIDE R10, R28, 0x2, R48 ;  /* 0x000000021c0a7825 */ /* 0x002fe200078e0230 */
[----:B---3--:R-:W-:Y:S02]  /*66cb0*/  PRMT R30, R31, 0x7632, R30 ;  /* 0x000076321f1e7816 */ /* 0x008fe4000000001e */
[----:B--2---:R-:W-:Y:S02]  /*66cc0*/  ISETP.LT.AND P6, PT, R38, UR16, !P0 ;  /* 0x0000001026007c0c */ /* 0x004fe4000c7c1270 */
[----:B----4-:R-:W-:-:S11]  /*66cd0*/  PRMT R29, R0, 0x7632, R29 ;  /* 0x00007632001d7816 */ /* 0x010fd6000000001d */
[----:B------:R1:W-:Y:S04]  /*66ce0*/  @P6 STG.E.U16 desc[UR36][R4.64], R0 ;  /* 0x0000000004006986 */ /* 0x0003e8000c101524 */
[----:B------:R2:W-:Y:S04]  /*66cf0*/  @P5 STG.E.U16 desc[UR36][R6.64], R29 ;  /* 0x0000001d06005986 */ /* 0x0005e8000c101524 */
[----:B------:R3:W-:Y:S01]  /*66d00*/  @P4 STG.E.U16 desc[UR36][R8.64], R31 ;  /* 0x0000001f08004986 */ /* 0x0007e2000c101524 */
[----:B------:R-:W-:Y:S01]  /*66d10*/  ISETP.LT.AND P4, PT, R58, UR14, !P0 ;  /* 0x0000000e3a007c0c */ /* 0x000fe2000c781270 */
[----:B-1----:R-:W-:-:S02]  /*66d20*/  IMAD.WIDE R4, R28, 0x2, R50 ;  /* 0x000000021c047825 */ /* 0x002fc400078e0232 */
[----:B------:R-:W4:Y:S02]  /*66d30*/  LDL.LU R0, [R1+0x3ec] ;  /* 0x0003ec0001007983 */ /* 0x000f240000300800 */
[C---:B--2---:R-:W-:Y:S02]  /*66d40*/  VIADD R29, R28.reuse, UR5 ;  /* 0x000000051c1d7c36 */ /* 0x044fe40008000000 */
[----:B------:R-:W-:Y:S01]  /*66d50*/  @P3 STG.E.U16 desc[UR36][R10.64], R30 ;  /* 0x0000001e0a003986 */ /* 0x000fe2000c101524 */
[----:B------:R-:W-:Y:S01]  /*66d60*/  IMAD.WIDE R6, R28, 0x2, R52 ;  /* 0x000000021c067825 */ /* 0x000fe200078e0234 */
[----:B------:R-:W-:Y:S01]  /*66d70*/  PRMT R28, R32, 0x7632, R28 ;  /* 0x00007632201c7816 */ /* 0x000fe2000000001c */
[----:B------:R-:W1:Y:S01]  /*66d80*/  LDCU UR5, c[0x0][0x398] ;  /* 0x00007300ff0577ac */ /* 0x000e620008000800 */
[----:B---3--:R-:W2:Y:S04]  /*66d90*/  LDL.LU R31, [R1+0x3dc] ;  /* 0x0003dc00011f7983 */ /* 0x008ea80000300800 */
[----:B------:R3:W-:Y:S04]  /*66da0*/  @P4 STG.E.U16 desc[UR36][R4.64], R32 ;  /* 0x0000002004004986 */ /* 0x0007e8000c101524 */
[----:B---3--:R-:W3:Y:S01]  /*66db0*/  LDL.LU R32, [R1+0x2a90] ;  /* 0x002a900001207983 */ /* 0x008ee20000300800 */
[----:B------:R-:W-:-:S02]  /*66dc0*/  ISETP.LT.AND P0, PT, R59, UR12, !P0 ;  /* 0x0000000c3b007c0c */ /* 0x000fc4000c701270 */
[----:B------:R-:W-:Y:S02]  /*66dd0*/  ISETP.LT.AND P6, PT, R61, UR8, !P2 ;  /* 0x000000083d007c0c */ /* 0x000fe4000d7c1270 */
[----:B------:R-:W-:Y:S02]  /*66de0*/  ISETP.LT.AND P5, PT, R39, UR75, !P2 ;  /* 0x0000004b27007c0c */ /* 0x000fe4000d7a1270 */
[----:B0-----:R-:W-:Y:S01]  /*66df0*/  ISETP.LT.AND P3, PT, R54, UR73, !P2 ;  /* 0x0000004936007c0c */ /* 0x001fe2000d761270 */
[----:B------:R-:W-:Y:S01]  /*66e00*/  IMAD.WIDE R8, R29, 0x2, R2 ;  /* 0x000000021d087825 */ /* 0x000fe200078e0202 */
[----:B------:R-:W-:Y:S01]  /*66e10*/  PRMT R30, R47, 0x7632, R30 ;  /* 0x000076322f1e7816 */ /* 0x000fe2000000001e */
[----:B------:R-:W0:Y:S02]  /*66e20*/  LDCU UR73, c[0x0][0x398] ;  /* 0x00007300ff4977ac */ /* 0x000e240008000800 */
[C---:B------:R-:W-:Y:S02]  /*66e30*/  IMAD.WIDE R10, R29.reuse, 0x2, R12 ;  /* 0x000000021d0a7825 */ /* 0x040fe400078e020c */
[----:B------:R-:W-:Y:S01]  /*66e40*/  @P0 STG.E.U16 desc[UR36][R6.64], R28 ;  /* 0x0000001c06000986 */ /* 0x000fe2000c101524 */
[----:B------:R-:W0:Y:S01]  /*66e50*/  LDCU UR8, c[0x0][0x398] ;  /* 0x00007300ff0877ac */ /* 0x000e220008000800 */
[----:B------:R-:W-:-:S02]  /*66e60*/  IMAD.WIDE R4, R29, 0x2, R14 ;  /* 0x000000021d047825 */ /* 0x000fc400078e020e */
[----:B------:R1:W-:Y:S01]  /*66e70*/  @P6 STG.E.U16 desc[UR36][R8.64], R47 ;  /* 0x0000002f08006986 */ /* 0x0003e2000c101524 */
[----:B------:R-:W0:Y:S03]  /*66e80*/  LDCU UR12, c[0x0][0x398] ;  /* 0x00007300ff0c77ac */ /* 0x000e260008000800 */
[----:B------:R0:W-:Y:S04]  /*66e90*/  @P5 STG.E.U16 desc[UR36][R10.64], R30 ;  /* 0x0000001e0a005986 */ /* 0x0001e8000c101524 */
[----:B------:R0:W-:Y:S04]  /*66ea0*/  @P3 STG.E.U16 desc[UR36][R4.64], R56 ;  /* 0x0000003804003986 */ /* 0x0001e8000c101524 */
[----:B-1----:R-:W2:Y:S01]  /*66eb0*/  LDL R47, [R1+0x3fc] ;  /* 0x0003fc00012f7983 */ /* 0x002ea20000100800 */
[----:B0-----:R-:W-:-:S03]  /*66ec0*/  PRMT R10, R56, 0x7632, R10 ;  /* 0x00007632380a7816 */ /* 0x001fc6000000000a */
[----:B------:R-:W2:Y:S01]  /*66ed0*/  LDL.LU R56, [R1+0x41c] ;  /* 0x00041c0001387983 */ /* 0x000ea20000300800 */
[----:B------:R-:W-:Y:S01]  /*66ee0*/  ISETP.LT.AND P3, PT, R33, UR73, !P2 ;  /* 0x0000004921007c0c */ /* 0x000fe2000d761270 */
[----:B------:R-:W0:Y:S01]  /*66ef0*/  LDCU UR73, c[0x0][0x398] ;  /* 0x00007300ff4977ac */ /* 0x000e220008000800 */
[----:B------:R-:W-:Y:S02]  /*66f00*/  ISETP.LT.AND P6, PT, R57, UR8, !P2 ;  /* 0x0000000839007c0c */ /* 0x000fe4000d7c1270 */
[----:B------:R-:W-:Y:S01]  /*66f10*/  ISETP.LT.AND P5, PT, R35, UR6, !P2 ;  /* 0x0000000623007c0c */ /* 0x000fe2000d7a1270 */
[C---:B------:R-:W-:Y:S01]  /*66f20*/  IMAD.WIDE R8, R29.reuse, 0x2, R16 ;  /* 0x000000021d087825 */ /* 0x040fe200078e0210 */
[----:B------:R-:W1:Y:S03]  /*66f30*/  LDCU UR8, c[0x0][0x398] ;  /* 0x00007300ff0877ac */ /* 0x000e660008000800 */
[C---:B------:R-:W-:Y:S01]  /*66f40*/  IMAD.WIDE R6, R29.reuse, 0x2, R18 ;  /* 0x000000021d067825 */ /* 0x040fe200078e0212 */
[----:B------:R-:W1:Y:S03]  /*66f50*/  LDCU UR6, c[0x0][0x398] ;  /* 0x00007300ff0677ac */ /* 0x000e660008000800 */
[----:B------:R-:W-:Y:S01]  /*66f60*/  IMAD.WIDE R4, R29, 0x2, R20 ;  /* 0x000000021d047825 */ /* 0x000fe200078e0214 */
[----:B0-----:R-:W-:Y:S01]  /*66f70*/  ISETP.LT.AND P0, PT, R60, UR73, !P2 ;  /* 0x000000493c007c0c */ /* 0x001fe2000d701270 */
[----:B------:R-:W0:Y:S01]  /*66f80*/  LDCU UR73, c[0x0][0x398] ;  /* 0x00007300ff4977ac */ /* 0x000e220008000800 */
[----:B----4-:R-:W-:-:S02]  /*66f90*/  PRMT R11, R0, 0x7632, R11 ;  /* 0x00007632000b7816 */ /* 0x010fc4000000000b */
[----:B---3--:R-:W-:Y:S01]  /*66fa0*/  ISETP.LT.AND P4, PT, R32, UR10, !P2 ;  /* 0x0000000a20007c0c */ /* 0x008fe2000d781270 */
[----:B------:R-:W3:-:S12]  /*66fb0*/  LDCU UR10, c[0x0][0x398] ;  /* 0x00007300ff0a77ac */ /* 0x000ed80008000800 */
[----:B------:R4:W-:Y:S04]  /*66fc0*/  @P4 STG.E.U16 desc[UR36][R8.64], R10 ;  /* 0x0000000a08004986 */ /* 0x0009e8000c101524 */
[----:B------:R0:W-:Y:S04]  /*66fd0*/  @P6 STG.E.U16 desc[UR36][R6.64], R0 ;  /* 0x0000000006006986 */ /* 0x0001e8000c101524 */
[----:B------:R1:W-:Y:S01]  /*66fe0*/  @P5 STG.E.U16 desc[UR36][R4.64], R11 ;  /* 0x0000000b04005986 */ /* 0x0003e2000c101524 */
[----:B----4-:R-:W-:-:S03]  /*66ff0*/  IMAD.WIDE R8, R29, 0x2, R22 ;  /* 0x000000021d087825 */ /* 0x010fc600078e0216 */
[----:B0-----:R-:W4:Y:S01]  /*67000*/  LDL R0, [R1+0x42c] ;  /* 0x00042c0001007983 */ /* 0x001f220000100800 */
[----:B--2---:R-:W-:-:S03]  /*67010*/  PRMT R6, R31, 0x7632, R6 ;  /* 0x000076321f067816 */ /* 0x004fc60000000006 */
[----:B------:R0:W-:Y:S01]  /*67020*/  @P3 STG.E.U16 desc[UR36][R8.64], R31 ;  /* 0x0000001f08003986 */ /* 0x0001e2000c101524 */
[----:B------:R-:W-:Y:S01]  /*67030*/  ISETP.LT.AND P3, PT, R34, UR12, !P2 ;  /* 0x0000000c22007c0c */ /* 0x000fe2000d761270 */
[----:B-1----:R-:W-:Y:S01]  /*67040*/  IMAD.WIDE R4, R29, 0x2, R24 ;  /* 0x000000021d047825 */ /* 0x002fe200078e0218 */
[----:B------:R-:W-:Y:S01]  /*67050*/  ISETP.LT.AND P6, PT, R36, UR5, !P2 ;  /* 0x0000000524007c0c */ /* 0x000fe2000d7c1270 */
[----:B------:R-:W1:Y:S03]  /*67060*/  LDCU UR5, c[0x0][0x3b8] ;  /* 0x00007700ff0577ac */ /* 0x000e660008000800 */
[----:B------:R2:W-:Y:S01]  /*67070*/  @P0 STG.E.U16 desc[UR36][R4.64], R6 ;  /* 0x0000000604000986 */ /* 0x0005e2000c101524 */
[----:B------:R-:W-:-:S03]  /*67080*/  PRMT R28, R47, 0x7632, R28 ;  /* 0x000076322f1c7816 */ /* 0x000fc6000000001c */
[----:B0-----:R-:W4:Y:S01]  /*67090*/  LDL.LU R31, [R1+0x44c] ;  /* 0x00044c00011f7983 */ /* 0x001f220000300800 */
[----:B------:R-:W-:-:S03]  /*670a0*/  PRMT R30, R56, 0x7632, R30 ;  /* 0x00007632381e7816 */ /* 0x000fc6000000001e */
[----:B------:R0:W-:Y:S01]  /*670b0*/  STL [R1+0x2a7c], R36 ;  /* 0x002a7c2401007387 */ /* 0x0001e20000100800 */
[----:B--2---:R-:W-:-:S05]  /*670c0*/  IMAD.WIDE R4, R29, 0x2, R26 ;  /* 0x000000021d047825 */ /* 0x004fca00078e021a */
[----:B------:R2:W-:Y:S04]  /*670d0*/  @P3 STG.E.U16 desc[UR36][R4.64], R56 ;  /* 0x0000003804003986 */ /* 0x0005e8000c101524 */
[----:B0-----:R-:W4:Y:S04]  /*670e0*/  LDL.LU R36, [R1+0x40c] ;  /* 0x00040c0001247983 */ /* 0x001f280000300800 */
[----:B------:R-:W4:Y:S04]  /*670f0*/  LDL.LU R47, [R1+0x2a8c] ;  /* 0x002a8c00012f7983 */ /* 0x000f280000300800 */
[----:B--2---:R-:W2:Y:S04]  /*67100*/  LDL.LU R56, [R1+0x2a88] ;  /* 0x002a880001387983 */ /* 0x004ea80000300800 */
[----:B------:R-:W2:Y:S01]  /*67110*/  LDL.LU R5, [R1+0x3fc] ;  /* 0x0003fc0001057983 */ /* 0x000ea20000300800 */
[----:B------:R-:W-:-:S02]  /*67120*/  ISETP.LT.AND P5, PT, R38, UR73, !P2 ;  /* 0x0000004926007c0c */ /* 0x000fc4000d7a1270 */
[----:B------:R-:W-:Y:S01]  /*67130*/  ISETP.LT.AND P0, PT, R37, UR38, !P2 ;  /* 0x0000002625007c0c */ /* 0x000fe2000d701270 */
[----:B------:R-:W-:-:S04]  /*67140*/  IMAD.WIDE R6, R29, 0x2, R40 ;  /* 0x000000021d067825 */ /* 0x000fc800078e0228 */
[----:B------:R-:W-:Y:S01]  /*67150*/  IMAD.WIDE R8, R29, 0x2, R42 ;  /* 0x000000021d087825 */ /* 0x000fe200078e022a */
[----:B---3--:R-:W-:-:S03]  /*67160*/  ISETP.LT.AND P4, PT, R55, UR10, !P2 ;  /* 0x0000000a37007c0c */ /* 0x008fc6000d781270 */
[C---:B------:R-:W-:Y:S01]  /*67170*/  IMAD.WIDE R10, R29.reuse, 0x2, R44 ;  /* 0x000000021d0a7825 */ /* 0x040fe200078e022c */
[----:B------:R0:W-:Y:S03]  /*67180*/  @P6 STG.E.U16 desc[UR36][R6.64], R30 ;  /* 0x0000001e06006986 */ /* 0x0001e6000c101524 */
[C---:B0-----:R-:W-:Y:S01]  /*67190*/  IMAD.WIDE R6, R29.reuse, 0x2, R48 ;  /* 0x000000021d067825 */ /* 0x041fe200078e0230 */
[----:B--2---:R4:W-:Y:S04]  /*671a0*/  @P5 STG.E.U16 desc[UR36][R8.64], R5 ;  /* 0x0000000508005986 */ /* 0x0049e8000c101524 */
[----:B------:R0:W-:Y:S01]  /*671b0*/  @P0 STG.E.U16 desc[UR36][R10.64], R28 ;  /* 0x0000001c0a000986 */ /* 0x0001e2000c101524 */
[----:B------:R-:W-:Y:S01]  /*671c0*/  ISETP.LT.AND P0, PT, R56, UR8, !P2 ;  /* 0x0000000838007c0c */ /* 0x000fe2000d701270 */
[----:B----4-:R-:W-:Y:S01]  /*671d0*/  IMAD.WIDE R4, R29, 0x2, R46 ;  /* 0x000000021d047825 */ /* 0x010fe200078e022e */
[----:B0-----:R-:W-:-:S04]  /*671e0*/  PRMT R28, R36, 0x7632, R28 ;  /* 0x00007632241c7816 */ /* 0x001fc8000000001c */
[----:B------:R0:W-:Y:S01]  /*671f0*/  @P4 STG.E.U16 desc[UR36][R4.64], R36 ;  /* 0x0000002404004986 */ /* 0x0001e2000c101524 */
[----:B------:R-:W-:-:S04]  /*67200*/  IMAD.WIDE R8, R29, 0x2, R50 ;  /* 0x000000021d087825 */ /* 0x000fc800078e0232 */
[C---:B------:R-:W-:Y:S02]  /*67210*/  IMAD.WIDE R10, R29.reuse, 0x2, R52 ;  /* 0x000000021d0a7825 */ /* 0x040fe400078e0234 */
[----:B------:R2:W-:Y:S04]  /*67220*/  @P0 STG.E.U16 desc[UR36][R6.64], R28 ;  /* 0x0000001c06000986 */ /* 0x0005e8000c101524 */
[----:B0-----:R-:W3:Y:S01]  /*67230*/  LDL.LU R36, [R1+0x47c] ;  /* 0x00047c0001247983 */ /* 0x001ee20000300800 */
[----:B-1----:R-:W-:Y:S01]  /*67240*/  VIADD R5, R29, UR5 ;  /* 0x000000051d057c36 */ /* 0x002fe20008000000 */
[----:B------:R-:W-:Y:S01]  /*67250*/  PRMT R4, R0, 0x7632, R4 ;  /* 0x0000763200047816 */ /* 0x000fe20000000004 */
[----:B------:R-:W0:Y:S01]  /*67260*/  LDCU UR5, c[0x0][0x3b8] ;  /* 0x00007700ff0577ac */ /* 0x000e220008000800 */
[----:B------:R-:W4:Y:S04]  /*67270*/  LDL.LU R29, [R1+0x43c] ;  /* 0x00043c00011d7983 */ /* 0x000f280000300800 */
[----:B------:R-:W3:Y:S04]  /*67280*/  LDL.LU R0, [R1+0x2a84] ;  /* 0x002a840001007983 */ /* 0x000ee80000300800 */
[----:B--2---:R-:W2:Y:S01]  /*67290*/  LDL.LU R7, [R1+0x42c] ;  /* 0x00042c0001077983 */ /* 0x004ea20000300800 */
[----:B------:R-:W-:Y:S01]  /*672a0*/  ISETP.LT.AND P3, PT, R58, UR6, !P2 ;  /* 0x000000063a007c0c */ /* 0x000fe2000d761270 */
[----:B------:R-:W1:Y:S01]  /*672b0*/  LDCU UR6, c[0x0][0x3b8] ;  /* 0x00007700ff0677ac */ /* 0x000e620008000800 */
[----:B------:R-:W-:-:S02]  /*672c0*/  ISETP.LT.AND P2, PT, R59, UR26, !P2 ;  /* 0x0000001a3b007c0c */ /* 0x000fc4000d741270 */
[----:B------:R-:W-:Y:S02]  /*672d0*/  ISETP.LT.AND P6, PT, R61, UR4, !P1 ;  /* 0x000000043d007c0c */ /* 0x000fe4000cfc1270 */
[----:B------:R-:W-:Y:S02]  /*672e0*/  ISETP.LT.AND P5, PT, R39, UR4, !P1 ;  /* 0x0000000427007c0c */ /* 0x000fe4000cfa1270 */
[----:B------:R-:W-:Y:S02]  /*672f0*/  ISETP.LT.AND P4, PT, R54, UR4, !P1 ;  /* 0x0000000436007c0c */ /* 0x000fe4000cf81270 */
[----:B------:R-:W-:Y:S01]  /*67300*/  ISETP.LT.AND P0, PT, R32, UR4, !P1 ;  /* 0x0000000420007c0c */ /* 0x000fe2000cf01270 */
[----:B------:R0:W-:Y:S04]  /*67310*/  STL [R1+0x2a78], R32 ;  /* 0x002a782001007387 */ /* 0x0001e80000100800 */
[----:B0-----:R-:W3:Y:S01]  /*67320*/  LDL.LU R32, [R1+0x45c] ;  /* 0x00045c0001207983 */ /* 0x001ee20000300800 */
[----:B----4-:R-:W-:-:S03]  /*67330*/  PRMT R28, R29, 0x7632, R28 ;  /* 0x000076321d1c7816 */ /* 0x010fc6000000001c */
[----:B--2---:R0:W-:Y:S01]  /*67340*/  @P3 STG.E.U16 desc[UR36][R8.64], R7 ;  /* 0x0000000708003986 */ /* 0x0041e2000c101524 */
[----:B------:R-:W-:-:S03]  /*67350*/  ISETP.LT.AND P3, PT, R57, UR4, !P1 ;  /* 0x0000000439007c0c */ /* 0x000fc6000cf61270 */
[----:B------:R2:W-:Y:S01]  /*67360*/  @P2 STG.E.U16 desc[UR36][R10.64], R4 ;  /* 0x000000040a002986 */ /* 0x0005e2000c101524 */
[----:B0-----:R-:W-:-:S04]  /*67370*/  IMAD.WIDE R6, R5, 0x2, R2 ;  /* 0x0000000205067825 */ /* 0x001fc800078e0202 */
[----:B------:R-:W-:Y:S01]  /*67380*/  IMAD.WIDE R8, R5, 0x2, R12 ;  /* 0x0000000205087825 */ /* 0x000fe200078e020c */
[----:B--2---:R-:W-:Y:S01]  /*67390*/  PRMT R4, R31, 0x7632, R4 ;  /* 0x000076321f047816 */ /* 0x004fe20000000004 */
[----:B------:R0:W-:Y:S02]  /*673a0*/  @P6 STG.E.U16 desc[UR36][R6.64], R31 ;  /* 0x0000001f06006986 */ /* 0x0001e4000c101524 */
[C---:B------:R-:W-:Y:S02]  /*673b0*/  IMAD.WIDE R10, R5.reuse, 0x2, R14 ;  /* 0x00000002050a7825 */ /* 0x040fe400078e020e */
[----:B------:R3:W-:Y:S04]  /*673c0*/  @P5 STG.E.U16 desc[UR36][R8.64], R4 ;  /* 0x0000000408005986 */ /* 0x0007e8000c101524 */
[----:B------:R-:W-:Y:S01]  /*673d0*/  @P4 STG.E.U16 desc[UR36][R10.64], R29 ;  /* 0x0000001d0a004986 */ /* 0x000fe2000c101524 */
[----:B0-----:R-:W-:Y:S01]  /*673e0*/  IMAD.WIDE R6, R5, 0x2, R16 ;  /* 0x0000000205067825 */ /* 0x001fe200078e0210 */
[----:B------:R-:W-:-:S02]  /*673f0*/  ISETP.LT.AND P4, PT, R35, UR4, !P1 ;  /* 0x0000000423007c0c */ /* 0x000fc4000cf81270 */
[----:B------:R-:W2:Y:S04]  /*67400*/  LDL.LU R31, [R1+0x2a80] ;  /* 0x002a8000011f7983 */ /* 0x000ea80000300800 */
[----:B------:R0:W-:Y:S01]  /*67410*/  @P0 STG.E.U16 desc[UR36][R6.64], R28 ;  /* 0x0000001c06000986 */ /* 0x0001e2000c101524 */
[----:B---3--:R-:W-:Y:S01]  /*67420*/  VIADD R4, R0, 0x28 ;  /* 0x0000002800047836 */ /* 0x008fe20000000000 */
[----:B------:R-:W-:Y:S02]  /*67430*/  PRMT R30, R36, 0x7632, R30 ;  /* 0x00007632241e7816 */ /* 0x000fe4000000001e */
[----:B------:R3:W-:Y:S01]  /*67440*/  STL [R1+0x2a74], R0 ;  /* 0x002a740001007387 */ /* 0x0007e20000100800 */
[----:B------:R-:W-:-:S04]  /*67450*/  IMAD.WIDE R8, R5, 0x2, R20 ;  /* 0x0000000205087825 */ /* 0x000fc800078e0214 */
[----:B0-----:R-:W-:Y:S01]  /*67460*/  IMAD.WIDE R6, R5, 0x2, R18 ;  /* 0x0000000205067825 */ /* 0x001fe200078e0212 */
[----:B---3--:R-:W3:Y:S04]  /*67470*/  LDL.LU R0, [R1+0x48c] ;  /* 0x00048c0001007983 */ /* 0x008ee80000300800 */
[----:B------:R0:W-:Y:S04]  /*67480*/  @P3 STG.E.U16 desc[UR36][R6.64], R36 ;  /* 0x0000002406003986 */ /* 0x0001e8000c101524 */
[----:B------:R4:W-:Y:S04]  /*67490*/  @P4 STG.E.U16 desc[UR36][R8.64], R30 ;  /* 0x0000001e08004986 */ /* 0x0009e8000c101524 */
[----:B0-----:R-:W3:Y:S04]  /*674a0*/  LDL.LU R36, [R1+0x2a7c] ;  /* 0x002a7c0001247983 */ /* 0x001ee80000300800 */
[----:B----4-:R-:W4:Y:S01]  /*674b0*/  LDL.LU R9, [R1+0x46c] ;  /* 0x00046c0001097983 */ /* 0x010f220000300800 */
[----:B------:R-:W-:-:S02]  /*674c0*/  ISETP.LT.AND P5, PT, R33, UR4, !P1 ;  /* 0x0000000421007c0c */ /* 0x000fc4000cfa1270 */
[----:B------:R-:W-:Y:S02]  /*674d0*/  ISETP.LT.AND P6, PT, R60, UR4, !P1 ;  /* 0x000000043c007c0c */ /* 0x000fe4000cfc1270 */
[----:B------:R-:W-:Y:S01]  /*674e0*/  ISETP.LT.AND P2, PT, R34, UR4, !P1 ;  /* 0x0000000422007c0c */ /* 0x000fe2000cf41270 */
[----:B------:R-:W-:-:S04]  /*674f0*/  IMAD.WIDE R10, R5, 0x2, R22 ;  /* 0x00000002050a7825 */ /* 0x000fc800078e0216 */
[----:B------:R-:W-:-:S04]  /*67500*/  IMAD.WIDE R28, R5, 0x2, R24 ;  /* 0x00000002051c7825 */ /* 0x000fc800078e0218 */
[----:B------:R-:W-:Y:S01]  /*67510*/  IMAD.WIDE R6, R5, 0x2, R26 ;  /* 0x0000000205067825 */ /* 0x000fe200078e021a */
[----:B------:R0:W-:Y:S01]  /*67520*/  @P5 STG.E.U16 desc[UR36][R10.64], R32 ;  /* 0x000000200a005986 */ /* 0x0001e2000c101524 */
[----:B------:R-:W-:Y:S02]  /*67530*/  ISETP.GE.AND P0, PT, R4, UR25, PT ;  /* 0x0000001904007c0c */ /* 0x000fe4000bf06270 */
[----:B--2---:R-:W-:Y:S02]  /*67540*/  PRMT R31, R32, 0x7632, R31 ;  /* 0x00007632201f7816 */ /* 0x004fe4000000001f */
[----:B0-----:R-:W2:Y:S04]  /*67550*/  LDL R32, [R1+0x4b0] ;  /* 0x0004b00001207983 */ /* 0x001ea80000100800 */
[----:B------:R0:W-:Y:S04]  /*67560*/  @P6 STG.E.U16 desc[UR36][R28.64], R31 ;  /* 0x0000001f1c006986 */ /* 0x0001e8000c101524 */
[----:B0-----:R-:W2:Y:S01]  /*67570*/  LDL R29, [R1+0x49c] ;  /* 0x00049c00011d7983 */ /* 0x001ea20000100800 */
[----:B---3--:R-:W-:-:S03]  /*67580*/  ISETP.LT.AND P3, PT, R36, UR4, !P1 ;  /* 0x0000000424007c0c */ /* 0x008fc6000cf61270 */
[----:B----4-:R0:W-:Y:S01]  /*67590*/  @P2 STG.E.U16 desc[UR36][R6.64], R9 ;  /* 0x0000000906002986 */ /* 0x0101e2000c101524 */
[----:B------:R-:W-:Y:S01]  /*675a0*/  PRMT R4, R9, 0x7632, R4 ;  /* 0x0000763209047816 */ /* 0x000fe20000000004 */
[----:B0-----:R-:W-:-:S08]  /*675b0*/  IMAD.WIDE R6, R5, 0x2, R40 ;  /* 0x0000000205067825 */ /* 0x001fd000078e0228 */
[----:B------:R0:W-:Y:S04]  /*675c0*/  @P3 STG.E.U16 desc[UR36][R6.64], R4 ;  /* 0x0000000406003986 */ /* 0x0001e8000c101524 */
[----:B0-----:R-:W3:Y:S01]  /*675d0*/  LDL.LU R7, [R1+0x49c] ;  /* 0x00049c0001077983 */ /* 0x001ee20000300800 */
[----:B------:R-:W-:Y:S02]  /*675e0*/  ISETP.LT.AND P4, PT, R38, UR4, !P1 ;  /* 0x0000000426007c0c */ /* 0x000fe4000cf81270 */
[----:B------:R-:W-:Y:S02]  /*675f0*/  ISETP.LT.AND P5, PT, R37, UR4, !P1 ;  /* 0x0000000425007c0c */ /* 0x000fe4000cfa1270 */
[----:B------:R-:W-:Y:S01]  /*67600*/  ISETP.LT.AND P6, PT, R55, UR4, !P1 ;  /* 0x0000000437007c0c */ /* 0x000fe2000cfc1270 */
[----:B------:R-:W-:-:S04]  /*67610*/  IMAD.WIDE R8, R5, 0x2, R42 ;  /* 0x0000000205087825 */ /* 0x000fc800078e022a */
[----:B------:R-:W-:Y:S01]  /*67620*/  IMAD.WIDE R10, R5, 0x2, R44 ;  /* 0x00000002050a7825 */ /* 0x000fe200078e022c */
[----:B--2---:R-:W-:-:S03]  /*67630*/  PRMT R30, R29, 0x7632, R30 ;  /* 0x000076321d1e7816 */ /* 0x004fc6000000001e */
[----:B------:R-:W-:Y:S01]  /*67640*/  IMAD.WIDE R28, R5, 0x2, R46 ;  /* 0x00000002051c7825 */ /* 0x000fe200078e022e */
[----:B---3--:R0:W-:Y:S04]  /*67650*/  @P4 STG.E.U16 desc[UR36][R8.64], R7 ;  /* 0x0000000708004986 */ /* 0x0081e8000c101524 */
[----:B------:R2:W-:Y:S04]  /*67660*/  @P5 STG.E.U16 desc[UR36][R10.64], R30 ;  /* 0x0000001e0a005986 */ /* 0x0005e8000c101524 */
[----:B------:R3:W-:Y:S01]  /*67670*/  @P6 STG.E.U16 desc[UR36][R28.64], R0 ;  /* 0x000000001c006986 */ /* 0x0007e2000c101524 */
[----:B0-----:R-:W-:-:S02]  /*67680*/  PRMT R8, R0, 0x7632, R8 ;  /* 0x0000763200087816 */ /* 0x001fc40000000008 */
[----:B--2---:R-:W-:Y:S01]  /*67690*/  PRMT R30, R32, 0x7632, R30 ;  /* 0x00007632201e7816 */ /* 0x004fe2000000001e */
[----:B---3--:R-:W2:Y:S04]  /*676a0*/  LDL R29, [R1+0x4ac] ;  /* 0x0004ac00011d7983 */ /* 0x008ea80000100800 */
[----:B------:R-:W3:Y:S04]  /*676b0*/  LDL.LU R0, [R1+0x4f0] ;  /* 0x0004f00001007983 */ /* 0x000ee80000300800 */
[----:B------:R-:W4:Y:S01]  /*676c0*/  LDL.LU R32, [R1+0x2a78] ;  /* 0x002a780001207983 */ /* 0x000f220000300800 */
[----:B------:R-:W-:Y:S01]  /*676d0*/  ISETP.LT.AND P2, PT, R56, UR4, !P1 ;  /* 0x0000000438007c0c */ /* 0x000fe2000cf41270 */
[----:B------:R-:W-:-:S12]  /*676e0*/  IMAD.WIDE R6, R5, 0x2, R48 ;  /* 0x0000000205067825 */ /* 0x000fd800078e0230 */
[----:B------:R-:W-:Y:S01]  /*676f0*/  @P2 STG.E.U16 desc[UR36][R6.64], R8 ;  /* 0x0000000806002986 */ /* 0x000fe2000c101524 */
[----:B----4-:R-:W-:-:S03]  /*67700*/  ISETP.LT.AND P2, PT, R32, UR4, !P0 ;  /* 0x0000000420007c0c */ /* 0x010fc6000c741270 */
[----:B------:R0:W-:Y:S04]  /*67710*/  STL [R1+0x2a70], R32 ;  /* 0x002a702001007387 */ /* 0x0001e80000100800 */
[----:B0-----:R-:W4:Y:S01]  /*67720*/  LDL.LU R32, [R1+0x4ac] ;  /* 0x0004ac0001207983 */ /* 0x001f220000300800 */
[----:B------:R-:W-:Y:S01]  /*67730*/  ISETP.LT.AND P3, PT, R58, UR4, !P1 ;  /* 0x000000043a007c0c */ /* 0x000fe2000cf61270 */
[----:B------:R-:W-:Y:S01]  /*67740*/  IMAD.WIDE R6, R5, 0x2, R50 ;  /* 0x0000000205067825 */ /* 0x000fe200078e0232 */
[----:B------:R-:W-:Y:S02]  /*67750*/  ISETP.LT.AND P1, PT, R59, UR4, !P1 ;  /* 0x000000043b007c0c */ /* 0x000fe4000cf21270 */
[----:B------:R-:W-:Y:S01]  /*67760*/  ISETP.LT.AND P5, PT, R61, UR4, !P0 ;  /* 0x000000043d007c0c */ /* 0x000fe2000c7a1270 */
[----:B------:R-:W-:Y:S01]  /*67770*/  VIADD R4, R5, UR5 ;  /* 0x0000000505047c36 */ /* 0x000fe20008000000 */
[----:B------:R-:W-:Y:S01]  /*67780*/  ISETP.LT.AND P4, PT, R39, UR4, !P0 ;  /* 0x0000000427007c0c */ /* 0x000fe2000c781270 */
[----:B------:R-:W-:-:S06]  /*67790*/  IMAD.WIDE R8, R5, 0x2, R52 ;  /* 0x0000000205087825 */ /* 0x000fcc00078e0234 */
[----:B----4-:R0:W-:Y:S01]  /*677a0*/  @P3 STG.E.U16 desc[UR36][R6.64], R32 ;  /* 0x0000002006003986 */ /* 0x0101e2000c101524 */
[----:B------:R-:W-:Y:S01]  /*677b0*/  ISETP.LT.AND P6, PT, R54, UR4, !P0 ;  /* 0x0000000436007c0c */ /* 0x000fe2000c7c1270 */
[----:B------:R-:W4:Y:S02]  /*677c0*/  LDCU UR5, c[0x0][0x3b8] ;  /* 0x00007700ff0577ac */ /* 0x000f240008000800 */
[----:B0-----:R-:W3:Y:S01]  /*677d0*/  LDL.LU R7, [R1+0x4b0] ;  /* 0x0004b00001077983 */ /* 0x001ee20000300800 */
[----:B--2---:R-:W-:Y:S01]  /*677e0*/  PRMT R5, R29, 0x7632, R5 ;  /* 0x000076321d057816 */ /* 0x004fe20000000005 */
[C---:B------:R-:W-:Y:S02]  /*677f0*/  IMAD.WIDE R10, R4.reuse, 0x2, R2 ;  /* 0x00000002040a7825 */ /* 0x040fe400078e0202 */
[----:B------:R-:W2:Y:S04]  /*67800*/  LDL.LU R32, [R1+0x4d0] ;  /* 0x0004d00001207983 */ /* 0x000ea80000300800 */
[----:B------:R-:W-:Y:S04]  /*67810*/  @P1 STG.E.U16 desc[UR36][R8.64], R5 ;  /* 0x0000000508001986 */ /* 0x000fe8000c101524 */
[----:B---3--:R0:W-:Y:S04]  /*67820*/  @P5 STG.E.U16 desc[UR36][R10.64], R7 ;  /* 0x000000070a005986 */ /* 0x0081e8000c101524 */
[----:B0-----:R-:W3:Y:S01]  /*67830*/  LDL.LU R11, [R1+0x4c0] ;  /* 0x0004c000010b7983 */ /* 0x001ee20000300800 */
[----:B------:R-:W-:-:S03]  /*67840*/  IMAD.WIDE R6, R4, 0x2, R14 ;  /* 0x0000000204067825 */ /* 0x000fc600078e020e */
[----:B------:R0:W-:Y:S04]  /*67850*/  STL [R1+0x2a6c], R15 ;  /* 0x002a6c0f01007387 */ /* 0x0001e80000100800 */
[----:B0-----:R-:W2:Y:S01]  /*67860*/  LDL.LU R15, [R1+0x4e0] ;  /* 0x0004e000010f7983 */ /* 0x001ea20000300800 */
[----:B------:R-:W-:Y:S01]  /*67870*/  ISETP.LT.AND P3, PT, R57, UR4, !P0 ;  /* 0x0000000439007c0c */ /* 0x000fe2000c761270 */
[----:B------:R-:W-:Y:S01]  /*67880*/  IMAD.WIDE R28, R4, 0x2, R12 ;  /* 0x00000002041c7825 */ /* 0x000fe200078e020c */
[----:B------:R-:W-:-:S03]  /*67890*/  ISETP.LT.AND P1, PT, R35, UR4, !P0 ;  /* 0x0000000423007c0c */ /* 0x000fc6000c721270 */
[----:B------:R-:W-:Y:S01]  /*678a0*/  IMAD.WIDE R8, R4, 0x2, R16 ;  /* 0x0000000204087825 */ /* 0x000fe200078e0210 */
[----:B------:R0:W-:Y:S01]  /*678b0*/  @P4 STG.E.U16 desc[UR36][R28.64], R30 ;  /* 0x0000001e1c004986 */ /* 0x0001e2000c101524 */
[----:B------:R-:W-:Y:S02]  /*678c0*/  ISETP.LT.AND P4, PT, R33, UR4, !P0 ;  /* 0x0000000421007c0c */ /* 0x000fe4000c781270 */
[----:B------:R-:W-:Y:S02]  /*678d0*/  ISETP.LT.AND P5, PT, R60, UR4, !P0 ;  /* 0x000000043c007c0c */ /* 0x000fe4000c7a1270 */
[----:B0-----:R-:W-:Y:S01]  /*678e0*/  PRMT R30, R0, 0x7632, R30 ;  /* 0x00007632001e7816 */ /* 0x001fe2000000001e */
[----:B------:R-:W-:Y:S01]  /*678f0*/  IMAD.WIDE R28, R4, 0x2, R24 ;  /* 0x00000002041c7825 */ /* 0x000fe200078e0218 */
[----:B---3--:R-:W-:Y:S01]  /*67900*/  PRMT R5, R11, 0x7632, R5 ;  /* 0x000076320b057816 */ /* 0x008fe20000000005 */
[----:B------:R0:W-:Y:S01]  /*67910*/  @P6 STG.E.U16 desc[UR36][R6.64], R11 ;  /* 0x0000000b06006986 */ /* 0x0001e2000c101524 */
[----:B------:R-:W-:-:S03]  /*67920*/  ISETP.LT.AND P6, PT, R34, UR4, !P0 ;  /* 0x0000000422007c0c */ /* 0x000fc6000c7c1270 */
[----:B------:R3:W-:Y:S01]  /*67930*/  @P2 STG.E.U16 desc[UR36][R8.64], R5 ;  /* 0x0000000508002986 */ /* 0x0007e2000c101524 */
[----:B0-----:R-:W-:-:S05]  /*67940*/  IMAD.WIDE R6, R4, 0x2, R18 ;  /* 0x0000000204067825 */ /* 0x001fca00078e0212 */
[----:B------:R0:W-:Y:S01]  /*67950*/  @P3 STG.E.U16 desc[UR36][R6.64], R0 ;  /* 0x0000000006003986 */ /* 0x0001e2000c101524 */
[----:B---3--:R-:W-:Y:S01]  /*67960*/  IMAD.WIDE R8, R4, 0x2, R20 ;  /* 0x0000000204087825 */ /* 0x008fe200078e0214 */
[----:B--2---:R-:W-:-:S03]  /*67970*/  PRMT R5, R15, 0x7632, R5 ;  /* 0x000076320f057816 */ /* 0x004fc60000000005 */
[C---:B------:R-:W-:Y:S01]  /*67980*/  IMAD.WIDE R10, R4.reuse, 0x2, R22 ;  /* 0x00000002040a7825 */ /* 0x040fe200078e0216 */
[----:B0-----:R-:W2:Y:S03]  /*67990*/  LDL.LU R0, [R1+0x2a74] ;  /* 0x002a740001007983 */ /* 0x001ea60000300800 */
[----:B------:R-:W-:Y:S01]  /*679a0*/  IMAD.WIDE R6, R4, 0x2, R26 ;  /* 0x0000000204067825 */ /* 0x000fe200078e021a */
[----:B------:R0:W-:Y:S04]  /*679b0*/  STL [R1+0x2a68], R26 ;  /* 0x002a681a01007387 */ /* 0x0001e80000100800 */
[----:B------:R-:W-:Y:S04]  /*679c0*/  @P1 STG.E.U16 desc[UR36][R8.64], R30 ;  /* 0x0000001e08001986 */ /* 0x000fe8000c101524 */
[----:B0-----:R-:W3:Y:S04]  /*679d0*/  LDL.LU R26, [R1+0x500] ;  /* 0x00050000011a7983 */ /* 0x001ee80000300800 */
[----:B------:R0:W-:Y:S04]  /*679e0*/  STL [R1+0x2a64], R27 ;  /* 0x002a641b01007387 */ /* 0x0001e80000100800 */
[----:B------:R-:W-:Y:S04]  /*679f0*/  @P4 STG.E.U16 desc[UR36][R10.64], R15 ;  /* 0x0000000f0a004986 */ /* 0x000fe8000c101524 */
[----:B0-----:R-:W3:Y:S04]  /*67a00*/  LDL.LU R27, [R1+0x510] ;  /* 0x00051000011b7983 */ /* 0x001ee80000300800 */
[----:B------:R0:W-:Y:S04]  /*67a10*/  @P5 STG.E.U16 desc[UR36][R28.64], R5 ;  /* 0x000000051c005986 */ /* 0x0001e8000c101524 */
[----:B------:R1:W-:Y:S01]  /*67a20*/  @P6 STG.E.U16 desc[UR36][R6.64], R32 ;  /* 0x0000002006006986 */ /* 0x0003e2000c101524 */
[----:B0-----:R-:W-:-:S03]  /*67a30*/  PRMT R5, R32, 0x7632, R5 ;  /* 0x0000763220057816 */ /* 0x001fc60000000005 */
[----:B-1----:R-:W4:Y:S01]  /*67a40*/  LDL R32, [R1+0x530] ;  /* 0x0005300001207983 */ /* 0x002f220000100800 */
[----:B------:R-:W-:Y:S02]  /*67a50*/  ISETP.LT.AND P2, PT, R36, UR4, !P0 ;  /* 0x0000000424007c0c */ /* 0x000fe4000c741270 */
[----:B------:R-:W-:Y:S02]  /*67a60*/  ISETP.LT.AND P3, PT, R38, UR4, !P0 ;  /* 0x0000000426007c0c */ /* 0x000fe4000c761270 */
[----:B------:R-:W-:Y:S01]  /*67a70*/  ISETP.LT.AND P4, PT, R37, UR4, !P0 ;  /* 0x0000000425007c0c */ /* 0x000fe2000c781270 */
[C---:B------:R-:W-:Y:S01]  /*67a80*/  IMAD.WIDE R6, R4.reuse, 0x2, R40 ;  /* 0x0000000204067825 */ /* 0x040fe200078e0228 */
[----:B------:R-:W-:Y:S01]  /*67a90*/  ISETP.LT.AND P6, PT, R55, UR4, !P0 ;  /* 0x0000000437007c0c */ /* 0x000fe2000c7c1270 */
[----:B------:R-:W4:Y:S02]  /*67aa0*/  LDL.LU R15, [R1+0x540] ;  /* 0x00054000010f7983 */ /* 0x000f240000300800 */
[----:B------:R-:W-:-:S04]  /*67ab0*/  IMAD.WIDE R8, R4, 0x2, R42 ;  /* 0x0000000204087825 */ /* 0x000fc800078e022a */
[C---:B------:R-:W-:Y:S01]  /*67ac0*/  IMAD.WIDE R10, R4.reuse, 0x2, R44 ;  /* 0x00000002040a7825 */ /* 0x040fe200078e022c */
[----:B------:R-:W-:Y:S03]  /*67ad0*/  @P2 STG.E.U16 desc[UR36][R6.64], R5 ;  /* 0x0000000506002986 */ /* 0x000fe6000c101524 */
[----:B------:R-:W-:-:S04]  /*67ae0*/  IMAD.WIDE R28, R4, 0x2, R46 ;  /* 0x00000002041c7825 */ /* 0x000fc800078e022e */
[----:B--2---:R-:W-:-:S05]  /*67af0*/  VIADD R30, R0, 0x29 ;  /* 0x00000029001e7836 */ /* 0x004fca0000000000 */
[----:B------:R-:W-:Y:S02]  /*67b00*/  ISETP.GE.AND P1, PT, R30, UR23, PT ;  /* 0x000000171e007c0c */ /* 0x000fe4000bf26270 */
[----:B---3--:R-:W-:Y:S01]  /*67b10*/  PRMT R31, R27, 0x7632, R31 ;  /* 0x000076321b1f7816 */ /* 0x008fe2000000001f */
[----:B------:R0:W-:Y:S04]  /*67b20*/  @P3 STG.E.U16 desc[UR36][R8.64], R27 ;  /* 0x0000001b08003986 */ /* 0x0001e8000c101524 */
[----:B------:R-:W-:Y:S04]  /*67b30*/  @P4 STG.E.U16 desc[UR36][R10.64], R31 ;  /* 0x0000001f0a004986 */ /* 0x000fe8000c101524 */
[----:B------:R1:W-:Y:S01]  /*67b40*/  @P6 STG.E.U16 desc[UR36][R28.64], R26 ;  /* 0x0000001a1c006986 */ /* 0x0003e2000c101524 */
[----:B0-----:R-:W-:-:S02]  /*67b50*/  PRMT R8, R26, 0x7632, R8 ;  /* 0x000076321a087816 */ /* 0x001fc40000000008 */
[----:B----4-:R-:W-:Y:S01]  /*67b60*/  PRMT R30, R32, 0x7632, R30 ;  /* 0x00007632201e7816 */ /* 0x010fe2000000001e */
[----:B-1----:R-:W2:Y:S04]  /*67b70*/  LDL R26, [R1+0x550] ;  /* 0x00055000011a7983 */ /* 0x002ea80000100800 */
[----:B------:R-:W3:Y:S04]  /*67b80*/  LDL.LU R27, [R1+0x560] ;  /* 0x00056000011b7983 */ /* 0x000ee80000300800 */
[----:B------:R-:W4:Y:S01]  /*67b90*/  LDL.LU R32, [R1+0x2a70] ;  /* 0x002a700001207983 */ /* 0x000f220000300800 */
[----:B------:R-:W-:-:S02]  /*67ba0*/  ISETP.LT.AND P5, PT, R56, UR4, !P0 ;  /* 0x0000000438007c0c */ /* 0x000fc4000c7a1270 */
[----:B------:R-:W-:Y:S01]  /*67bb0*/  ISETP.LT.AND P2, PT, R58, UR4, !P0 ;  /* 0x000000043a007c0c */ /* 0x000fe2000c741270 */
[----:B------:R-:W-:-:S04]  /*67bc0*/  IMAD.WIDE R6, R4, 0x2, R48 ;  /* 0x0000000204067825 */ /* 0x000fc800078e0230 */
[C---:B------:R-:W-:Y:S01]  /*67bd0*/  VIADD R5, R4.reuse, UR5 ;  /* 0x0000000504057c36 */ /* 0x040fe20008000000 */
[----:B------:R-:W-:Y:S01]  /*67be0*/  ISETP.LT.AND P0, PT, R59, UR4, !P0 ;  /* 0x000000043b007c0c */ /* 0x000fe2000c701270 */
[----:B------:R-:W0:Y:S04]  /*67bf0*/  LDCU UR5, c[0x0][0x3b8] ;  /* 0x00007700ff0577ac */ /* 0x000e280008000800 */
[----:B------:R1:W-:Y:S02]  /*67c00*/  @P5 STG.E.U16 desc[UR36][R6.64], R8 ;  /* 0x0000000806005986 */ /* 0x0003e4000c101524 */
[----:B-1----:R-:W-:-:S04]  /*67c10*/  IMAD.WIDE R6, R4, 0x2, R50 ;  /* 0x0000000204067825 */ /* 0x002fc800078e0232 */
[----:B------:R-:W-:Y:S01]  /*67c20*/  IMAD.WIDE R8, R4, 0x2, R52 ;  /* 0x0000000204087825 */ /* 0x000fe200078e0234 */
[----:B------:R-:W-:Y:S01]  /*67c30*/  PRMT R4, R15, 0x7632, R4 ;  /* 0x000076320f047816 */ /* 0x000fe20000000004 */
[----:B------:R-:W-:Y:S01]  /*67c40*/  @P2 STG.E.U16 desc[UR36][R6.64], R15 ;  /* 0x0000000f06002986 */ /* 0x000fe2000c101524 */
[----:B----4-:R-:W-:-:S03]  /*67c50*/  ISETP.LT.AND P5, PT, R32, UR4, !P1 ;  /* 0x0000000420007c0c */ /* 0x010fc6000cfa1270 */
[----:B------:R1:W-:Y:S04]  /*67c60*/  STL [R1+0x2a60], R32 ;  /* 0x002a602001007387 */ /* 0x0003e80000100800 */
[----:B-1----:R-:W4:Y:S04]  /*67c70*/  LDL.LU R32, [R1+0x590] ;  /* 0x0005900001207983 */ /* 0x002f280000300800 */
[----:B------:R-:W2:Y:S04]  /*67c80*/  LDL.LU R15, [R1+0x2a6c] ;  /* 0x002a6c00010f7983 */ /* 0x000ea80000300800 */
[----:B------:R-:W2:Y:S01]  /*67c90*/  LDL.LU R7, [R1+0x530] ;  /* 0x0005300001077983 */ /* 0x000ea20000300800 */
[----:B------:R-:W-:Y:S01]  /*67ca0*/  ISETP.LT.AND P4, PT, R61, UR4, !P1 ;  /* 0x000000043d007c0c */ /* 0x000fe2000cf81270 */
[----:B------:R-:W-:-:S02]  /*67cb0*/  IMAD.WIDE R10, R5, 0x2, R2 ;  /* 0x00000002050a7825 */ /* 0x000fc400078e0202 */
[----:B------:R-:W-:Y:S01]  /*67cc0*/  @P0 STG.E.U16 desc[UR36][R8.64], R4 ;  /* 0x0000000408000986 */ /* 0x000fe2000c101524 */
[----:B------:R-:W-:Y:S02]  /*67cd0*/  ISETP.LT.AND P3, PT, R39, UR4, !P1 ;  /* 0x0000000427007c0c */ /* 0x000fe4000cf61270 */
[----:B------:R-:W-:-:S07]  /*67ce0*/  ISETP.LT.AND P6, PT, R54, UR4, !P1 ;  /* 0x0000000436007c0c */ /* 0x000fce000cfc1270 */
[----:B--2---:R1:W-:Y:S04]  /*67cf0*/  @P4 STG.E.U16 desc[UR36][R10.64], R7 ;  /* 0x000000070a004986 */ /* 0x0043e8000c101524 */
[----:B-1----:R-:W2:Y:S01]  /*67d00*/  LDL.LU R11, [R1+0x520] ;  /* 0x00052000010b7983 */ /* 0x002ea20000300800 */
[----:B------:R-:W-:Y:S01]  /*67d10*/  ISETP.LT.AND P2, PT, R57, UR4, !P1 ;  /* 0x0000000439007c0c */ /* 0x000fe2000cf41270 */
[----:B------:R-:W-:Y:S01]  /*67d20*/  IMAD.WIDE R28, R5, 0x2, R12 ;  /* 0x00000002051c7825 */ /* 0x000fe200078e020c */
[----:B------:R-:W-:-:S03]  /*67d30*/  ISETP.LT.AND P0, PT, R35, UR4, !P1 ;  /* 0x0000000423007c0c */ /* 0x000fc6000cf01270 */
[C---:B------:R-:W-:Y:S01]  /*67d40*/  IMAD.WIDE R6, R5.reuse, 0x2, R14 ;  /* 0x0000000205067825 */ /* 0x040fe200078e020e */
[----:B------:R3:W-:Y:S03]  /*67d50*/  @P3 STG.E.U16 desc[UR36][R28.64], R30 ;  /* 0x0000001e1c003986 */ /* 0x0007e6000c101524 */
[----:B------:R-:W-:Y:S01]  /*67d60*/  IMAD.WIDE R8, R5, 0x2, R16 ;  /* 0x0000000205087825 */ /* 0x000fe200078e0210 */
[----:B---3--:R-:W-:Y:S02]  /*67d70*/  PRMT R30, R27, 0x7632, R30 ;  /* 0x000076321b1e7816 */ /* 0x008fe4000000001e */
[----:B--2---:R-:W-:Y:S01]  /*67d80*/  PRMT R4, R11, 0x7632, R4 ;  /* 0x000076320b047816 */ /* 0x004fe20000000004 */
[----:B------:R1:W-:Y:S04]  /*67d90*/  @P6 STG.E.U16 desc[UR36][R6.64], R11 ;  /* 0x0000000b06006986 */ /* 0x0003e8000c101524 */
[----:B------:R2:W-:Y:S01]  /*67da0*/  @P5 STG.E.U16 desc[UR36][R8.64], R4 ;  /* 0x0000000408005986 */ /* 0x0005e2000c101524 */
[----:B-1----:R-:W-:-:S04]  /*67db0*/  IMAD.WIDE R6, R5, 0x2, R18 ;  /* 0x0000000205067825 */ /* 0x002fc800078e0212 */
[----:B--2---:R-:W-:Y:S01]  /*67dc0*/  IMAD.WIDE R8, R5, 0x2, R20 ;  /* 0x0000000205087825 */ /* 0x004fe200078e0214 */
[----:B------:R-:W-:Y:S01]  /*67dd0*/  PRMT R4, R26, 0x7632, R4 ;  /* 0x000076321a047816 */ /* 0x000fe20000000004 */
[----:B------:R1:W-:Y:S04]  /*67de0*/  @P2 STG.E.U16 desc[UR36][R6.64], R27 ;  /* 0x0000001b06002986 */ /* 0x0003e8000c101524 */
[----:B------:R-:W2:Y:S04]  /*67df0*/  LDL.LU R26, [R1+0x2a68] ;  /* 0x002a6800011a7983 */ /* 0x000ea80000300800 */
[----:B------:R3:W-:Y:S04]  /*67e00*/  @P0 STG.E.U16 desc[UR36][R8.64], R30 ;  /* 0x0000001e08000986 */ /* 0x0007e8000c101524 */
[----:B-1----:R-:W2:Y:S04]  /*67e10*/  LDL.LU R27, [R1+0x2a64] ;  /* 0x002a6400011b7983 */ /* 0x002ea80000300800 */
[----:B---3--:R-:W3:Y:S01]  /*67e20*/  LDL.LU R9, [R1+0x550] ;  /* 0x0005500001097983 */ /* 0x008ee20000300800 */
[----:B------:R-:W-:-:S02]  /*67e30*/  ISETP.LT.AND P3, PT, R33, UR4, !P1 ;  /* 0x0000000421007c0c */ /* 0x000fc4000cf61270 */
[----:B------:R-:W-:Y:S02]  /*67e40*/  ISETP.LT.AND P4, PT, R60, UR4, !P1 ;  /* 0x000000043c007c0c */ /* 0x000fe4000cf81270 */
[----:B------:R-:W-:Y:S01]  /*67e50*/  ISETP.LT.AND P5, PT, R34, UR4, !P1 ;  /* 0x0000000422007c0c */ /* 0x000fe2000cfa1270 */
[----:B------:R-:W-:Y:S01]  /*67e60*/  IMAD.WIDE R10, R5, 0x2, R22 ;  /* 0x00000002050a7825 */ /* 0x000fe200078e0216 */
[----:B------:R-:W-:-:S03]  /*67e70*/  ISETP.LT.AND P2, PT, R36, UR4, !P1 ;  /* 0x0000000424007c0c */ /* 0x000fc6000cf41270 */
[----:B------:R-:W-:-:S04]  /*67e80*/  IMAD.WIDE R28, R5, 0x2, R24 ;  /* 0x00000002051c7825 */ /* 0x000fc800078e0218 */
[----:B--2---:R-:W-:Y:S01]  /*67e90*/  IMAD.WIDE R6, R5, 0x2, R26 ;  /* 0x0000000205067825 */ /* 0x004fe200078e021a */
[----:B------:R1:W-:Y:S04]  /*67ea0*/  STL [R1+0x2a5c], R27 ;  /* 0x002a5c1b01007387 */ /* 0x0003e80000100800 */
[----:B---3--:R-:W-:Y:S04]  /*67eb0*/  @P3 STG.E.U16 desc[UR36][R10.64], R9 ;  /* 0x000000090a003986 */ /* 0x008fe8000c101524 */
[----:B------:R2:W-:Y:S04]  /*67ec0*/  @P4 STG.E.U16 desc[UR36][R28.64], R4 ;  /* 0x000000041c004986 */ /* 0x0005e8000c101524 */
[----:B----4-:R3:W-:Y:S04]  /*67ed0*/  @P5 STG.E.U16 desc[UR36][R6.64], R32 ;  /* 0x0000002006005986 */ /* 0x0107e8000c101524 */
[----:B-1----:R-:W4:Y:S01]  /*67ee0*/  LDL.LU R27, [R1+0x580] ;  /* 0x00058000011b7983 */ /* 0x002f220000300800 */
[----:B--2---:R-:W-:-:S03]  /*67ef0*/  PRMT R4, R32, 0x7632, R4 ;  /* 0x0000763220047816 */ /* 0x004fc60000000004 */
[----:B------:R-:W2:Y:S01]  /*67f00*/  LDL R29, [R1+0x570] ;  /* 0x00057000011d7983 */ /* 0x000ea20000100800 */
[----:B---3--:R-:W-:-:S03]  /*67f10*/  IMAD.WIDE R6, R5, 0x2, R40 ;  /* 0x0000000205067825 */ /* 0x008fc600078e0228 */
[----:B------:R-:W3:Y:S04]  /*67f20*/  LDL R32, [R1+0x4b4] ;  /* 0x0004b40001207983 */ /* 0x000ee80000100800 */
[----:B------:R1:W-:Y:S04]  /*67f30*/  @P2 STG.E.U16 desc[UR36][R6.64], R4 ;  /* 0x0000000406002986 */ /* 0x0003e8000c101524 */
[----:B-1----:R-:W4:Y:S01]  /*67f40*/  LDL.LU R7, [R1+0x570] ;  /* 0x0005700001077983 */ /* 0x002f220000300800 */
[----:B------:R-:W-:Y:S02]  /*67f50*/  ISETP.LT.AND P3, PT, R38, UR4, !P1 ;  /* 0x0000000426007c0c */ /* 0x000fe4000cf61270 */
[----:B------:R-:W-:-:S02]  /*67f60*/  ISETP.LT.AND P4, PT, R37, UR4, !P1 ;  /* 0x0000000425007c0c */ /* 0x000fc4000cf81270 */
[----:B------:R-:W-:Y:S01]  /*67f70*/  ISETP.LT.AND P6, PT, R55, UR4, !P1 ;  /* 0x0000000437007c0c */ /* 0x000fe2000cfc1270 */
[----:B------:R-:W-:-:S04]  /*67f80*/  IMAD.WIDE R8, R5, 0x2, R42 ;  /* 0x0000000205087825 */ /* 0x000fc800078e022a */
[----:B------:R-:W-:-:S04]  /*67f90*/  IMAD.WIDE R10, R5, 0x2, R44 ;  /* 0x00000002050a7825 */ /* 0x000fc800078e022c */
[----:B------:R-:W-:-:S05]  /*67fa0*/  VIADD R30, R0, 0x2a ;  /* 0x0000002a001e7836 */ /* 0x000fca0000000000 */
[----:B------:R-:W-:Y:S02]  /*67fb0*/  ISETP.GE.AND P0, PT, R30, UR21, PT ;  /* 0x000000151e007c0c */ /* 0x000fe4000bf06270 */
[----:B--2---:R-:W-:Y:S01]  /*67fc0*/  PRMT R31, R29, 0x7632, R31 ;  /* 0x000076321d1f7816 */ /* 0x004fe2000000001f */
[----:B------:R-:W-:Y:S01]  /*67fd0*/  IMAD.WIDE R28, R5, 0x2, R46 ;  /* 0x00000002051c7825 */ /* 0x000fe200078e022e */
[----:B---3--:R-:W-:Y:S01]  /*67fe0*/  PRMT R30, R32, 0x7632, R30 ;  /* 0x00007632201e7816 */ /* 0x008fe2000000001e */
[----:B----4-:R1:W-:Y:S04]  /*67ff0*/  @P3 STG.E.U16 desc[UR36][R8.64], R7 ;  /* 0x0000000708003986 */ /* 0x0103e8000c101524 */
[----:B------:R-:W-:Y:S04]  /*68000*/  @P4 STG.E.U16 desc[UR36][R10.64], R31 ;  /* 0x0000001f0a004986 */ /* 0x000fe8000c101524 */
[----:B------:R2:W-:Y:S01]  /*68010*/  @P6 STG.E.U16 desc[UR36][R28.64], R27 ;  /* 0x0000001b1c006986 */ /* 0x0005e2000c101524 */
[----:B-1----:R-:W-:-:S03]  /*68020*/  PRMT R8, R27, 0x7632, R8 ;  /* 0x000076321b087816 */ /* 0x002fc60000000008 */
[----:B--2---:R-:W2:Y:S04]  /*68030*/  LDL R29, [R1+0x5a0] ;  /* 0x0005a000011d7983 */ /* 0x004ea80000100800 */
[----:B------:R-:W3:Y:S04]  /*68040*/  LDL.LU R27, [R1+0x4f4] ;  /* 0x0004f400011b7983 */ /* 0x000ee80000300800 */
[----:B------:R-:W4:Y:S01]  /*68050*/  LDL.LU R32, [R1+0x2a60] ;  /* 0x002a600001207983 */ /* 0x000f220000300800 */
[----:B------:R-:W-:Y:S01]  /*68060*/  ISETP.LT.AND P5, PT, R56, UR4, !P1 ;  /* 0x0000000438007c0c */ /* 0x000fe2000cfa1270 */
[----:B------:R-:W-:-:S12]  /*68070*/  IMAD.WIDE R6, R5, 0x2, R48 ;  /* 0x0000000205067825 */ /* 0x000fd800078e0230 */
[----:B------:R-:W-:Y:S01]  /*68080*/  @P5 STG.E.U16 desc[UR36][R6.64], R8 ;  /* 0x0000000806005986 */ /* 0x000fe2000c101524 */
[----:B----4-:R-:W-:-:S03]  /*68090*/  ISETP.LT.AND P5, PT, R32, UR4, !P0 ;  /* 0x0000000420007c0c */ /* 0x010fc6000c7a1270 */
[----:B------:R1:W-:Y:S04]  /*680a0*/  STL [R1+0x2a58], R32 ;  /* 0x002a582001007387 */ /* 0x0003e80000100800 */
[----:B-1----:R-:W4:Y:S01]  /*680b0*/  LDL.LU R32, [R1+0x5a0] ;  /* 0x0005a00001207983 */ /* 0x002f220000300800 */
[----:B------:R-:W-:Y:S01]  /*680c0*/  ISETP.LT.AND P2, PT, R58, UR4, !P1 ;  /* 0x000000043a007c0c */ /* 0x000fe2000cf41270 */
[----:B------:R-:W-:Y:S01]  /*680d0*/  IMAD.WIDE R6, R5, 0x2, R50 ;  /* 0x0000000205067825 */ /* 0x000fe200078e0232 */
[----:B------:R-:W-:Y:S02]  /*680e0*/  ISETP.LT.AND P1, PT, R59, UR4, !P1 ;  /* 0x000000043b007c0c */ /* 0x000fe4000cf21270 */
[----:B------:R-:W-:Y:S01]  /*680f0*/  ISETP.LT.AND P4, PT, R61, UR4, !P0 ;  /* 0x000000043d007c0c */ /* 0x000fe2000c781270 */
[----:B0-----:R-:W-:Y:S01]  /*68100*/  VIADD R4, R5, UR5 ;  /* 0x0000000505047c36 */ /* 0x001fe20008000000 */
[----:B------:R-:W-:Y:S01]  /*68110*/  ISETP.LT.AND P3, PT, R39, UR4, !P0 ;  /* 0x0000000427007c0c */ /* 0x000fe2000c761270 */
[----:B------:R-:W-:-:S06]  /*68120*/  IMAD.WIDE R8, R5, 0x2, R52 ;  /* 0x0000000205087825 */ /* 0x000fcc00078e0234 */
[----:B----4-:R0:W-:Y:S01]  /*68130*/  @P2 STG.E.U16 desc[UR36][R6.64], R32 ;  /* 0x0000002006002986 */ /* 0x0101e2000c101524 */
[----:B------:R-:W-:Y:S01]  /*68140*/  ISETP.LT.AND P6, PT, R54, UR4, !P0 ;  /* 0x0000000436007c0c */ /* 0x000fe2000c7c1270 */
[----:B------:R-:W1:Y:S02]  /*68150*/  LDCU UR5, c[0x0][0x3b8] ;  /* 0x00007700ff0577ac */ /* 0x000e640008000800 */
[----:B0-----:R-:W4:Y:S01]  /*68160*/  LDL.LU R7, [R1+0x4b4] ;  /* 0x0004b40001077983 */ /* 0x001f220000300800 */
[----:B--2---:R-:W-:Y:S01]  /*68170*/  PRMT R5, R29, 0x7632, R5 ;  /* 0x000076321d057816 */ /* 0x004fe20000000005 */
[C---:B------:R-:W-:Y:S02]  /*68180*/  IMAD.WIDE R10, R4.reuse, 0x2, R2 ;  /* 0x00000002040a7825 */ /* 0x040fe400078e0202 */
[----:B------:R-:W2:Y:S04]  /*68190*/  LDL.LU R32, [R1+0x4d4] ;  /* 0x0004d40001207983 */ /* 0x000ea80000300800 */
[----:B------:R-:W-:Y:S04]  /*681a0*/  @P1 STG.E.U16 desc[UR36][R8.64], R5 ;  /* 0x0000000508001986 */ /* 0x000fe8000c101524 */
[----:B----4-:R0:W-:Y:S04]  /*681b0*/  @P4 STG.E.U16 desc[UR36][R10.64], R7 ;  /* 0x000000070a004986 */ /* 0x0101e8000c101524 */
[----:B0-----:R-:W4:Y:S01]  /*681c0*/  LDL.LU R11, [R1+0x4c4] ;  /* 0x0004c400010b7983 */ /* 0x001f220000300800 */
[----:B------:R-:W-:Y:S01]  /*681d0*/  ISETP.LT.AND P2, PT, R57, UR4, !P0 ;  /* 0x0000000439007c0c */ /* 0x000fe2000c741270 */
[----:B------:R-:W-:-:S04]  /*681e0*/  IMAD.WIDE R28, R4, 0x2, R12 ;  /* 0x00000002041c7825 */ /* 0x000fc800078e020c */
[C---:B------:R-:W-:Y:S01]  /*681f0*/  IMAD.WIDE R6, R4.reuse, 0x2, R14 ;  /* 0x0000000204067825 */ /* 0x040fe200078e020e */
[----:B------:R3:W-:Y:S03]  /*68200*/  @P3 STG.E.U16 desc[UR36][R28.64], R30 ;  /* 0x0000001e1c003986 */ /* 0x0007e6000c101524 */
[----:B------:R-:W-:Y:S01]  /*68210*/  IMAD.WIDE R8, R4, 0x2, R16 ;  /* 0x0000000204087825 */ /* 0x000fe200078e0210 */
[----:B------:R0:W-:Y:S01]  /*68220*/  STL [R1+0x2a54], R15 ;  /* 0x002a540f01007387 */ /* 0x0001e20000100800 */
[----:B---3--:R-:W-:-:S03]  /*68230*/  PRMT R30, R27, 0x7632, R30 ;  /* 0x000076321b1e7816 */ /* 0x008fc6000000001e */
[----:B0-----:R-:W3:Y:S01]  /*68240*/  LDL.LU R15, [R1+0x4e4] ;  /* 0x0004e400010f7983 */ /* 0x001ee20000300800 */
[----:B----4-:R-:W-:-:S03]  /*68250*/  PRMT R5, R11, 0x7632, R5 ;  /* 0x000076320b057816 */ /* 0x010fc60000000005 */
[----:B------:R0:W-:Y:S04]  /*68260*/  @P6 STG.E.U16 desc[UR36][R6.64], R11 ;  /* 0x0000000b06006986 */ /* 0x0001e8000c101524 */
[----:B------:R-:W-:Y:S01]  /*68270*/  @P5 STG.E.U16 desc[UR36][R8.64], R5 ;  /* 0x0000000508005986 */ /* 0x000fe2000c101524 */
[----:B0-----:R-:W-:-:S05]  /*68280*/  IMAD.WIDE R6, R4, 0x2, R18 ;  /* 0x0000000204067825 */ /* 0x001fca00078e0212 */
[----:B------:R0:W-:Y:S04]  /*68290*/  @P2 STG.E.U16 desc[UR36][R6.64], R27 ;  /* 0x0000001b06002986 */ /* 0x0001e8000c101524 */
[----:B0-----:R-:W4:Y:S01]  /*682a0*/  LDL.LU R27, [R1+0x2a5c] ;  /* 0x002a5c00011b7983 */ /* 0x001f220000300800 */
[----:B------:R-:W-:Y:S02]  /*682b0*/  ISETP.LT.AND P1, PT, R35, UR4, !P0 ;  /* 0x0000000423007c0c */ /* 0x000fe4000c721270 */
[----:B------:R-:W-:Y:S02]  /*682c0*/  ISETP.LT.AND P3, PT, R33, UR4, !P0 ;  /* 0x0000000421007c0c */ /* 0x000fe4000c761270 */
[----:B------:R-:W-:Y:S02]  /*682d0*/  ISETP.LT.AND P4, PT, R60, UR4, !P0 ;  /* 0x000000043c007c0c */ /* 0x000fe4000c781270 */
[----:B------:R-:W-:Y:S01]  /*682e0*/  ISETP.LT.AND P5, PT, R34, UR4, !P0 ;  /* 0x0000000422007c0c */ /* 0x000fe2000c7a1270 */
[----:B------:R-:W-:Y:S01]  /*682f0*/  STL [R1+0x2a50], R26 ;  /* 0x002a501a01007387 */ /* 0x000fe20000100800 */
[----:B------:R-:W-:Y:S01]  /*68300*/  IMAD.WIDE R8, R4, 0x2, R20 ;  /* 0x0000000204087825 */ /* 0x000fe200078e0214 */
[----:B---3--:R-:W-:-:S03]  /*68310*/  PRMT R5, R15, 0x7632, R5 ;  /* 0x000076320f057816 */ /* 0x008fc60000000005 */
[C---:B------:R-:W-:Y:S01]  /*68320*/  IMAD.WIDE R10, R4.reuse, 0x2, R22 ;  /* 0x00000002040a7825 */ /* 0x040fe200078e0216 */
[----:B------:R-:W-:Y:S03]  /*68330*/  @P1 STG.E.U16 desc[UR36][R8.64], R30 ;  /* 0x0000001e08001986 */ /* 0x000fe6000c101524 */
[----:B------:R-:W-:Y:S01]  /*68340*/  IMAD.WIDE R28, R4, 0x2, R24 ;  /* 0x00000002041c7825 */ /* 0x000fe200078e0218 */
[----:B------:R-:W-:Y:S04]  /*68350*/  @P3 STG.E.U16 desc[UR36][R10.64], R15 ;  /* 0x0000000f0a003986 */ /* 0x000fe8000c101524 */
[----:B------:R2:W-:Y:S02]  /*68360*/  @P4 STG.E.U16 desc[UR36][R28.64], R5 ;  /* 0x000000051c004986 */ /* 0x0005e4000c101524 */
[----:B--2---:R-:W-:Y:S01]  /*68370*/  PRMT R5, R32, 0x7632, R5 ;  /* 0x0000763220057816 */ /* 0x004fe20000000005 */
[----:B----4-:R-:W-:-:S02]  /*68380*/  IMAD.WIDE R6, R4, 0x2, R26 ;  /* 0x0000000204067825 */ /* 0x010fc400078e021a */
[----:B------:R-:W2:Y:S04]  /*68390*/  LDL.LU R26, [R1+0x504] ;  /* 0x00050400011a7983 */ /* 0x000ea80000300800 */
[----:B------:R0:W-:Y:S04]  /*683a0*/  STL [R1+0x2a4c], R27 ;  /* 0x002a4c1b01007387 */ /* 0x0001e80000100800 */
[----:B0-----:R-:W3:Y:S04]  /*683b0*/  LDL.LU R27, [R1+0x514] ;  /* 0x00051400011b7983 */ /* 0x001ee80000300800 */
[----:B------:R0:W-:Y:S04]  /*683c0*/  @P5 STG.E.U16 desc[UR36][R6.64], R32 ;  /* 0x0000002006005986 */ /* 0x0001e8000c101524 */
[----:B0-----:R-:W4:Y:S01]  /*683d0*/  LDL R32, [R1+0x534] ;  /* 0x0005340001207983 */ /* 0x001f220000100800 */
[----:B------:R-:W-:-:S02]  /*683e0*/  ISETP.LT.AND P2, PT, R36, UR4, !P0 ;  /* 0x0000000424007c0c */ /* 0x000fc4000c741270 */
[----:B------:R-:W-:Y:S02]  /*683f0*/  ISETP.LT.AND P3, PT, R38, UR4, !P0 ;  /* 0x0000000426007c0c */ /* 0x000fe4000c761270 */
[----:B------:R-:W-:Y:S02]  /*68400*/  ISETP.LT.AND P4, PT, R37, UR4, !P0 ;  /* 0x0000000425007c0c */ /* 0x000fe4000c781270 */
[----:B------:R-:W-:Y:S01]  /*68410*/  ISETP.LT.AND P6, PT, R55, UR4, !P0 ;  /* 0x0000000437007c0c */ /* 0x000fe2000c7c1270 */
[C---:B------:R-:W-:Y:S01]  /*68420*/  IMAD.WIDE R6, R4.reuse, 0x2, R40 ;  /* 0x0000000204067825 */ /* 0x040fe200078e0228 */
[----:B------:R-:W4:Y:S03]  /*68430*/  LDL.LU R15, [R1+0x544] ;  /* 0x00054400010f7983 */ /* 0x000f260000300800 */
[----:B------:R-:W-:-:S04]  /*68440*/  IMAD.WIDE R8, R4, 0x2, R42 ;  /* 0x0000000204087825 */ /* 0x000fc800078e022a */
[C---:B------:R-:W-:Y:S01]  /*68450*/  IMAD.WIDE R10, R4.reuse, 0x2, R44 ;  /* 0x00000002040a7825 */ /* 0x040fe200078e022c */
[----:B------:R-:W-:Y:S03]  /*68460*/  @P2 STG.E.U16 desc[UR36][R6.64], R5 ;  /* 0x0000000506002986 */ /* 0x000fe6000c101524 */
[----:B------:R-:W-:-:S04]  /*68470*/  IMAD.WIDE R28, R4, 0x2, R46 ;  /* 0x00000002041c7825 */ /* 0x000fc800078e022e */
[----:B------:R-:W-:-:S05]  /*68480*/  VIADD R30, R0, 0x2b ;  /* 0x0000002b001e7836 */ /* 0x000fca0000000000 */
[----:B------:R-:W-:Y:S02]  /*68490*/  ISETP.GE.AND P1, PT, R30, UR19, PT ;  /* 0x000000131e007c0c */ /* 0x000fe4000bf26270 */
[----:B---3--:R-:W-:Y:S01]  /*684a0*/  PRMT R31, R27, 0x7632, R31 ;  /* 0x000076321b1f7816 */ /* 0x008fe2000000001f */
[----:B------:R0:W-:Y:S04]  /*684b0*/  @P3 STG.E.U16 desc[UR36][R8.64], R27 ;  /* 0x0000001b08003986 */ /* 0x0001e8000c101524 */
[----:B------:R-:W-:Y:S04]  /*684c0*/  @P4 STG.E.U16 desc[UR36][R10.64], R31 ;  /* 0x0000001f0a004986 */ /* 0x000fe8000c101524 */
[----:B--2---:R2:W-:Y:S01]  /*684d0*/  @P6 STG.E.U16 desc[UR36][R28.64], R26 ;  /* 0x0000001a1c006986 */ /* 0x0045e2000c101524 */
[----:B0-----:R-:W-:-:S02]  /*684e0*/  PRMT R8, R26, 0x7632, R8 ;  /* 0x000076321a087816 */ /* 0x001fc40000000008 */
[----:B----4-:R-:W-:Y:S01]  /*684f0*/  PRMT R30, R32, 0x7632, R30 ;  /* 0x00007632201e7816 */ /* 0x010fe2000000001e */
[----:B--2---:R-:W2:Y:S04]  /*68500*/  LDL R26, [R1+0x554] ;  /* 0x00055400011a7983 */ /* 0x004ea80000100800 */
[----:B------:R-:W3:Y:S04]  /*68510*/  LDL.LU R27, [R1+0x564] ;  /* 0x00056400011b7983 */ /* 0x000ee80000300800 */
[----:B------:R-:W4:Y:S01]  /*68520*/  LDL.LU R32, [R1+0x2a58] ;  /* 0x002a580001207983 */ /* 0x000f220000300800 */
[----:B------:R-:W-:-:S02]  /*68530*/  ISETP.LT.AND P5, PT, R56, UR4, !P0 ;  /* 0x0000000438007c0c */ /* 0x000fc4000c7a1270 */
[----:B------:R-:W-:Y:S01]  /*68540*/  ISETP.LT.AND P2, PT, R58, UR4, !P0 ;  /* 0x000000043a007c0c */ /* 0x000fe2000c741270 */
[----:B------:R-:W-:-:S04]  /*68550*/  IMAD.WIDE R6, R4, 0x2, R48 ;  /* 0x0000000204067825 */ /* 0x000fc800078e0230 */
[C---:B-1----:R-:W-:Y:S01]  /*68560*/  VIADD R5, R4.reuse, UR5 ;  /* 0x0000000504057c36 */ /* 0x042fe20008000000 */
        /* <DEDUP_REMOVED lines=110> */
[----:B------:R-:W-:Y:S01]  /*68c50*/  ISETP.LT.AND P3, PT, R33, UR4, !P0 ;  /* 0x0000000421007c0c */ /* 0x000fe2000c761270 */
[----:B------:R-:W-:Y:S01]  /*68c60*/  STL [R1+0x2a38], R26 ;  /* 0x002a381a01007387 */ /* 0x000fe20000100800 */
[----:B------:R-:W-:Y:S02]  /*68c70*/  ISETP.LT.AND P4, PT, R60, UR4, !P0 ;  /* 0x000000043c007c0c */ /* 0x000fe4000c781270 */
[----:B------:R-:W-:Y:S01]  /*68c80*/  ISETP.LT.AND P5, PT, R34, UR4, !P0 ;  /* 0x0000000422007c0c */ /* 0x000fe2000c7a1270 */
[----:B------:R-:W-:Y:S01]  /*68c90*/  IMAD.WIDE R8, R4, 0x2, R20 ;  /* 0x0000000204087825 */ /* 0x000fe200078e0214 */
[----:B---3--:R-:W-:-:S03]  /*68ca0*/  PRMT R5, R15, 0x7632, R5 ;  /* 0x000076320f057816 */ /* 0x008fc60000000005 */
[----:B------:R-:W-:-:S04]  /*68cb0*/  IMAD.WIDE R10, R4, 0x2, R22 ;  /* 0x00000002040a7825 */ /* 0x000fc800078e0216 */
[----:B------:R-:W-:Y:S01]  /*68cc0*/  IMAD.WIDE R28, R4, 0x2, R24 ;  /* 0x00000002041c7825 */ /* 0x000fe200078e0218 */
[----:B------:R-:W-:Y:S04]  /*68cd0*/  @P1 STG.E.U16 desc[UR36][R8.64], R30 ;  /* 0x0000001e08001986 */ /* 0x000fe8000c101524 */
        /* <DEDUP_REMOVED lines=8> */
[----:B0-----:R-:W4:Y:S04]  /*68d60*/  LDL R32, [R1+0x538] ;  /* 0x0005380001207983 */ /* 0x001f280000100800 */
[----:B------:R-:W4:Y:S01]  /*68d70*/  LDL.LU R15, [R1+0x548] ;  /* 0x00054800010f7983 */ /* 0x000f220000300800 */
[----:B------:R-:W-:-:S02]  /*68d80*/  ISETP.LT.AND P2, PT, R36, UR4, !P0 ;  /* 0x0000000424007c0c */ /* 0x000fc4000c741270 */
[----:B------:R-:W-:Y:S02]  /*68d90*/  ISETP.LT.AND P3, PT, R38, UR4, !P0 ;  /* 0x0000000426007c0c */ /* 0x000fe4000c761270 */
[----:B------:R-:W-:Y:S01]  /*68da0*/  ISETP.LT.AND P4, PT, R37, UR4, !P0 ;  /* 0x0000000425007c0c */ /* 0x000fe2000c781270 */
[----:B------:R-:W-:Y:S01]  /*68db0*/  IMAD.WIDE R6, R4, 0x2, R40 ;  /* 0x0000000204067825 */ /* 0x000fe200078e0228 */
[----:B------:R-:W-:Y:S02]  /*68dc0*/  ISETP.LT.AND P6, PT, R55, UR4, !P0 ;  /* 0x0000000437007c0c */ /* 0x000fe4000c7c1270 */
[----:B------:R-:W-:Y:S01]  /*68dd0*/  ISETP.LT.AND P5, PT, R56, UR4, !P0 ;  /* 0x0000000438007c0c */ /* 0x000fe2000c7a1270 */
[----:B------:R-:W-:-:S04]  /*68de0*/  IMAD.WIDE R8, R4, 0x2, R42 ;  /* 0x0000000204087825 */ /* 0x000fc800078e022a */
[----:B------:R0:W-:Y:S01]  /*68df0*/  @P2 STG.E.U16 desc[UR36][R6.64], R5 ;  /* 0x0000000506002986 */ /* 0x0001e2000c101524 */
[----:B------:R-:W-:Y:S01]  /*68e00*/  IMAD.WIDE R10, R4, 0x2, R44 ;  /* 0x00000002040a7825 */ /* 0x000fe200078e022c */
[----:B------:R-:W-:-:S03]  /*68e10*/  ISETP.LT.AND P2, PT, R58, UR4, !P0 ;  /* 0x000000043a007c0c */ /* 0x000fc6000c741270 */
[----:B------:R-:W-:-:S04]  /*68e20*/  IMAD.WIDE R28, R4, 0x2, R46 ;  /* 0x00000002041c7825 */ /* 0x000fc800078e022e */
[----:B0-----:R-:W-:-:S04]  /*68e30*/  IMAD.WIDE R6, R4, 0x2, R48 ;  /* 0x0000000204067825 */ /* 0x001fc800078e0230 */
[----:B------:R-:W-:Y:S02]  /*68e40*/  VIADD R30, R0, 0x2d ;  /* 0x0000002d001e7836 */ /* 0x000fe40000000000 */
[----:B-1----:R-:W-:Y:S01]  /*68e50*/  VIADD R5, R4, UR5 ;  /* 0x0000000504057c36 */ /* 0x002fe20008000000 */
[----:B---3--:R-:W-:Y:S01]  /*68e60*/  PRMT R31, R27, 0x7632, R31 ;  /* 0x000076321b1f7816 */ /* 0x008fe2000000001f */
[----:B------:R0:W-:Y:S01]  /*68e70*/  @P3 STG.E.U16 desc[UR36][R8.64], R27 ;  /* 0x0000001b08003986 */ /* 0x0001e2000c101524 */
[----:B------:R-:W-:Y:S01]  /*68e80*/  ISETP.GE.AND P1, PT, R30, UR15, PT ;  /* 0x0000000f1e007c0c */ /* 0x000fe2000bf26270 */
[----:B------:R-:W1:Y:S02]  /*68e90*/  LDCU UR5, c[0x0][0x3b8] ;  /* 0x00007700ff0577ac */ /* 0x000e640008000800 */
[----:B------:R-:W-:Y:S04]  /*68ea0*/  @P4 STG.E.U16 desc[UR36][R10.64], R31 ;  /* 0x0000001f0a004986 */ /* 0x000fe8000c101524 */
[----:B--2---:R2:W-:Y:S01]  /*68eb0*/  @P6 STG.E.U16 desc[UR36][R28.64], R26 ;  /* 0x0000001a1c006986 */ /* 0x0045e2000c101524 */
[----:B0-----:R-:W-:-:S05]  /*68ec0*/  PRMT R8, R26, 0x7632, R8 ;  /* 0x000076321a087816 */ /* 0x001fca0000000008 */
[----:B------:R0:W-:Y:S01]  /*68ed0*/  @P5 STG.E.U16 desc[UR36][R6.64], R8 ;  /* 0x0000000806005986 */ /* 0x0001e2000c101524 */
[----:B----4-:R-:W-:-:S03]  /*68ee0*/  PRMT R30, R32, 0x7632, R30 ;  /* 0x00007632201e7816 */ /* 0x010fc6000000001e */
[----:B--2---:R-:W2:Y:S04]  /*68ef0*/  LDL R26, [R1+0x558] ;  /* 0x00055800011a7983 */ /* 0x004ea80000100800 */
[----:B------:R-:W3:Y:S01]  /*68f00*/  LDL.LU R27, [R1+0x568] ;  /* 0x00056800011b7983 */ /* 0x000ee20000300800 */
[----:B0-----:R-:W-:-:S03]  /*68f10*/  IMAD.WIDE R6, R4, 0x2, R50 ;  /* 0x0000000204067825 */ /* 0x001fc600078e0232 */
[----:B------:R-:W4:Y:S01]  /*68f20*/  LDL.LU R32, [R1+0x2a40] ;  /* 0x002a400001207983 */ /* 0x000f220000300800 */
[----:B------:R-:W-:Y:S01]  /*68f30*/  IMAD.WIDE R8, R4, 0x2, R52 ;  /* 0x0000000204087825 */ /* 0x000fe200078e0234 */
[----:B------:R-:W-:Y:S02]  /*68f40*/  PRMT R4, R15, 0x7632, R4 ;  /* 0x000076320f047816 */ /* 0x000fe40000000004 */
[----:B------:R0:W-:Y:S04]  /*68f50*/  @P2 STG.E.U16 desc[UR36][R6.64], R15 ;  /* 0x0000000f06002986 */ /* 0x0001e8000c101524 */
[----:B0-----:R-:W2:Y:S04]  /*68f60*/  LDL.LU R15, [R1+0x2a3c] ;  /* 0x002a3c00010f7983 */ /* 0x001ea80000300800 */
[----:B------:R-:W2:Y:S01]  /*68f70*/  LDL.LU R7, [R1+0x538] ;  /* 0x0005380001077983 */ /* 0x000ea20000300800 */
[----:B------:R-:W-:-:S02]  /*68f80*/  ISETP.LT.AND P0, PT, R59, UR4, !P0 ;  /* 0x000000043b007c0c */ /* 0x000fc4000c701270 */
[----:B------:R-:W-:Y:S01]  /*68f90*/  ISETP.LT.AND P4, PT, R61, UR4, !P1 ;  /* 0x000000043d007c0c */ /* 0x000fe2000cf81270 */
[----:B------:R-:W-:-:S10]  /*68fa0*/  IMAD.WIDE R10, R5, 0x2, R2 ;  /* 0x00000002050a7825 */ /* 0x000fd400078e0202 */
[----:B------:R-:W-:Y:S04]  /*68fb0*/  @P0 STG.E.U16 desc[UR36][R8.64], R4 ;  /* 0x0000000408000986 */ /* 0x000fe8000c101524 */
[----:B--2---:R0:W-:Y:S04]  /*68fc0*/  @P4 STG.E.U16 desc[UR36][R10.64], R7 ;  /* 0x000000070a004986 */ /* 0x0041e8000c101524 */
[----:B0-----:R-:W2:Y:S01]  /*68fd0*/  LDL.LU R11, [R1+0x528] ;  /* 0x00052800010b7983 */ /* 0x001ea20000300800 */
[----:B------:R-:W-:Y:S02]  /*68fe0*/  ISETP.LT.AND P3, PT, R39, UR4, !P1 ;  /* 0x0000000427007c0c */ /* 0x000fe4000cf61270 */
[----:B------:R-:W-:-:S02]  /*68ff0*/  ISETP.LT.AND P6, PT, R54, UR4, !P1 ;  /* 0x0000000436007c0c */ /* 0x000fc4000cfc1270 */
[----:B----4-:R-:W-:Y:S01]  /*69000*/  ISETP.LT.AND P5, PT, R32, UR4, !P1 ;  /* 0x0000000420007c0c */ /* 0x010fe2000cfa1270 */
[----:B------:R-:W-:Y:S01]  /*69010*/  IMAD.WIDE R28, R5, 0x2, R12 ;  /* 0x00000002051c7825 */ /* 0x000fe200078e020c */
[----:B------:R-:W-:Y:S02]  /*69020*/  ISETP.LT.AND P2, PT, R57, UR4, !P1 ;  /* 0x0000000439007c0c */ /* 0x000fe4000cf41270 */
[----:B------:R-:W-:Y:S01]  /*69030*/  ISETP.LT.AND P0, PT, R35, UR4, !P1 ;  /* 0x0000000423007c0c */ /* 0x000fe2000cf01270 */
[----:B------:R-:W-:-:S04]  /*69040*/  IMAD.WIDE R6, R5, 0x2, R14 ;  /* 0x0000000205067825 */ /* 0x000fc800078e020e */
[----:B------:R-:W-:Y:S01]  /*69050*/  IMAD.WIDE R8, R5, 0x2, R16 ;  /* 0x0000000205087825 */ /* 0x000fe200078e0210 */
[----:B------:R3:W-:Y:S04]  /*69060*/  @P3 STG.E.U16 desc[UR36][R28.64], R30 ;  /* 0x0000001e1c003986 */ /* 0x0007e8000c101524 */
[----:B------:R0:W-:Y:S01]  /*69070*/  STL [R1+0x2a30], R15 ;  /* 0x002a300f01007387 */ /* 0x0001e20000100800 */
[----:B---3--:R-:W-:-:S03]  /*69080*/  PRMT R30, R27, 0x7632, R30 ;  /* 0x000076321b1e7816 */ /* 0x008fc6000000001e */
[----:B0-----:R-:W3:Y:S01]  /*69090*/  LDL.LU R15, [R1+0x598] ;  /* 0x00059800010f7983 */ /* 0x001ee20000300800 */
[----:B--2---:R-:W-:-:S03]  /*690a0*/  PRMT R4, R11, 0x7632, R4 ;  /* 0x000076320b047816 */ /* 0x004fc60000000004 */
[----:B------:R0:W-:Y:S04]  /*690b0*/  @P6 STG.E.U16 desc[UR36][R6.64], R11 ;  /* 0x0000000b06006986 */ /* 0x0001e8000c101524 */
[----:B------:R2:W-:Y:S01]  /*690c0*/  @P5 STG.E.U16 desc[UR36][R8.64], R4 ;  /* 0x0000000408005986 */ /* 0x0005e2000c101524 */
[----:B0-----:R-:W-:-:S04]  /*690d0*/  IMAD.WIDE R6, R5, 0x2, R18 ;  /* 0x0000000205067825 */ /* 0x001fc800078e0212 */
[----:B--2---:R-:W-:Y:S01]  /*690e0*/  IMAD.WIDE R8, R5, 0x2, R20 ;  /* 0x0000000205087825 */ /* 0x004fe200078e0214 */
[----:B------:R-:W-:Y:S01]  /*690f0*/  PRMT R4, R26, 0x7632, R4 ;  /* 0x000076321a047816 */ /* 0x000fe20000000004 */
[----:B------:R0:W-:Y:S04]  /*69100*/  @P2 STG.E.U16 desc[UR36][R6.64], R27 ;  /* 0x0000001b06002986 */ /* 0x0001e8000c101524 */
[----:B------:R-:W2:Y:S04]  /*69110*/  LDL.LU R26, [R1+0x2a38] ;  /* 0x002a3800011a7983 */ /* 0x000ea80000300800 */
[----:B------:R4:W-:Y:S04]  /*69120*/  @P0 STG.E.U16 desc[UR36][R8.64], R30 ;  /* 0x0000001e08000986 */ /* 0x0009e8000c101524 */
[----:B0-----:R-:W2:Y:S04]  /*69130*/  LDL.LU R27, [R1+0x2a34] ;  /* 0x002a3400011b7983 */ /* 0x001ea80000300800 */
[----:B----4-:R-:W4:Y:S01]  /*69140*/  LDL.LU R9, [R1+0x558] ;  /* 0x0005580001097983 */ /* 0x010f220000300800 */
[----:B------:R-:W-:-:S02]  /*69150*/  ISETP.LT.AND P3, PT, R33, UR4, !P1 ;  /* 0x0000000421007c0c */ /* 0x000fc4000cf61270 */
[----:B------:R-:W-:Y:S01]  /*69160*/  ISETP.LT.AND P4, PT, R60, UR4, !P1 ;  /* 0x000000043c007c0c */ /* 0x000fe2000cf81270 */
[----:B------:R-:W-:-:S04]  /*69170*/  IMAD.WIDE R10, R5, 0x2, R22 ;  /* 0x00000002050a7825 */ /* 0x000fc800078e0216 */
[----:B------:R-:W-:Y:S01]  /*69180*/  IMAD.WIDE R28, R5, 0x2, R24 ;  /* 0x00000002051c7825 */ /* 0x000fe200078e0218 */
[----:B------:R-:W-:-:S05]  /*69190*/  ISETP.LT.AND P5, PT, R34, UR4, !P1 ;  /* 0x0000000422007c0c */ /* 0x000fca000cfa1270 */
[----:B----4-:R-:W-:Y:S04]  /*691a0*/  @P3 STG.E.U16 desc[UR36][R10.64], R9 ;  /* 0x000000090a003986 */ /* 0x010fe8000c101524 */
[----:B------:R0:W-:Y:S04]  /*691b0*/  @P4 STG.E.U16 desc[UR36][R28.64], R4 ;  /* 0x000000041c004986 */ /* 0x0001e8000c101524 */
[----:B0-----:R-:W4:Y:S01]  /*691c0*/  LDL R29, [R1+0x578] ;  /* 0x00057800011d7983 */ /* 0x001f220000100800 */
[----:B------:R-:W-:Y:S01]  /*691d0*/  ISETP.LT.AND P2, PT, R36, UR4, !P1 ;  /* 0x0000000424007c0c */ /* 0x000fe2000cf41270 */
[----:B--2---:R-:W-:Y:S01]  /*691e0*/  IMAD.WIDE R6, R5, 0x2, R26 ;  /* 0x0000000205067825 */ /* 0x004fe200078e021a */
[----:B---3--:R-:W-:-:S04]  /*691f0*/  PRMT R4, R15, 0x7632, R4 ;  /* 0x000076320f047816 */ /* 0x008fc80000000004 */
[----:B------:R0:W-:Y:S02]  /*69200*/  @P5 STG.E.U16 desc[UR36][R6.64], R15 ;  /* 0x0000000f06005986 */ /* 0x0001e4000c101524 */
[----:B0-----:R-:W-:Y:S02]  /*69210*/  IMAD.WIDE R6, R5, 0x2, R40 ;  /* 0x0000000205067825 */ /* 0x001fe400078e0228 */
[----:B------:R-:W2:Y:S04]  /*69220*/  LDL.LU R15, [R1+0x5a8] ;  /* 0x0005a800010f7983 */ /* 0x000ea80000300800 */
[----:B------:R0:W-:Y:S04]  /*69230*/  STL [R1+0x2a2c], R47 ;  /* 0x002a2c2f01007387 */ /* 0x0001e80000100800 */
[----:B------:R3:W-:Y:S01]  /*69240*/  @P2 STG.E.U16 desc[UR36][R6.64], R4 ;  /* 0x0000000406002986 */ /* 0x0007e2000c101524 */
[----:B----4-:R-:W-:Y:S01]  /*69250*/  PRMT R31, R29, 0x7632, R31 ;  /* 0x000076321d1f7816 */ /* 0x010fe2000000001f */
[----:B------:R-:W-:-:S02]  /*69260*/  IMAD.WIDE R28, R5, 0x2, R46 ;  /* 0x00000002051c7825 */ /* 0x000fc400078e022e */
[----:B0-----:R-:W4:Y:S04]  /*69270*/  LDL.LU R47, [R1+0x578] ;  /* 0x00057800012f7983 */ /* 0x001f280000300800 */
[----:B---3--:R-:W3:Y:S01]  /*69280*/  LDL.LU R7, [R1+0x588] ;  /* 0x0005880001077983 */ /* 0x008ee20000300800 */
[----:B------:R-:W-:Y:S02]  /*69290*/  ISETP.LT.AND P3, PT, R38, UR4, !P1 ;  /* 0x0000000426007c0c */ /* 0x000fe4000cf61270 */
[----:B------:R-:W-:Y:S02]  /*692a0*/  ISETP.LT.AND P4, PT, R37, UR4, !P1 ;  /* 0x0000000425007c0c */ /* 0x000fe4000cf81270 */
[----:B------:R-:W-:Y:S01]  /*692b0*/  ISETP.LT.AND P6, PT, R55, UR4, !P1 ;  /* 0x0000000437007c0c */ /* 0x000fe2000cfc1270 */
[----:B------:R-:W-:Y:S01]  /*692c0*/  IMAD.WIDE R8, R5, 0x2, R42 ;  /* 0x0000000205087825 */ /* 0x000fe200078e022a */
[----:B------:R-:W-:-:S03]  /*692d0*/  ISETP.LT.AND P5, PT, R56, UR4, !P1 ;  /* 0x0000000438007c0c */ /* 0x000fc6000cfa1270 */
[----:B------:R-:W-:Y:S01]  /*692e0*/  IMAD.WIDE R10, R5, 0x2, R44 ;  /* 0x00000002050a7825 */ /* 0x000fe200078e022c */
[----:B------:R-:W-:-:S03]  /*692f0*/  ISETP.LT.AND P2, PT, R58, UR4, !P1 ;  /* 0x000000043a007c0c */ /* 0x000fc6000cf41270 */
[----:B------:R-:W-:-:S05]  /*69300*/  VIADD R30, R0, 0x2e ;  /* 0x0000002e001e7836 */ /* 0x000fca0000000000 */
[----:B------:R-:W-:Y:S01]  /*69310*/  ISETP.GE.AND P0, PT, R30, UR13, PT ;  /* 0x0000000d1e007c0c */ /* 0x000fe2000bf06270 */
[----:B----4-:R0:W-:Y:S04]  /*69320*/  @P3 STG.E.U16 desc[UR36][R8.64], R47 ;  /* 0x0000002f08003986 */ /* 0x0101e8000c101524 */
[----:B------:R-:W-:Y:S01]  /*69330*/  @P4 STG.E.U16 desc[UR36][R10.64], R31 ;  /* 0x0000001f0a004986 */ /* 0x000fe2000c101524 */
[----:B---3--:R-:W-:-:S03]  /*69340*/  PRMT R4, R7, 0x7632, R4 ;  /* 0x0000763207047816 */ /* 0x008fc60000000004 */
[----:B------:R3:W-:Y:S04]  /*69350*/  @P6 STG.E.U16 desc[UR36][R28.64], R7 ;  /* 0x000000071c006986 */ /* 0x0007e8000c101524 */
[----:B0-----:R-:W4:Y:S01]  /*69360*/  LDL.LU R47, [R1+0x4cc] ;  /* 0x0004cc00012f7983 */ /* 0x001f220000300800 */
[----:B---3--:R-:W-:-:S03]  /*69370*/  IMAD.WIDE R6, R5, 0x2, R48 ;  /* 0x0000000205067825 */ /* 0x008fc600078e0230 */
[----:B------:R0:W-:Y:S04]  /*69380*/  STL [R1+0x2a10], R31 ;  /* 0x002a101f01007387 */ /* 0x0001e80000100800 */
[----:B------:R3:W-:Y:S01]  /*69390*/  @P5 STG.E.U16 desc[UR36][R6.64], R4 ;  /* 0x0000000406005986 */ /* 0x0007e2000c101524 */
[----:B------:R-:W-:Y:S02]  /*693a0*/  ISETP.LT.AND P5, PT, R32, UR4, !P0 ;  /* 0x0000000420007c0c */ /* 0x000fe4000c7a1270 */
[----:B--2---:R-:W-:Y:S01]  /*693b0*/  PRMT R29, R15, 0x7632, R29 ;  /* 0x000076320f1d7816 */ /* 0x004fe2000000001d */
[----:B0-----:R-:W2:Y:S04]  /*693c0*/  LDL.LU R31, [R1+0x4bc] ;  /* 0x0004bc00011f7983 */ /* 0x001ea80000300800 */
[----:B------:R-:W4:Y:S01]  /*693d0*/  LDL.LU R32, [R1+0x4dc] ;  /* 0x0004dc0001207983 */ /* 0x000f220000300800 */
[----:B---3--:R-:W-:-:S05]  /*693e0*/  IMAD.WIDE R6, R5, 0x2, R50 ;  /* 0x0000000205067825 */ /* 0x008fca00078e0232 */
[----:B------:R0:W-:Y:S04]  /*693f0*/  @P2 STG.E.U16 desc[UR36][R6.64], R15 ;  /* 0x0000000f06002986 */ /* 0x0001e8000c101524 */
[----:B0-----:R-:W3:Y:S01]  /*69400*/  LDL.LU R15, [R1+0x2a30] ;  /* 0x002a3000010f7983 */ /* 0x001ee20000300800 */
[----:B------:R-:W-:Y:S01]  /*69410*/  ISETP.LT.AND P1, PT, R59, UR4, !P1 ;  /* 0x000000043b007c0c */ /* 0x000fe2000cf21270 */
[----:B-1----:R-:W-:Y:S01]  /*69420*/  VIADD R28, R5, UR5 ;  /* 0x00000005051c7c36 */ /* 0x002fe20008000000 */
[----:B------:R-:W-:Y:S01]  /*69430*/  ISETP.LT.AND P4, PT, R61, UR4, !P0 ;  /* 0x000000043d007c0c */ /* 0x000fe2000c781270 */
[----:B------:R-:W-:Y:S01]  /*69440*/  IMAD.WIDE R4, R5, 0x2, R52 ;  /* 0x0000000205047825 */ /* 0x000fe200078e0234 */
[----:B------:R-:W-:Y:S01]  /*69450*/  ISETP.LT.AND P3, PT, R39, UR4, !P0 ;  /* 0x0000000427007c0c */ /* 0x000fe2000c761270 */
[----:B------:R-:W-:Y:S01]  /*69460*/  STL [R1+0x2a28], R14 ;  /* 0x002a280e01007387 */ /* 0x000fe20000100800 */
[----:B------:R-:W-:Y:S01]  /*69470*/  ISETP.LT.AND P6, PT, R54, UR4, !P0 ;  /* 0x0000000436007c0c */ /* 0x000fe2000c7c1270 */
[----:B------:R-:W0:Y:S06]  /*69480*/  LDCU UR5, c[0x0][0x3b8] ;  /* 0x00007700ff0577ac */ /* 0x000e2c0008000800 */
[----:B------:R3:W-:Y:S01]  /*69490*/  @P1 STG.E.U16 desc[UR36][R4.64], R29 ;  /* 0x0000001d04001986 */ /* 0x0007e2000c101524 */
[----:B------:R-:W-:-:S04]  /*694a0*/  IMAD.WIDE R8, R28, 0x2, R2 ;  /* 0x000000021c087825 */ /* 0x000fc800078e0202 */
[C---:B------:R-:W-:Y:S01]  /*694b0*/  IMAD.WIDE R10, R28.reuse, 0x2, R12 ;  /* 0x000000021c0a7825 */ /* 0x040fe200078e020c */
[----:B--2---:R-:W-:Y:S01]  /*694c0*/  PRMT R30, R31, 0x7632, R30 ;  /* 0x000076321f1e7816 */ /* 0x004fe2000000001e */
[----:B------:R-:W-:Y:S04]  /*694d0*/  @P4 STG.E.U16 desc[UR36][R8.64], R31 ;  /* 0x0000001f08004986 */ /* 0x000fe8000c101524 */
[----:B------:R-:W-:Y:S01]  /*694e0*/  @P3 STG.E.U16 desc[UR36][R10.64], R30 ;  /* 0x0000001e0a003986 */ /* 0x000fe2000c101524 */
[----:B---3--:R-:W-:-:S03]  /*694f0*/  IMAD.WIDE R4, R28, 0x2, R14 ;  /* 0x000000021c047825 */ /* 0x008fc600078e020e */
[----:B------:R-:W2:Y:S04]  /*69500*/  LDL.LU R14, [R1+0x4ec] ;  /* 0x0004ec00010e7983 */ /* 0x000ea80000300800 */
[----:B------:R1:W-:Y:S04]  /*69510*/  STL [R1+0x2a24], R15 ;  /* 0x002a240f01007387 */ /* 0x0003e80000100800 */
[----:B-1----:R-:W3:Y:S01]  /*69520*/  LDL.LU R15, [R1+0x4fc] ;  /* 0x0004fc00010f7983 */ /* 0x002ee20000300800 */
[----:B----4-:R-:W-:-:S03]  /*69530*/  PRMT R8, R47, 0x7632, R8 ;  /* 0x000076322f087816 */ /* 0x010fc60000000008 */
[----:B------:R1:W-:Y:S04]  /*69540*/  @P6 STG.E.U16 desc[UR36][R4.64], R47 ;  /* 0x0000002f04006986 */ /* 0x0003e8000c101524 */
[----:B-1----:R-:W4:Y:S01]  /*69550*/  LDL R47, [R1+0x51c] ;  /* 0x00051c00012f7983 */ /* 0x002f220000100800 */
[----:B------:R-:W-:Y:S01]  /*69560*/  ISETP.LT.AND P2, PT, R57, UR4, !P0 ;  /* 0x0000000439007c0c */ /* 0x000fe2000c741270 */
[----:B------:R-:W-:Y:S01]  /*69570*/  IMAD.WIDE R6, R28, 0x2, R16 ;  /* 0x000000021c067825 */ /* 0x000fe200078e0210 */
[----:B------:R-:W-:Y:S01]  /*69580*/  ISETP.LT.AND P1, PT, R35, UR4, !P0 ;  /* 0x0000000423007c0c */ /* 0x000fe2000c721270 */
[----:B------:R-:W4:Y:S01]  /*69590*/  LDL.LU R31, [R1+0x50c] ;  /* 0x00050c00011f7983 */ /* 0x000f220000300800 */
[----:B------:R-:W-:Y:S02]  /*695a0*/  ISETP.LT.AND P3, PT, R33, UR4, !P0 ;  /* 0x0000000421007c0c */ /* 0x000fe4000c761270 */
[----:B------:R-:W-:Y:S01]  /*695b0*/  ISETP.LT.AND P4, PT, R60, UR4, !P0 ;  /* 0x000000043c007c0c */ /* 0x000fe2000c781270 */
[----:B------:R1:W-:Y:S01]  /*695c0*/  @P5 STG.E.U16 desc[UR36][R6.64], R8 ;  /* 0x0000000806005986 */ /* 0x0003e2000c101524 */
[----:B------:R-:W-:Y:S01]  /*695d0*/  ISETP.LT.AND P5, PT, R34, UR4, !P0 ;  /* 0x0000000422007c0c */ /* 0x000fe2000c7a1270 */
[----:B------:R-:W-:-:S04]  /*695e0*/  IMAD.WIDE R4, R28, 0x2, R18 ;  /* 0x000000021c047825 */ /* 0x000fc800078e0212 */
[----:B------:R-:W-:-:S04]  /*695f0*/  IMAD.WIDE R10, R28, 0x2, R24 ;  /* 0x000000021c0a7825 */ /* 0x000fc800078e0218 */
[----:B-1----:R-:W-:-:S04]  /*69600*/  IMAD.WIDE R6, R28, 0x2, R20 ;  /* 0x000000021c067825 */ /* 0x002fc800078e0214 */
[----:B------:R-:W-:Y:S01]  /*69610*/  IMAD.WIDE R8, R28, 0x2, R22 ;  /* 0x000000021c087825 */ /* 0x000fe200078e0216 */
[----:B--2---:R-:W-:Y:S02]  /*69620*/  PRMT R29, R14, 0x7632, R29 ;  /* 0x000076320e1d7816 */ /* 0x004fe4000000001d */
[----:B---3--:R-:W-:Y:S01]  /*69630*/  PRMT R30, R15, 0x7632, R30 ;  /* 0x000076320f1e7816 */ /* 0x008fe2000000001e */
[----:B------:R1:W-:Y:S04]  /*69640*/  @P2 STG.E.U16 desc[UR36][R4.64], R15 ;  /* 0x0000000f04002986 */ /* 0x0003e8000c101524 */
[----:B------:R-:W-:Y:S04]  /*69650*/  @P1 STG.E.U16 desc[UR36][R6.64], R30 ;  /* 0x0000001e06001986 */ /* 0x000fe8000c101524 */
[----:B------:R2:W-:Y:S01]  /*69660*/  @P3 STG.E.U16 desc[UR36][R8.64], R14 ;  /* 0x0000000e08003986 */ /* 0x0005e2000c101524 */
[----:B-1----:R-:W-:-:S03]  /*69670*/  IMAD.WIDE R4, R28, 0x2, R26 ;  /* 0x000000021c047825 */ /* 0x002fc600078e021a */
[----:B------:R1:W-:Y:S01]  /*69680*/  @P4 STG.E.U16 desc[UR36][R10.64], R29 ;  /* 0x0000001d0a004986 */ /* 0x0003e2000c101524 */
[----:B------:R-:W-:-:S03]  /*69690*/  ISETP.LT.AND P2, PT, R56, UR4, !P0 ;  /* 0x0000000438007c0c */ /* 0x000fc6000c741270 */
[----:B------:R3:W-:Y:S04]  /*696a0*/  @P5 STG.E.U16 desc[UR36][R4.64], R32 ;  /* 0x0000002004005986 */ /* 0x0007e8000c101524 */
[----:B--2---:R-:W2:Y:S01]  /*696b0*/  LDL R14, [R1+0x53c] ;  /* 0x00053c00010e7983 */ /* 0x004ea20000100800 */
[----:B-1----:R-:W-:Y:S01]  /*696c0*/  VIADD R29, R0, 0x2f ;  /* 0x0000002f001d7836 */ /* 0x002fe20000000000 */
[----:B------:R-:W-:Y:S02]  /*696d0*/  PRMT R10, R32, 0x7632, R10 ;  /* 0x00007632200a7816 */ /* 0x000fe4000000000a */
[----:B------:R-:W2:Y:S01]  /*696e0*/  LDL.LU R15, [R1+0x54c] ;  /* 0x00054c00010f7983 */ /* 0x000ea20000300800 */
[----:B----4-:R-:W-:-:S03]  /*696f0*/  PRMT R11, R47, 0x7632, R11 ;  /* 0x000076322f0b7816 */ /* 0x010fc6000000000b */
[----:B---3--:R-:W3:Y:S01]  /*69700*/  LDL.LU R32, [R1+0x52c] ;  /* 0x00052c0001207983 */ /* 0x008ee20000300800 */
[----:B------:R-:W-:-:S03]  /*69710*/  ISETP.GE.AND P1, PT, R29, UR11, PT ;  /* 0x0000000b1d007c0c */ /* 0x000fc6000bf26270 */
[----:B------:R1:W-:Y:S04]  /*69720*/  STL [R1+0x2a20], R56 ;  /* 0x002a203801007387 */ /* 0x0003e80000100800 */
[----:B-1----:R-:W4:Y:S04]  /*69730*/  LDL R56, [R1+0x2960] ;  /* 0x0029600001387983 */ /* 0x002f280000100800 */
[----:B------:R-:W3:Y:S04]  /*69740*/  LDL.LU R47, [R1+0x2a2c] ;  /* 0x002a2c00012f7983 */ /* 0x000ee80000300800 */
[----:B------:R-:W4:Y:S01]  /*69750*/  LDL.LU R29, [R1+0x51c] ;  /* 0x00051c00011d7983 */ /* 0x000f220000300800 */
[----:B------:R-:W-:-:S02]  /*69760*/  ISETP.LT.AND P3, PT, R36, UR4, !P0 ;  /* 0x0000000424007c0c */ /* 0x000fc4000c761270 */
[----:B------:R-:W-:Y:S02]  /*69770*/  ISETP.LT.AND P4, PT, R38, UR4, !P0 ;  /* 0x0000000426007c0c */ /* 0x000fe4000c781270 */
[----:B------:R-:W-:Y:S01]  /*69780*/  ISETP.LT.AND P5, PT, R37, UR4, !P0 ;  /* 0x0000000425007c0c */ /* 0x000fe2000c7a1270 */
[----:B------:R-:W-:Y:S01]  /*69790*/  IMAD.WIDE R8, R28, 0x2, R40 ;  /* 0x000000021c087825 */ /* 0x000fe200078e0228 */
[----:B------:R-:W-:-:S03]  /*697a0*/  ISETP.LT.AND P6, PT, R55, UR4, !P0 ;  /* 0x0000000437007c0c */ /* 0x000fc6000c7c1270 */
[----:B------:R-:W-:-:S04]  /*697b0*/  IMAD.WIDE R6, R28, 0x2, R42 ;  /* 0x000000021c067825 */ /* 0x000fc800078e022a */
[----:B------:R-:W-:Y:S01]  /*697c0*/  IMAD.WIDE R4, R28, 0x2, R44 ;  /* 0x000000021c047825 */ /* 0x000fe200078e022c */
[----:B------:R3:W-:Y:S01]  /*697d0*/  @P3 STG.E.U16 desc[UR36][R8.64], R10 ;  /* 0x0000000a08003986 */ /* 0x0007e2000c101524 */
[----:B------:R-:W-:Y:S02]  /*697e0*/  ISETP.LT.AND P3, PT, R58, UR4, !P0 ;  /* 0x000000043a007c0c */ /* 0x000fe4000c761270 */
[----:B--2---:R-:W-:Y:S01]  /*697f0*/  PRMT R30, R15, 0x7632, R30 ;  /* 0x000076320f1e7816 */ /* 0x004fe2000000001e */
[C---:B---3--:R-:W-:Y:S01]  /*69800*/  IMAD.WIDE R8, R28.reuse, 0x2, R46 ;  /* 0x000000021c087825 */ /* 0x048fe200078e022e */
[----:B----4-:R1:W-:Y:S04]  /*69810*/  @P4 STG.E.U16 desc[UR36][R6.64], R29 ;  /* 0x0000001d06004986 */ /* 0x0103e8000c101524 */
[----:B------:R2:W-:Y:S04]  /*69820*/  @P5 STG.E.U16 desc[UR36][R4.64], R11 ;  /* 0x0000000b04005986 */ /* 0x0005e8000c101524 */
[----:B------:R3:W-:Y:S01]  /*69830*/  @P6 STG.E.U16 desc[UR36][R8.64], R31 ;  /* 0x0000001f08006986 */ /* 0x0007e2000c101524 */
[----:B-1----:R-:W-:Y:S01]  /*69840*/  PRMT R6, R31, 0x7632, R6 ;  /* 0x000076321f067816 */ /* 0x002fe20000000006 */
[----:B--2---:R-:W-:-:S04]  /*69850*/  IMAD.WIDE R4, R28, 0x2, R48 ;  /* 0x000000021c047825 */ /* 0x004fc800078e0230 */
[C---:B0-----:R-:W-:Y:S01]  /*69860*/  VIADD R29, R28.reuse, UR5 ;  /* 0x000000051c1d7c36 */ /* 0x041fe20008000000 */
[----:B------:R0:W-:Y:S01]  /*69870*/  @P2 STG.E.U16 desc[UR36][R4.64], R6 ;  /* 0x0000000604002986 */ /* 0x0001e2000c101524 */
[----:B------:R-:W-:Y:S01]  /*69880*/  ISETP.LT.AND P0, PT, R59, UR4, !P0 ;  /* 0x000000043b007c0c */ /* 0x000fe2000c701270 */
[----:B------:R-:W1:Y:S02]  /*69890*/  LDCU UR5, c[0x0][0x3b8] ;  /* 0x00007700ff0577ac */ /* 0x000e640008000800 */
[----:B---3--:R-:W2:Y:S01]  /*698a0*/  LDL.LU R31, [R1+0x55c] ;  /* 0x00055c00011f7983 */ /* 0x008ea20000300800 */
[----:B0-----:R-:W-:-:S04]  /*698b0*/  IMAD.WIDE R4, R28, 0x2, R50 ;  /* 0x000000021c047825 */ /* 0x001fc800078e0232 */
[----:B------:R-:W-:Y:S01]  /*698c0*/  IMAD.WIDE R6, R28, 0x2, R52 ;  /* 0x000000021c067825 */ /* 0x000fe200078e0234 */
[----:B------:R-:W-:Y:S01]  /*698d0*/  PRMT R28, R14, 0x7632, R28 ;  /* 0x000076320e1c7816 */ /* 0x000fe2000000001c */
[----:B------:R0:W-:Y:S04]  /*698e0*/  @P3 STG.E.U16 desc[UR36][R4.64], R15 ;  /* 0x0000000f04003986 */ /* 0x0001e8000c101524 */
[----:B------:R-:W3:Y:S04]  /*698f0*/  LDL.LU R14, [R1+0x2a28] ;  /* 0x002a2800010e7983 */ /* 0x000ee80000300800 */
[----:B0-----:R-:W3:Y:S04]  /*69900*/  LDL.LU R15, [R1+0x2a24] ;  /* 0x002a2400010f7983 */ /* 0x001ee80000300800 */
[----:B------:R-:W4:Y:S01]  /*69910*/  LDL.LU R5, [R1+0x53c] ;  /* 0x00053c0001057983 */ /* 0x000f220000300800 */
[----:B------:R-:W-:Y:S01]  /*69920*/  ISETP.LT.AND P4, PT, R61, UR4, !P1 ;  /* 0x000000043d007c0c */ /* 0x000fe2000cf81270 */
[----:B------:R-:W-:-:S02]  /*69930*/  IMAD.WIDE R8, R29, 0x2, R2 ;  /* 0x000000021d087825 */ /* 0x000fc400078e0202 */
[----:B------:R-:W-:Y:S01]  /*69940*/  @P0 STG.E.U16 desc[UR36][R6.64], R30 ;  /* 0x0000001e06000986 */ /* 0x000fe2000c101524 */
[----:B------:R-:W-:Y:S02]  /*69950*/  ISETP.LT.AND P3, PT, R57, UR4, !P1 ;  /* 0x0000000439007c0c */ /* 0x000fe4000cf61270 */
[----:B------:R-:W-:Y:S02]  /*69960*/  ISETP.LT.AND P5, PT, R39, UR4, !P1 ;  /* 0x0000000427007c0c */ /* 0x000fe4000cfa1270 */
[----:B------:R-:W-:Y:S01]  /*69970*/  ISETP.LT.AND P2, PT, R54, UR4, !P1 ;  /* 0x0000000436007c0c */ /* 0x000fe2000cf41270 */
[----:B------:R-:W-:-:S04]  /*69980*/  IMAD.WIDE R10, R29, 0x2, R12 ;  /* 0x000000021d0a7825 */ /* 0x000fc800078e020c */
[----:B----4-:R-:W-:Y:S01]  /*69990*/  @P4 STG.E.U16 desc[UR36][R8.64], R5 ;  /* 0x0000000508004986 */ /* 0x010fe2000c101524 */
[----:B------:R-:W-:-:S03]  /*699a0*/  ISETP.LT.AND P4, PT, R56, UR4, !P1 ;  /* 0x0000000438007c0c */ /* 0x000fc6000cf81270 */
[----:B------:R-:W4:Y:S04]  /*699b0*/  LDL.LU R56, [R1+0x59c] ;  /* 0x00059c0001387983 */ /* 0x000f280000300800 */
[----:B------:R0:W-:Y:S04]  /*699c0*/  STL [R1+0x2a1c], R57 ;  /* 0x002a1c3901007387 */ /* 0x0001e80000100800 */
[----:B0-----:R-:W2:Y:S01]  /*699d0*/  LDL.LU R57, [R1+0x56c] ;  /* 0x00056c0001397983 */ /* 0x001ea20000300800 */
[----:B---3--:R-:W-:-:S03]  /*699e0*/  IMAD.WIDE R4, R29, 0x2, R14 ;  /* 0x000000021d047825 */ /* 0x008fc600078e020e */
[----:B------:R0:W-:Y:S01]  /*699f0*/  @P5 STG.E.U16 desc[UR36][R10.64], R28 ;  /* 0x0000001c0a005986 */ /* 0x0001e2000c101524 */
[----:B------:R-:W-:Y:S01]  /*69a00*/  ISETP.LT.AND P5, PT, R35, UR4, !P1 ;  /* 0x0000000423007c0c */ /* 0x000fe2000cfa1270 */
[----:B------:R-:W-:Y:S01]  /*69a10*/  IMAD.WIDE R8, R29, 0x2, R16 ;  /* 0x000000021d087825 */ /* 0x000fe200078e0210 */
[----:B------:R-:W-:Y:S01]  /*69a20*/  ISETP.LT.AND P6, PT, R33, UR4, !P1 ;  /* 0x0000000421007c0c */ /* 0x000fe2000cfc1270 */
[----:B------:R3:W-:Y:S01]  /*69a30*/  @P2 STG.E.U16 desc[UR36][R4.64], R32 ;  /* 0x0000002004002986 */ /* 0x0007e2000c101524 */
[----:B------:R-:W-:Y:S01]  /*69a40*/  ISETP.LT.AND P2, PT, R60, UR4, !P1 ;  /* 0x000000043c007c0c */ /* 0x000fe2000cf41270 */
[----:B------:R-:W-:Y:S01]  /*69a50*/  IMAD.WIDE R6, R29, 0x2, R18 ;  /* 0x000000021d067825 */ /* 0x000fe200078e0212 */
[----:B0-----:R-:W-:-:S03]  /*69a60*/  PRMT R10, R32, 0x7632, R10 ;  /* 0x00007632200a7816 */ /* 0x001fc6000000000a */
[C---:B---3--:R-:W-:Y:S02]  /*69a70*/  IMAD.WIDE R4, R29.reuse, 0x2, R20 ;  /* 0x000000021d047825 */ /* 0x048fe400078e0214 */
[----:B------:R0:W-:Y:S02]  /*69a80*/  @P4 STG.E.U16 desc[UR36][R8.64], R10 ;  /* 0x0000000a08004986 */ /* 0x0001e4000c101524 */
[----:B------:R-:W-:Y:S02]  /*69a90*/  VIADD R28, R0, 0x30 ;  /* 0x00000030001c7836 */ /* 0x000fe40000000000 */
[----:B------:R-:W3:Y:S01]  /*69aa0*/  LDL.LU R32, [R1+0x58c] ;  /* 0x00058c0001207983 */ /* 0x000ee20000300800 */
[----:B0-----:R-:W-:-:S03]  /*69ab0*/  IMAD.WIDE R8, R29, 0x2, R22 ;  /* 0x000000021d087825 */ /* 0x001fc600078e0216 */
[----:B------:R0:W-:Y:S04]  /*69ac0*/  STL [R1+0x2a18], R0 ;  /* 0x002a180001007387 */ /* 0x0001e80000100800 */
[----:B0-----:R-:W3:Y:S01]  /*69ad0*/  LDL.LU R0, [R1+0x57c] ;  /* 0x00057c0001007983 */ /* 0x001ee20000300800 */
[----:B--2---:R-:W-:-:S03]  /*69ae0*/  PRMT R11, R57, 0x7632, R11 ;  /* 0x00007632390b7816 */ /* 0x004fc6000000000b */
[----:B------:R0:W-:Y:S01]  /*69af0*/  @P3 STG.E.U16 desc[UR36][R6.64], R57 ;  /* 0x0000003906003986 */ /* 0x0001e2000c101524 */
[----:B------:R-:W-:-:S03]  /*69b00*/  ISETP.LT.AND P3, PT, R34, UR4, !P1 ;  /* 0x0000000422007c0c */ /* 0x000fc6000cf61270 */
[----:B------:R2:W-:Y:S04]  /*69b10*/  @P5 STG.E.U16 desc[UR36][R4.64], R11 ;  /* 0x0000000b04005986 */ /* 0x0005e8000c101524 */
[----:B------:R1:W-:Y:S01]  /*69b20*/  @P6 STG.E.U16 desc[UR36][R8.64], R31 ;  /* 0x0000001f08006986 */ /* 0x0003e2000c101524 */
[----:B0-----:R-:W-:Y:S01]  /*69b30*/  PRMT R6, R31, 0x7632, R6 ;  /* 0x000076321f067816 */ /* 0x001fe20000000006 */
[C---:B--2---:R-:W-:Y:S01]  /*69b40*/  IMAD.WIDE R4, R29.reuse, 0x2, R24 ;  /* 0x000000021d047825 */ /* 0x044fe200078e0218 */
[----:B----4-:R-:W-:Y:S01]  /*69b50*/  PRMT R30, R56, 0x7632, R30 ;  /* 0x00007632381e7816 */ /* 0x010fe2000000001e */
[----:B-1----:R-:W2:Y:S04]  /*69b60*/  LDL.LU R31, [R1+0x5ac] ;  /* 0x0005ac00011f7983 */ /* 0x002ea80000300800 */
[----:B------:R0:W-:Y:S04]  /*69b70*/  @P2 STG.E.U16 desc[UR36][R4.64], R6 ;  /* 0x0000000604002986 */ /* 0x0001e8000c101524 */
[----:B------:R-:W4:Y:S01]  /*69b80*/  LDL.LU R57, [R1+0x5d0] ;  /* 0x0005d00001397983 */ /* 0x000f220000300800 */
[----:B0-----:R-:W-:-:S05]  /*69b90*/  IMAD.WIDE R4, R29, 0x2, R26 ;  /* 0x000000021d047825 */ /* 0x001fca00078e021a */
[----:B------:R0:W-:Y:S04]  /*69ba0*/  @P3 STG.E.U16 desc[UR36][R4.64], R56 ;  /* 0x0000003804003986 */ /* 0x0001e8000c101524 */
[----:B0-----:R-:W4:Y:S01]  /*69bb0*/  LDL.LU R56, [R1+0x2a20] ;  /* 0x002a200001387983 */ /* 0x001f220000300800 */
[----:B------:R-:W-:Y:S02]  /*69bc0*/  ISETP.LT.AND P5, PT, R36, UR4, !P1 ;  /* 0x0000000424007c0c */ /* 0x000fe4000cfa1270 */
[----:B------:R-:W-:Y:S01]  /*69bd0*/  ISETP.LT.AND P4, PT, R38, UR4, !P1 ;  /* 0x0000000426007c0c */ /* 0x000fe2000cf81270 */
[----:B------:R-:W-:Y:S01]  /*69be0*/  IMAD.WIDE R6, R29, 0x2, R40 ;  /* 0x000000021d067825 */ /* 0x000fe200078e0228 */
[----:B------:R-:W-:Y:S02]  /*69bf0*/  ISETP.LT.AND P6, PT, R37, UR4, !P1 ;  /* 0x0000000425007c0c */ /* 0x000fe4000cfc1270 */
[----:B------:R-:W-:Y:S01]  /*69c00*/  ISETP.LT.AND P2, PT, R55, UR4, !P1 ;  /* 0x0000000437007c0c */ /* 0x000fe2000cf41270 */
[----:B------:R-:W-:Y:S01]  /*69c10*/  IMAD.WIDE R8, R29, 0x2, R42 ;  /* 0x000000021d087825 */ /* 0x000fe200078e022a */
[----:B------:R-:W-:-:S02]  /*69c20*/  ISETP.GE.AND P0, PT, R28, UR9, PT ;  /* 0x000000091c007c0c */ /* 0x000fc4000bf06270 */
[----:B---3--:R-:W-:Y:S01]  /*69c30*/  PRMT R28, R0, 0x7632, R28 ;  /* 0x00007632001c7816 */ /* 0x008fe2000000001c */
[C---:B------:R-:W-:Y:S02]  /*69c40*/  IMAD.WIDE R10, R29.reuse, 0x2, R44 ;  /* 0x000000021d0a7825 */ /* 0x040fe400078e022c */
[----:B------:R0:W-:Y:S04]  /*69c50*/  @P5 STG.E.U16 desc[UR36][R6.64], R30 ;  /* 0x0000001e06005986 */ /* 0x0001e8000c101524 */
[----:B------:R-:W-:Y:S01]  /*69c60*/  @P4 STG.E.U16 desc[UR36][R8.64], R0 ;  /* 0x0000000008004986 */ /* 0x000fe2000c101524 */
[----:B------:R-:W-:Y:S01]  /*69c70*/  IMAD.WIDE R4, R29, 0x2, R46 ;  /* 0x000000021d047825 */ /* 0x000fe200078e022e */
[----:B------:R-:W-:Y:S02]  /*69c80*/  ISETP.LT.AND P5, PT, R58, UR4, !P1 ;  /* 0x000000043a007c0c */ /* 0x000fe4000cfa1270 */
[----:B------:R1:W-:Y:S01]  /*69c90*/  @P6 STG.E.U16 desc[UR36][R10.64], R28 ;  /* 0x0000001c0a006986 */ /* 0x0003e2000c101524 */
[----:B------:R-:W-:-:S03]  /*69ca0*/  ISETP.LT.AND P6, PT, R61, UR4, !P0 ;  /* 0x000000043d007c0c */ /* 0x000fc6000c7c1270 */
[----:B------:R3:W-:Y:S01]  /*69cb0*/  @P2 STG.E.U16 desc[UR36][R4.64], R32 ;  /* 0x0000002004002986 */ /* 0x0007e2000c101524 */
[C---:B0-----:R-:W-:Y:S02]  /*69cc0*/  VIADD R30, R29.reuse, UR5 ;  /* 0x000000051d1e7c36 */ /* 0x041fe40008000000 */
[----:B------:R-:W-:Y:S01]  /*69cd0*/  IMAD.WIDE R6, R29, 0x2, R50 ;  /* 0x000000021d067825 */ /* 0x000fe200078e0232 */
[----:B-1----:R-:W-:-:S03]  /*69ce0*/  PRMT R10, R32, 0x7632, R10 ;  /* 0x00007632200a7816 */ /* 0x002fc6000000000a */
[----:B------:R-:W-:-:S04]  /*69cf0*/  IMAD.WIDE R8, R29, 0x2, R52 ;  /* 0x000000021d087825 */ /* 0x000fc800078e0234 */
[----:B---3--:R-:W-:Y:S01]  /*69d00*/  IMAD.WIDE R4, R29, 0x2, R48 ;  /* 0x000000021d047825 */ /* 0x008fe200078e0230 */
[----:B------:R-:W3:Y:S01]  /*69d10*/  LDL.LU R32, [R1+0x5c0] ;  /* 0x0005c00001207983 */ /* 0x000ee20000300800 */
[----:B--2---:R-:W-:-:S03]  /*69d20*/  PRMT R11, R31, 0x7632, R11 ;  /* 0x000076321f0b7816 */ /* 0x004fc6000000000b */
[----:B------:R-:W2:Y:S01]  /*69d30*/  LDL.LU R0, [R1+0x5f0] ;  /* 0x0005f00001007983 */ /* 0x000ea20000300800 */
[----:B----4-:R-:W-:Y:S01]  /*69d40*/  ISETP.LT.AND P4, PT, R56, UR4, !P1 ;  /* 0x0000000438007c0c */ /* 0x010fe2000cf81270 */
[----:B------:R-:W0:Y:S01]  /*69d50*/  LDCU UR5, c[0x0][0x3b8] ;  /* 0x00007700ff0577ac */ /* 0x000e220008000800 */
[----:B------:R-:W-:Y:S01]  /*69d60*/  ISETP.LT.AND P1, PT, R59, UR4, !P1 ;  /* 0x000000043b007c0c */ /* 0x000fe2000cf21270 */
[----:B------:R1:W-:Y:S10]  /*69d70*/  STL [R1+0x2a14], R61 ;  /* 0x002a143d01007387 */ /* 0x0003f40000100800 */
[----:B------:R4:W-:Y:S04]  /*69d80*/  @P4 STG.E.U16 desc[UR36][R4.64], R10 ;  /* 0x0000000a04004986 */ /* 0x0009e8000c101524 */
[----:B------:R0:W-:Y:S04]  /*69d90*/  @P5 STG.E.U16 desc[UR36][R6.64], R31 ;  /* 0x0000001f06005986 */ /* 0x0001e8000c101524 */
[----:B-1----:R-:W2:Y:S01]  /*69da0*/  LDL.LU R61, [R1+0x5b0] ;  /* 0x0005b000013d7983 */ /* 0x002ea20000300800 */
[----:B----4-:R-:W-:-:S03]  /*69db0*/  IMAD.WIDE R4, R30, 0x2, R2 ;  /* 0x000000021e047825 */ /* 0x010fc600078e0202 */
[----:B------:R-:W-:Y:S01]  /*69dc0*/  @P1 STG.E.U16 desc[UR36][R8.64], R11 ;  /* 0x0000000b08001986 */ /* 0x000fe2000c101524 */
[----:B------:R-:W-:-:S03]  /*69dd0*/  PRMT R10, R57, 0x7632, R10 ;  /* 0x00007632390a7816 */ /* 0x000fc6000000000a */
[----:B0-----:R-:W4:Y:S04]  /*69de0*/  LDL.LU R31, [R1+0x5e0] ;  /* 0x0005e000011f7983 */ /* 0x001f280000300800 */
[----:B------:R0:W-:Y:S04]  /*69df0*/  @P6 STG.E.U16 desc[UR36][R4.64], R57 ;  /* 0x0000003904006986 */ /* 0x0001e8000c101524 */
[----:B0-----:R-:W4:Y:S04]  /*69e00*/  LDL.LU R57, [R1+0x2a1c] ;  /* 0x002a1c0001397983 */ /* 0x001f280000300800 */
[----:B------:R-:W4:Y:S01]  /*69e10*/  LDL R5, [R1+0x2960] ;  /* 0x0029600001057983 */ /* 0x000f220000100800 */
[----:B------:R-:W-:-:S02]  /*69e20*/  ISETP.LT.AND P2, PT, R39, UR4, !P0 ;  /* 0x0000000427007c0c */ /* 0x000fc4000c741270 */
[----:B------:R-:W-:Y:S01]  /*69e30*/  ISETP.LT.AND P3, PT, R54, UR4, !P0 ;  /* 0x0000000436007c0c */ /* 0x000fe2000c761270 */
[----:B------:R-:W-:-:S04]  /*69e40*/  IMAD.WIDE R6, R30, 0x2, R12 ;  /* 0x000000021e067825 */ /* 0x000fc800078e020c */
[----:B------:R-:W-:-:S06]  /*69e50*/  IMAD.WIDE R8, R30, 0x2, R14 ;  /* 0x000000021e087825 */ /* 0x000fcc00078e020e */
[----:B------:R0:W-:Y:S01]  /*69e60*/  @P2 STG.E.U16 desc[UR36][R6.64], R10 ;  /* 0x0000000a06002986 */ /* 0x0001e2000c101524 */
[----:B------:R-:W-:Y:S02]  /*69e70*/  ISETP.LT.AND P2, PT, R35, UR4, !P0 ;  /* 0x0000000423007c0c */ /* 0x000fe4000c741270 */
[----:B------:R-:W-:Y:S01]  /*69e80*/  ISETP.LT.AND P4, PT, R60, UR4, !P0 ;  /* 0x000000043c007c0c */ /* 0x000fe2000c781270 */
[----:B0-----:R-:W-:Y:S01]  /*69e90*/  IMAD.WIDE R6, R30, 0x2, R20 ;  /* 0x000000021e067825 */ /* 0x001fe200078e0214 */
[----:B---3--:R-:W-:Y:S01]  /*69ea0*/  PRMT R10, R32, 0x7632, R10 ;  /* 0x00007632200a7816 */ /* 0x008fe2000000000a */
[----:B--2---:R0:W-:Y:S01]  /*69eb0*/  @P3 STG.E.U16 desc[UR36][R8.64], R61 ;  /* 0x0000003d08003986 */ /* 0x0041e2000c101524 */
[----:B------:R-:W-:Y:S02]  /*69ec0*/  ISETP.LT.AND P3, PT, R33, UR4, !P0 ;  /* 0x0000000421007c0c */ /* 0x000fe4000c761270 */
[----:B------:R-:W-:Y:S01]  /*69ed0*/  PRMT R11, R61, 0x7632, R11 ;  /* 0x000076323d0b7816 */ /* 0x000fe2000000000b */
[----:B0-----:R-:W-:Y:S01]  /*69ee0*/  IMAD.WIDE R8, R30, 0x2, R18 ;  /* 0x000000021e087825 */ /* 0x001fe200078e0212 */
[----:B------:R-:W2:Y:S01]  /*69ef0*/  LDL.LU R61, [R1+0x600] ;  /* 0x00060000013d7983 */ /* 0x000ea20000300800 */
[----:B----4-:R-:W-:-:S02]  /*69f00*/  ISETP.LT.AND P6, PT, R57, UR4, !P0 ;  /* 0x0000000439007c0c */ /* 0x010fc4000c7c1270 */
[----:B------:R-:W-:Y:S01]  /*69f10*/  ISETP.LT.AND P1, PT, R5, UR4, !P0 ;  /* 0x0000000405007c0c */ /* 0x000fe2000c721270 */
[----:B------:R-:W-:-:S12]  /*69f20*/  IMAD.WIDE R4, R30, 0x2, R16 ;  /* 0x000000021e047825 */ /* 0x000fd800078e0210 */
[----:B------:R0:W-:Y:S04]  /*69f30*/  @P1 STG.E.U16 desc[UR36][R4.64], R11 ;  /* 0x0000000b04001986 */ /* 0x0001e8000c101524 */
[----:B------:R1:W-:Y:S04]  /*69f40*/  @P6 STG.E.U16 desc[UR36][R8.64], R32 ;  /* 0x0000002008006986 */ /* 0x0003e8000c101524 */
[----:B------:R3:W-:Y:S01]  /*69f50*/  @P2 STG.E.U16 desc[UR36][R6.64], R10 ;  /* 0x0000000a06002986 */ /* 0x0007e2000c101524 */
[----:B0-----:R-:W-:-:S03]  /*69f60*/  IMAD.WIDE R4, R30, 0x2, R22 ;  /* 0x000000021e047825 */ /* 0x001fc600078e0216 */
[----:B-1----:R-:W4:Y:S01]  /*69f70*/  LDL.LU R32, [R1+0x620] ;  /* 0x0006200001207983 */ /* 0x002f220000300800 */
[----:B---3--:R-:W-:Y:S01]  /*69f80*/  IMAD.WIDE R6, R30, 0x2, R24 ;  /* 0x000000021e067825 */ /* 0x008fe200078e0218 */
[----:B------:R-:W-:Y:S02]  /*69f90*/  PRMT R10, R0, 0x7632, R10 ;  /* 0x00007632000a7816 */ /* 0x000fe4000000000a */
[----:B------:R0:W-:Y:S04]  /*69fa0*/  @P3 STG.E.U16 desc[UR36][R4.64], R0 ;  /* 0x0000000004003986 */ /* 0x0001e8000c101524 */
[----:B------:R1:W-:Y:S04]  /*69fb0*/  @P4 STG.E.U16 desc[UR36][R6.64], R10 ;  /* 0x0000000a06004986 */ /* 0x0003e8000c101524 */
[----:B0-----:R-:W3:Y:S04]  /*69fc0*/  LDL.LU R0, [R1+0x2a18] ;  /* 0x002a180001007983 */ /* 0x001ee80000300800 */
[----:B-1----:R-:W3:Y:S01]  /*69fd0*/  LDL.LU R10, [R1+0x610] ;  /* 0x00061000010a7983 */ /* 0x002ee20000300800 */
[----:B------:R-:W-:-:S02]  /*69fe0*/  ISETP.LT.AND P5, PT, R34, UR4, !P0 ;  /* 0x0000000422007c0c */ /* 0x000fc4000c7a1270 */
[----:B------:R-:W-:Y:S01]  /*69ff0*/  ISETP.LT.AND P1, PT, R36, UR4, !P0 ;  /* 0x0000000424007c0c */ /* 0x000fe2000c721270 */
[----:B------:R-:W-:Y:S01]  /*6a000*/  IMAD.WIDE R8, R30, 0x2, R26 ;  /* 0x000000021e087825 */ /* 0x000fe200078e021a */
[----:B------:R-:W-:Y:S02]  /*6a010*/  ISETP.LT.AND P6, PT, R38, UR4, !P0 ;  /* 0x0000000426007c0c */ /* 0x000fe4000c7c1270 */
[----:B------:R-:W-:Y:S01]  /*6a020*/  PRMT R11, R31, 0x7632, R11 ;  /* 0x000076321f0b7816 */ /* 0x000fe2000000000b */
[----:B------:R-:W-:Y:S01]  /*6a030*/  IMAD.WIDE R4, R30, 0x2, R40 ;  /* 0x000000021e047825 */ /* 0x000fe200078e0228 */
[----:B------:R-:W-:-:S05]  /*6a040*/  ISETP.LT.AND P4, PT, R55, UR4, !P0 ;  /* 0x0000000437007c0c */ /* 0x000fca000c781270 */
[----:B------:R0:W-:Y:S01]  /*6a050*/  @P5 STG.E.U16 desc[UR36][R8.64], R31 ;  /* 0x0000001f08005986 */ /* 0x0001e2000c101524 */
[----:B------:R-:W-:-:S03]  /*6a060*/  ISETP.LT.AND P5, PT, R37, UR4, !P0 ;  /* 0x0000000425007c0c */ /* 0x000fc6000c7a1270 */
[----:B------:R1:W-:Y:S01]  /*6a070*/  @P1 STG.E.U16 desc[UR36][R4.64], R11 ;  /* 0x0000000b04001986 */ /* 0x0003e2000c101524 */
[----:B------:R-:W-:-:S03]  /*6a080*/  IMAD.WIDE R6, R30, 0x2, R44 ;  /* 0x000000021e067825 */ /* 0x000fc600078e022c */
[----:B0-----:R-:W4:Y:S01]  /*6a090*/  LDL.LU R31, [R1+0x650] ;  /* 0x00065000011f7983 */ /* 0x001f220000300800 */
[----:B-1----:R-:W-:-:S03]  /*6a0a0*/  IMAD.WIDE R4, R30, 0x2, R42 ;  /* 0x000000021e047825 */ /* 0x002fc600078e022a */
[----:B------:R-:W-:Y:S01]  /*6a0b0*/  STL [R1+0x2a08], R53 ;  /* 0x002a083501007387 */ /* 0x000fe20000100800 */
[----:B--2---:R-:W-:Y:S02]  /*6a0c0*/  PRMT R28, R61, 0x7632, R28 ;  /* 0x000076323d1c7816 */ /* 0x004fe4000000001c */
[----:B---3--:R-:W-:Y:S01]  /*6a0d0*/  PRMT R9, R10, 0x7632, R9 ;  /* 0x000076320a097816 */ /* 0x008fe20000000009 */
[----:B------:R0:W-:Y:S04]  /*6a0e0*/  @P6 STG.E.U16 desc[UR36][R4.64], R10 ;  /* 0x0000000a04006986 */ /* 0x0001e8000c101524 */
[----:B------:R-:W-:Y:S01]  /*6a0f0*/  @P5 STG.E.U16 desc[UR36][R6.64], R9 ;  /* 0x0000000906005986 */ /* 0x000fe2000c101524 */
[----:B0-----:R-:W-:-:S04]  /*6a100*/  IMAD.WIDE R4, R30, 0x2, R46 ;  /* 0x000000021e047825 */ /* 0x001fc800078e022e */
[----:B------:R-:W-:Y:S01]  /*6a110*/  IMAD.WIDE R10, R30, 0x2, R52 ;  /* 0x000000021e0a7825 */ /* 0x000fe200078e0234 */
[----:B------:R0:W-:Y:S04]  /*6a120*/  @P4 STG.E.U16 desc[UR36][R4.64], R61 ;  /* 0x0000003d04004986 */ /* 0x0001e8000c101524 */
[----:B------:R-:W2:Y:S04]  /*6a130*/  LDL.LU R53, [R1+0x640] ;  /* 0x0006400001357983 */ /* 0x000ea80000300800 */
[----:B0-----:R-:W3:Y:S04]  /*6a140*/  LDL.LU R61, [R1+0x2a14] ;  /* 0x002a1400013d7983 */ /* 0x001ee80000300800 */
[----:B------:R-:W2:Y:S01]  /*6a150*/  LDL R5, [R1+0x2960] ;  /* 0x0029600001057983 */ /* 0x000ea20000100800 */
[----:B------:R-:W-:-:S02]  /*6a160*/  ISETP.LT.AND P3, PT, R56, UR4, !P0 ;  /* 0x0000000438007c0c */ /* 0x000fc4000c761270 */
[----:B------:R-:W-:Y:S01]  /*6a170*/  ISETP.LT.AND P2, PT, R58, UR4, !P0 ;  /* 0x000000043a007c0c */ /* 0x000fe2000c741270 */
[----:B------:R-:W-:Y:S02]  /*6a180*/  VIADD R8, R0, 0x31 ;  /* 0x0000003100087836 */ /* 0x000fe40000000000 */
[----:B------:R-:W-:-:S03]  /*6a190*/  IMAD.WIDE R6, R30, 0x2, R48 ;  /* 0x000000021e067825 */ /* 0x000fc600078e0230 */
[----:B------:R-:W-:Y:S01]  /*6a1a0*/  ISETP.GE.AND P1, PT, R8, UR7, PT ;  /* 0x0000000708007c0c */ /* 0x000fe2000bf26270 */
[----:B------:R-:W-:Y:S01]  /*6a1b0*/  IMAD.WIDE R8, R30, 0x2, R50 ;  /* 0x000000021e087825 */ /* 0x000fe200078e0232 */
[----:B------:R-:W-:Y:S01]  /*6a1c0*/  ISETP.LT.AND P0, PT, R59, UR4, !P0 ;  /* 0x000000043b007c0c */ /* 0x000fe2000c701270 */
[----:B------:R-:W0:Y:S02]  /*6a1d0*/  LDCU UR7, c[0x0][0x39c] ;  /* 0x00007380ff0777ac */ /* 0x000e240008000800 */
[----:B------:R1:W-:Y:S01]  /*6a1e0*/  @P3 STG.E.U16 desc[UR36][R6.64], R28 ;  /* 0x0000001c06003986 */ /* 0x0003e2000c101524 */
[----:B------:R-:W-:-:S03]  /*6a1f0*/  ISETP.LT.AND P3, PT, R39, UR4, !P1 ;  /* 0x0000000427007c0c */ /* 0x000fc6000cf61270 */
[----:B----4-:R4:W-:Y:S01]  /*6a200*/  @P2 STG.E.U16 desc[UR36][R8.64], R32 ;  /* 0x0000002008002986 */ /* 0x0109e2000c101524 */
[----:B------:R-:W-:Y:S01]  /*6a210*/  ISETP.LT.AND P4, PT, R54, UR4, !P1 ;  /* 0x0000000436007c0c */ /* 0x000fe2000cf81270 */
[----:B------:R-:W-:Y:S01]  /*6a220*/  VIADD R30, R30, UR5 ;  /* 0x000000051e1e7c36 */ /* 0x000fe20008000000 */
[----:B------:R-:W-:Y:S01]  /*6a230*/  PRMT R29, R32, 0x7632, R29 ;  /* 0x00007632201d7816 */ /* 0x000fe2000000001d */
[----:B------:R-:W0:Y:S02]  /*6a240*/  LDCU UR5, c[0x0][0x3b8] ;  /* 0x00007700ff0577ac */ /* 0x000e240008000800 */
[C---:B-1----:R-:W-:Y:S01]  /*6a250*/  IMAD.WIDE R6, R30.reuse, 0x2, R12 ;  /* 0x000000021e067825 */ /* 0x042fe200078e020c */
[----:B------:R-:W-:Y:S01]  /*6a260*/  PRMT R28, R31, 0x7632, R28 ;  /* 0x000076321f1c7816 */ /* 0x000fe2000000001c */
[----:B------:R1:W-:Y:S02]  /*6a270*/  @P0 STG.E.U16 desc[UR36][R10.64], R29 ;  /* 0x0000001d0a000986 */ /* 0x0003e4000c101524 */
[----:B----4-:R-:W-:-:S02]  /*6a280*/  IMAD.WIDE R8, R30, 0x2, R14 ;  /* 0x000000021e087825 */ /* 0x010fc400078e020e */
[----:B------:R-:W4:Y:S02]  /*6a290*/  LDL.LU R32, [R1+0x670] ;  /* 0x0006700001207983 */ /* 0x000f240000300800 */
[C---:B-1----:R-:W-:Y:S01]  /*6a2a0*/  IMAD.WIDE R10, R30.reuse, 0x2, R16 ;  /* 0x000000021e0a7825 */ /* 0x042fe200078e0210 */
[----:B---3--:R-:W-:Y:S02]  /*6a2b0*/  ISETP.LT.AND P2, PT, R61, UR4, !P1 ;  /* 0x000000043d007c0c */ /* 0x008fe4000cf41270 */
[----:B--2---:R-:W-:Y:S01]  /*6a2c0*/  ISETP.LT.AND P5, PT, R5, UR4, !P1 ;  /* 0x0000000405007c0c */ /* 0x004fe2000cfa1270 */
[----:B------:R-:W-:Y:S01]  /*6a2d0*/  IMAD.WIDE R4, R30, 0x2, R2 ;  /* 0x000000021e047825 */ /* 0x000fe200078e0202 */
[----:B------:R-:W-:-:S09]  /*6a2e0*/  PRMT R29, R53, 0x7632, R29 ;  /* 0x00007632351d7816 */ /* 0x000fd2000000001d */
[----:B------:R1:W-:Y:S01]  /*6a2f0*/  @P2 STG.E.U16 desc[UR36][R4.64], R31 ;  /* 0x0000001f04002986 */ /* 0x0003e2000c101524 */
[----:B------:R-:W-:-:S03]  /*6a300*/  ISETP.LT.AND P2, PT, R35, UR4, !P1 ;  /* 0x0000000423007c0c */ /* 0x000fc6000cf41270 */
[----:B------:R-:W-:Y:S04]  /*6a310*/  @P3 STG.E.U16 desc[UR36][R6.64], R28 ;  /* 0x0000001c06003986 */ /* 0x000fe8000c101524 */
[----:B------:R-:W-:Y:S04]  /*6a320*/  @P4 STG.E.U16 desc[UR36][R8.64], R53 ;  /* 0x0000003508004986 */ /* 0x000fe8000c101524 */
[----:B-1----:R-:W2:Y:S04]  /*6a330*/  LDL.LU R31, [R1+0x2a10] ;  /* 0x002a1000011f7983 */ /* 0x002ea80000300800 */
[----:B------:R1:W-:Y:S04]  /*6a340*/  STL [R1+0x2a04], R35 ;  /* 0x002a042301007387 */ /* 0x0003e80000100800 */
[----:B------:R3:W-:Y:S04]  /*6a350*/  @P5 STG.E.U16 desc[UR36][R10.64], R29 ;  /* 0x0000001d0a005986 */ /* 0x0007e8000c101524 */
[----:B-1----:R-:W2:Y:S04]  /*6a360*/  LDL.LU R35, [R1+0x660] ;  /* 0x0006600001237983 */ /* 0x002ea80000300800 */
[----:B------:R-:W2:Y:S04]  /*6a370*/  LDL.LU R53, [R1+0x6a0] ;  /* 0x0006a00001357983 */ /* 0x000ea80000300800 */
[----:B---3--:R-:W3:Y:S01]  /*6a380*/  LDL.LU R11, [R1+0x630] ;  /* 0x00063000010b7983 */ /* 0x008ee20000300800 */
[----:B------:R-:W-:-:S02]  /*6a390*/  ISETP.LT.AND P0, PT, R57, UR4, !P1 ;  /* 0x0000000439007c0c */ /* 0x000fc4000cf01270 */
[----:B------:R-:W-:Y:S01]  /*6a3a0*/  ISETP.LT.AND P5, PT, R33, UR4, !P1 ;  /* 0x0000000421007c0c */ /* 0x000fe2000cfa1270 */
[----:B------:R-:W-:Y:S01]  /*6a3b0*/  IMAD.WIDE R4, R30, 0x2, R18 ;  /* 0x000000021e047825 */ /* 0x000fe200078e0212 */
[----:B------:R-:W-:Y:S02]  /*6a3c0*/  ISETP.LT.AND P4, PT, R60, UR4, !P1 ;  /* 0x000000043c007c0c */ /* 0x000fe4000cf81270 */
[----:B------:R-:W-:Y:S01]  /*6a3d0*/  ISETP.LT.AND P3, PT, R34, UR4, !P1 ;  /* 0x0000000422007c0c */ /* 0x000fe2000cf61270 */
[----:B------:R-:W-:Y:S01]  /*6a3e0*/  IMAD.WIDE R6, R30, 0x2, R20 ;  /* 0x000000021e067825 */ /* 0x000fe200078e0214 */
[----:B------:R-:W-:-:S03]  /*6a3f0*/  ISETP.LT.AND P6, PT, R36, UR4, !P1 ;  /* 0x0000000424007c0c */ /* 0x000fc6000cfc1270 */
[----:B------:R-:W-:Y:S01]  /*6a400*/  VIADD R8, R0, 0x32 ;  /* 0x0000003200087836 */ /* 0x000fe20000000000 */
[----:B----4-:R-:W-:Y:S02]  /*6a410*/  PRMT R28, R32, 0x7632, R28 ;  /* 0x00007632201c7816 */ /* 0x010fe4000000001c */
[----:B--2---:R-:W-:Y:S02]  /*6a420*/  PRMT R29, R35, 0x7632, R29 ;  /* 0x00007632231d7816 */ /* 0x004fe4000000001d */
[----:B---3--:R-:W-:Y:S01]  /*6a430*/  PRMT R9, R11, 0x7632, R9 ;  /* 0x000076320b097816 */ /* 0x008fe20000000009 */
[----:B------:R1:W-:Y:S01]  /*6a440*/  @P0 STG.E.U16 desc[UR36][R4.64], R11 ;  /* 0x0000000b04000986 */ /* 0x0003e2000c101524 */
[----:B0-----:R-:W-:-:S03]  /*6a450*/  ISETP.GE.AND P0, PT, R8, UR7, PT ;  /* 0x0000000708007c0c */ /* 0x001fc6000bf06270 */
[----:B------:R0:W-:Y:S01]  /*6a460*/  @P2 STG.E.U16 desc[UR36][R6.64], R9 ;  /* 0x0000000906002986 */ /* 0x0001e2000c101524 */
[----:B-1----:R-:W-:-:S04]  /*6a470*/  IMAD.WIDE R4, R30, 0x2, R22 ;  /* 0x000000021e047825 */ /* 0x002fc800078e0216 */
[C---:B0-----:R-:W-:Y:S01]  /*6a480*/  IMAD.WIDE R6, R30.reuse, 0x2, R24 ;  /* 0x000000021e067825 */ /* 0x041fe200078e0218 */
[----:B------:R0:W-:Y:S03]  /*6a490*/  @P5 STG.E.U16 desc[UR36][R4.64], R32 ;  /* 0x0000002004005986 */ /* 0x0001e6000c101524 */
[C---:B------:R-:W-:Y:S01]  /*6a4a0*/  IMAD.WIDE R8, R30.reuse, 0x2, R26 ;  /* 0x000000021e087825 */ /* 0x040fe200078e021a */
[----:B------:R1:W-:Y:S03]  /*6a4b0*/  @P4 STG.E.U16 desc[UR36][R6.64], R28 ;  /* 0x0000001c06004986 */ /* 0x0003e6000c101524 */
[----:B------:R-:W-:Y:S01]  /*6a4c0*/  IMAD.WIDE R10, R30, 0x2, R40 ;  /* 0x000000021e0a7825 */ /* 0x000fe200078e0228 */
[----:B------:R2:W-:Y:S04]  /*6a4d0*/  @P3 STG.E.U16 desc[UR36][R8.64], R35 ;  /* 0x0000002308003986 */ /* 0x0005e8000c101524 */
[----:B------:R-:W-:Y:S01]  /*6a4e0*/  @P6 STG.E.U16 desc[UR36][R10.64], R29 ;  /* 0x0000001d0a006986 */ /* 0x000fe2000c101524 */
[----:B------:R-:W-:Y:S01]  /*6a4f0*/  ISETP.LT.AND P6, PT, R38, UR4, !P1 ;  /* 0x0000000426007c0c */ /* 0x000fe2000cfc1270 */
[----:B0-----:R-:W-:-:S02]  /*6a500*/  IMAD.WIDE R4, R30, 0x2, R42 ;  /* 0x000000021e047825 */ /* 0x001fc400078e022a */
[----:B------:R-:W3:Y:S01]  /*6a510*/  LDL.LU R32, [R1+0x2a0c] ;  /* 0x002a0c0001207983 */ /* 0x000ee20000300800 */
[----:B------:R-:W-:-:S03]  /*6a520*/  PRMT R31, R53, 0x7632, R31 ;  /* 0x00007632351f7816 */ /* 0x000fc6000000001f */
[----:B-1----:R-:W3:Y:S04]  /*6a530*/  LDL R28, [R1+0x680] ;  /* 0x00068000011c7983 */ /* 0x002ee80000100800 */
[----:B--2---:R-:W2:Y:S04]  /*6a540*/  LDL.LU R35, [R1+0x5d4] ;  /* 0x0005d40001237983 */ /* 0x004ea80000300800 */
[----:B------:R0:W-:Y:S04]  /*6a550*/  STL [R1+0x2a00], R38 ;  /* 0x002a002601007387 */ /* 0x0001e80000100800 */
[----:B------:R1:W-:Y:S04]  /*6a560*/  @P6 STG.E.U16 desc[UR36][R4.64], R53 ;  /* 0x0000003504006986 */ /* 0x0003e8000c101524 */
[----:B0-----:R-:W4:Y:S04]  /*6a570*/  LDL.LU R38, [R1+0x690] ;  /* 0x0006900001267983 */ /* 0x001f280000300800 */
[----:B-1----:R-:W2:Y:S04]  /*6a580*/  LDL.LU R53, [R1+0x2a08] ;  /* 0x002a080001357983 */ /* 0x002ea80000300800 */
[----:B------:R-:W2:Y:S01]  /*6a590*/  LDL.LU R5, [R1+0x680] ;  /* 0x0006800001057983 */ /* 0x000ea20000300800 */
[----:B------:R-:W-:-:S02]  /*6a5a0*/  ISETP.LT.AND P5, PT, R37, UR4, !P1 ;  /* 0x0000000425007c0c */ /* 0x000fc4000cfa1270 */
[----:B------:R-:W-:Y:S02]  /*6a5b0*/  ISETP.LT.AND P4, PT, R55, UR4, !P1 ;  /* 0x0000000437007c0c */ /* 0x000fe4000cf81270 */
[----:B------:R-:W-:Y:S02]  /*6a5c0*/  ISETP.LT.AND P3, PT, R56, UR4, !P1 ;  /* 0x0000000438007c0c */ /* 0x000fe4000cf61270 */
[----:B------:R-:W-:Y:S01]  /*6a5d0*/  ISETP.LT.AND P2, PT, R58, UR4, !P1 ;  /* 0x000000043a007c0c */ /* 0x000fe2000cf41270 */
[----:B------:R-:W-:Y:S01]  /*6a5e0*/  IMAD.WIDE R6, R30, 0x2, R44 ;  /* 0x000000021e067825 */ /* 0x000fe200078e022c */
[----:B------:R-:W-:-:S03]  /*6a5f0*/  ISETP.LT.AND P1, PT, R59, UR4, !P1 ;  /* 0x000000043b007c0c */ /* 0x000fc6000cf21270 */
[----:B------:R-:W-:-:S04]  /*6a600*/  IMAD.WIDE R8, R30, 0x2, R46 ;  /* 0x000000021e087825 */ /* 0x000fc800078e022e */
[----:B------:R-:W-:Y:S01]  /*6a610*/  IMAD.WIDE R10, R30, 0x2, R48 ;  /* 0x000000021e0a7825 */ /* 0x000fe200078e0230 */
[----:B------:R0:W-:Y:S04]  /*6a620*/  @P5 STG.E.U16 desc[UR36][R6.64], R31 ;  /* 0x0000001f06005986 */ /* 0x0001e8000c101524 */
[----:B0-----:R-:W2:Y:S01]  /*6a630*/  LDL R7, [R1+0x2960] ;  /* 0x0029600001077983 */ /* 0x001ea20000100800 */
[----:B---3--:R-:W-:Y:S01]  /*6a640*/  PRMT R32, R28, 0x7632, R32 ;  /* 0x000076321c207816 */ /* 0x008fe20000000020 */
[----:B------:R-:W-:Y:S01]  /*6a650*/  IMAD.WIDE R28, R30, 0x2, R50 ;  /* 0x000000021e1c7825 */ /* 0x000fe200078e0232 */
[----:B----4-:R-:W-:Y:S01]  /*6a660*/  PRMT R6, R38, 0x7632, R6 ;  /* 0x0000763226067816 */ /* 0x010fe20000000006 */
[----:B--2---:R0:W-:Y:S04]  /*6a670*/  @P4 STG.E.U16 desc[UR36][R8.64], R5 ;  /* 0x0000000508004986 */ /* 0x0041e8000c101524 */
[----:B------:R-:W-:Y:S04]  /*6a680*/  @P3 STG.E.U16 desc[UR36][R10.64], R32 ;  /* 0x000000200a003986 */ /* 0x000fe8000c101524 */
[----:B------:R1:W-:Y:S01]  /*6a690*/  @P2 STG.E.U16 desc[UR36][R28.64], R38 ;  /* 0x000000261c002986 */ /* 0x0003e2000c101524 */
[----:B------:R-:W-:Y:S01]  /*6a6a0*/  ISETP.LT.AND P2, PT, R61, UR4, !P0 ;  /* 0x000000043d007c0c */ /* 0x000fe2000c741270 */
[----:B0-----:R-:W-:-:S04]  /*6a6b0*/  IMAD.WIDE R4, R30, 0x2, R52 ;  /* 0x000000021e047825 */ /* 0x001fc800078e0234 */
[----:B------:R-:W-:Y:S01]  /*6a6c0*/  VIADD R30, R30, UR5 ;  /* 0x000000051e1e7c36 */ /* 0x000fe20008000000 */
[----:B------:R0:W-:Y:S01]  /*6a6d0*/  @P1 STG.E.U16 desc[UR36][R4.64], R6 ;  /* 0x0000000604001986 */ /* 0x0001e2000c101524 */
[----:B------:R-:W-:Y:S01]  /*6a6e0*/  ISETP.LT.AND P5, PT, R39, UR4, !P0 ;  /* 0x0000000427007c0c */ /* 0x000fe2000c7a1270 */
[----:B------:R-:W2:Y:S02]  /*6a6f0*/  LDCU UR5, c[0x0][0x3b8] ;  /* 0x00007700ff0577ac */ /* 0x000ea40008000800 */
[----:B-1----:R-:W3:Y:S01]  /*6a700*/  LDL.LU R38, [R1+0x5f4] ;  /* 0x0005f40001267983 */ /* 0x002ee20000300800 */
[----:B------:R-:W-:-:S03]  /*6a710*/  PRMT R28, R35, 0x7632, R28 ;  /* 0x00007632231c7816 */ /* 0x000fc6000000001c */
[----:B------:R1:W-:Y:S01]  /*6a720*/  STL [R1+0x29fc], R61 ;  /* 0x0029fc3d01007387 */ /* 0x0003e20000100800 */
[----:B0-----:R-:W-:-:S03]  /*6a730*/  IMAD.WIDE R4, R30, 0x2, R2 ;  /* 0x000000021e047825 */ /* 0x001fc600078e0202 */
[----:B-1----:R-:W4:Y:S04]  /*6a740*/  LDL.LU R61, [R1+0x5b4] ;  /* 0x0005b400013d7983 */ /* 0x002f280000300800 */
[----:B------:R0:W-:Y:S04]  /*6a750*/  @P2 STG.E.U16 desc[UR36][R4.64], R35 ;  /* 0x0000002304002986 */ /* 0x0001e8000c101524 */
[----:B0-----:R-:W2:Y:S01]  /*6a760*/  LDL.LU R35, [R1+0x2a04] ;  /* 0x002a040001237983 */ /* 0x001ea20000300800 */
[----:B------:R-:W-:Y:S02]  /*6a770*/  ISETP.LT.AND P3, PT, R54, UR4, !P0 ;  /* 0x0000000436007c0c */ /* 0x000fe4000c761270 */
[----:B------:R-:W-:Y:S01]  /*6a780*/  ISETP.LT.AND P4, PT, R7, UR4, !P0 ;  /* 0x0000000407007c0c */ /* 0x000fe2000c781270 */
[----:B------:R-:W-:-:S04]  /*6a790*/  IMAD.WIDE R6, R30, 0x2, R12 ;  /* 0x000000021e067825 */ /* 0x000fc800078e020c */
[C---:B------:R-:W-:Y:S01]  /*6a7a0*/  IMAD.WIDE R8, R30.reuse, 0x2, R14 ;  /* 0x000000021e087825 */ /* 0x040fe200078e020e */
[----:B------:R-:W-:Y:S03]  /*6a7b0*/  @P5 STG.E.U16 desc[UR36][R6.64], R28 ;  /* 0x0000001c06005986 */ /* 0x000fe6000c101524 */
[----:B------:R-:W-:Y:S01]  /*6a7c0*/  IMAD.WIDE R10, R30, 0x2, R16 ;  /* 0x000000021e0a7825 */ /* 0x000fe200078e0210 */
[----:B----4-:R-:W-:Y:S01]  /*6a7d0*/  PRMT R29, R61, 0x7632, R29 ;  /* 0x000076323d1d7816 */ /* 0x010fe2000000001d */
[----:B------:R-:W-:Y:S04]  /*6a7e0*/  @P3 STG.E.U16 desc[UR36][R8.64], R61 ;  /* 0x0000003d08003986 */ /* 0x000fe8000c101524 */
[----:B------:R-:W-:Y:S01]  /*6a7f0*/  @P4 STG.E.U16 desc[UR36][R10.64], R29 ;  /* 0x0000001d0a004986 */ /* 0x000fe2000c101524 */
[----:B--2---:R-:W-:-:S03]  /*6a800*/  ISETP.LT.AND P2, PT, R35, UR4, !P0 ;  /* 0x0000000423007c0c */ /* 0x004fc6000c741270 */
[----:B------:R0:W-:Y:S04]  /*6a810*/  STL [R1+0x29f8], R35 ;  /* 0x0029f82301007387 */ /* 0x0001e80000100800 */
[----:B0-----:R-:W2:Y:S04]  /*6a820*/  LDL.LU R35, [R1+0x5e4] ;  /* 0x0005e40001237983 */ /* 0x001ea80000300800 */
[----:B------:R-:W4:Y:S04]  /*6a830*/  LDL.LU R61, [R1+0x614] ;  /* 0x00061400013d7983 */ /* 0x000f280000300800 */
[----:B------:R-:W2:Y:S01]  /*6a840*/  LDL.LU R11, [R1+0x5c4] ;  /* 0x0005c400010b7983 */ /* 0x000ea20000300800 */
[----:B------:R-:W-:-:S02]  /*6a850*/  ISETP.LT.AND P1, PT, R57, UR4, !P0 ;  /* 0x0000000439007c0c */ /* 0x000fc4000c721270 */
[----:B------:R-:W-:Y:S01]  /*6a860*/  ISETP.LT.AND P5, PT, R33, UR4, !P0 ;  /* 0x0000000421007c0c */ /* 0x000fe2000c7a1270 */
[----:B------:R-:W-:-:S04]  /*6a870*/  IMAD.WIDE R4, R30, 0x2, R18 ;  /* 0x000000021e047825 */ /* 0x000fc800078e0212 */
[----:B------:R-:W-:Y:S01]  /*6a880*/  IMAD.WIDE R6, R30, 0x2, R20 ;  /* 0x000000021e067825 */ /* 0x000fe200078e0214 */
[----:B---3--:R-:W-:Y:S02]  /*6a890*/  PRMT R28, R38, 0x7632, R28 ;  /* 0x00007632261c7816 */ /* 0x008fe4000000001c */
[----:B--2---:R-:W-:-:S03]  /*6a8a0*/  PRMT R9, R11, 0x7632, R9 ;  /* 0x000076320b097816 */ /* 0x004fc60000000009 */
[----:B------:R0:W-:Y:S04]  /*6a8b0*/  @P1 STG.E.U16 desc[UR36][R4.64], R11 ;  /* 0x0000000b04001986 */ /* 0x0001e8000c101524 */
[----:B------:R-:W-:Y:S01]  /*6a8c0*/  @P2 STG.E.U16 desc[UR36][R6.64], R9 ;  /* 0x0000000906002986 */ /* 0x000fe2000c101524 */
[----:B0-----:R-:W-:-:S05]  /*6a8d0*/  IMAD.WIDE R4, R30, 0x2, R22 ;  /* 0x000000021e047825 */ /* 0x001fca00078e0216 */
[----:B------:R0:W-:Y:S04]  /*6a8e0*/  @P5 STG.E.U16 desc[UR36][R4.64], R38 ;  /* 0x0000002604005986 */ /* 0x0001e8000c101524 */
[----:B0-----:R-:W2:Y:S01]  /*6a8f0*/  LDL.LU R38, [R1+0x2a00] ;  /* 0x002a000001267983 */ /* 0x001ea20000300800 */
[----:B------:R-:W-:Y:S02]  /*6a900*/  ISETP.LT.AND P4, PT, R60, UR4, !P0 ;  /* 0x000000043c007c0c */ /* 0x000fe4000c781270 */
[----:B------:R-:W-:Y:S01]  /*6a910*/  ISETP.LT.AND P3, PT, R34, UR4, !P0 ;  /* 0x0000000422007c0c */ /* 0x000fe2000c761270 */
[----:B------:R-:W-:Y:S01]  /*6a920*/  VIADD R8, R0, 0x33 ;  /* 0x0000003300087836 */ /* 0x000fe20000000000 */
[----:B------:R-:W-:Y:S01]  /*6a930*/  ISETP.LT.AND P6, PT, R36, UR4, !P0 ;  /* 0x0000000424007c0c */ /* 0x000fe2000c7c1270 */
[----:B------:R-:W-:Y:S01]  /*6a940*/  IMAD.WIDE R6, R30, 0x2, R24 ;  /* 0x000000021e067825 */ /* 0x000fe200078e0218 */
[----:B------:R-:W-:-:S02]  /*6a950*/  PRMT R29, R35, 0x7632, R29 ;  /* 0x00007632231d7816 */ /* 0x000fc4000000001d */
[----:B------:R-:W-:Y:S01]  /*6a960*/  ISETP.GE.AND P1, PT, R8, UR7, PT ;  /* 0x0000000708007c0c */ /* 0x000fe2000bf26270 */
[----:B------:R-:W-:-:S04]  /*6a970*/  IMAD.WIDE R8, R30, 0x2, R26 ;  /* 0x000000021e087825 */ /* 0x000fc800078e021a */
[C---:B------:R-:W-:Y:S01]  /*6a980*/  IMAD.WIDE R10, R30.reuse, 0x2, R40 ;  /* 0x000000021e0a7825 */ /* 0x040fe200078e0228 */
[----:B------:R0:W-:Y:S04]  /*6a990*/  @P4 STG.E.U16 desc[UR36][R6.64], R28 ;  /* 0x0000001c06004986 */ /* 0x0001e8000c101524 */
[----:B------:R1:W-:Y:S04]  /*6a9a0*/  @P3 STG.E.U16 desc[UR36][R8.64], R35 ;  /* 0x0000002308003986 */ /* 0x0003e8000c101524 */
[----:B------:R-:W-:Y:S01]  /*6a9b0*/  @P6 STG.E.U16 desc[UR36][R10.64], R29 ;  /* 0x0000001d0a006986 */ /* 0x000fe2000c101524 */
[----:B------:R-:W-:-:S03]  /*6a9c0*/  IMAD.WIDE R4, R30, 0x2, R42 ;  /* 0x000000021e047825 */ /* 0x000fc600078e022a */
[----:B0-----:R-:W3:Y:S01]  /*6a9d0*/  LDL R28, [R1+0x604] ;  /* 0x00060400011c7983 */ /* 0x001ee20000100800 */
[----:B----4-:R-:W-:-:S03]  /*6a9e0*/  PRMT R31, R61, 0x7632, R31 ;  /* 0x000076323d1f7816 */ /* 0x010fc6000000001f */
[----:B-1----:R-:W4:Y:S01]  /*6a9f0*/  LDL.LU R35, [R1+0x654] ;  /* 0x0006540001237983 */ /* 0x002f220000300800 */
[----:B--2---:R-:W-:-:S03]  /*6aa00*/  ISETP.LT.AND P6, PT, R38, UR4, !P0 ;  /* 0x0000000426007c0c */ /* 0x004fc6000c7c1270 */
[----:B------:R0:W-:Y:S04]  /*6aa10*/  STL [R1+0x29f4], R38 ;  /* 0x0029f42601007387 */ /* 0x0001e80000100800 */
[----:B0-----:R-:W2:Y:S06]  /*6aa20*/  LDL.LU R38, [R1+0x624] ;  /* 0x0006240001267983 */ /* 0x001eac0000300800 */
[----:B------:R0:W-:Y:S04]  /*6aa30*/  @P6 STG.E.U16 desc[UR36][R4.64], R61 ;  /* 0x0000003d04006986 */ /* 0x0001e8000c101524 */
[----:B0-----:R-:W4:Y:S04]  /*6aa40*/  LDL.LU R61, [R1+0x29fc] ;  /* 0x0029fc00013d7983 */ /* 0x001f280000300800 */
[----:B------:R-:W4:Y:S01]  /*6aa50*/  LDL.LU R5, [R1+0x604] ;  /* 0x0006040001057983 */ /* 0x000f220000300800 */
[----:B------:R-:W-:-:S02]  /*6aa60*/  ISETP.LT.AND P5, PT, R37, UR4, !P0 ;  /* 0x0000000425007c0c */ /* 0x000fc4000c7a1270 */
[----:B------:R-:W-:Y:S02]  /*6aa70*/  ISETP.LT.AND P4, PT, R55, UR4, !P0 ;  /* 0x0000000437007c0c */ /* 0x000fe4000c781270 */
[----:B------:R-:W-:Y:S02]  /*6aa80*/  ISETP.LT.AND P3, PT, R56, UR4, !P0 ;  /* 0x0000000438007c0c */ /* 0x000fe4000c761270 */
[----:B------:R-:W-:Y:S01]  /*6aa90*/  ISETP.LT.AND P2, PT, R58, UR4, !P0 ;  /* 0x000000043a007c0c */ /* 0x000fe2000c741270 */
[----:B------:R-:W-:Y:S01]  /*6aaa0*/  IMAD.WIDE R6, R30, 0x2, R44 ;  /* 0x000000021e067825 */ /* 0x000fe200078e022c */
[----:B---3--:R-:W-:-:S03]  /*6aab0*/  PRMT R32, R28, 0x7632, R32 ;  /* 0x000076321c207816 */ /* 0x008fc60000000020 */
[----:B------:R-:W-:Y:S01]  /*6aac0*/  IMAD.WIDE R8, R30, 0x2, R46 ;  /* 0x000000021e087825 */ /* 0x000fe200078e022e */
[----:B------:R-:W-:-:S03]  /*6aad0*/  ISETP.LT.AND P0, PT, R59, UR4, !P0 ;  /* 0x000000043b007c0c */ /* 0x000fc6000c701270 */
[C---:B------:R-:W-:Y:S01]  /*6aae0*/  IMAD.WIDE R10, R30.reuse, 0x2, R48 ;  /* 0x000000021e0a7825 */ /* 0x040fe200078e0230 */
[----:B------:R0:W-:Y:S03]  /*6aaf0*/  @P5 STG.E.U16 desc[UR36][R6.64], R31 ;  /* 0x0000001f06005986 */ /* 0x0001e6000c101524 */
[----:B------:R-:W-:Y:S01]  /*6ab00*/  IMAD.WIDE R28, R30, 0x2, R50 ;  /* 0x000000021e1c7825 */ /* 0x000fe200078e0232 */
[----:B0-----:R-:W3:Y:S01]  /*6ab10*/  LDL R7, [R1+0x2960] ;  /* 0x0029600001077983 */ /* 0x001ee20000100800 */
[----:B--2---:R-:W-:-:S03]  /*6ab20*/  PRMT R6, R38, 0x7632, R6 ;  /* 0x0000763226067816 */ /* 0x004fc60000000006 */
[----:B----4-:R0:W-:Y:S04]  /*6ab30*/  @P4 STG.E.U16 desc[UR36][R8.64], R5 ;  /* 0x0000000508004986 */ /* 0x0101e8000c101524 */
        /* <DEDUP_REMOVED lines=8> */
[----:B-1----:R-:W4:Y:S01]  /*6abc0*/  LDL.LU R38, [R1+0x674] ;  /* 0x0006740001267983 */ /* 0x002f220000300800 */
[----:B------:R-:W-:-:S03]  /*6abd0*/  PRMT R28, R35, 0x7632, R28 ;  /* 0x00007632231c7816 */ /* 0x000fc6000000001c */
[----:B------:R1:W-:Y:S01]  /*6abe0*/  STL [R1+0x29f0], R61 ;  /* 0x0029f03d01007387 */ /* 0x0003e20000100800 */
[----:B0-----:R-:W-:-:S03]  /*6abf0*/  IMAD.WIDE R4, R30, 0x2, R2 ;  /* 0x000000021e047825 */ /* 0x001fc600078e0202 */
[----:B-1----:R-:W2:Y:S04]  /*6ac00*/  LDL.LU R61, [R1+0x644] ;  /* 0x00064400013d7983 */ /* 0x002ea80000300800 */
[----:B------:R0:W-:Y:S04]  /*6ac10*/  @P2 STG.E.U16 desc[UR36][R4.64], R35 ;  /* 0x0000002304002986 */ /* 0x0001e8000c101524 */
[----:B0-----:R-:W4:Y:S01]  /*6ac20*/  LDL.LU R35, [R1+0x29f8] ;  /* 0x0029f80001237983 */ /* 0x001f220000300800 */
[----:B------:R-:W-:Y:S02]  /*6ac30*/  ISETP.LT.AND P3, PT, R54, UR4, !P1 ;  /* 0x0000000436007c0c */ /* 0x000fe4000cf61270 */
[----:B---3--:R-:W-:Y:S01]  /*6ac40*/  ISETP.LT.AND P4, PT, R7, UR4, !P1 ;  /* 0x0000000407007c0c */ /* 0x008fe2000cf81270 */
[----:B------:R-:W-:-:S04]  /*6ac50*/  IMAD.WIDE R6, R30, 0x2, R12 ;  /* 0x000000021e067825 */ /* 0x000fc800078e020c */
[C---:B------:R-:W-:Y:S01]  /*6ac60*/  IMAD.WIDE R8, R30.reuse, 0x2, R14 ;  /* 0x000000021e087825 */ /* 0x040fe200078e020e */
[----:B------:R-:W-:Y:S03]  /*6ac70*/  @P5 STG.E.U16 desc[UR36][R6.64], R28 ;  /* 0x0000001c06005986 */ /* 0x000fe6000c101524 */
[----:B------:R-:W-:Y:S01]  /*6ac80*/  IMAD.WIDE R10, R30, 0x2, R16 ;  /* 0x000000021e0a7825 */ /* 0x000fe200078e0210 */
[----:B--2---:R-:W-:Y:S01]  /*6ac90*/  PRMT R29, R61, 0x7632, R29 ;  /* 0x000076323d1d7816 */ /* 0x004fe2000000001d */
[----:B------:R-:W-:Y:S04]  /*6aca0*/  @P3 STG.E.U16 desc[UR36][R8.64], R61 ;  /* 0x0000003d08003986 */ /* 0x000fe8000c101524 */
[----:B------:R-:W-:Y:S01]  /*6acb0*/  @P4 STG.E.U16 desc[UR36][R10.64], R29 ;  /* 0x0000001d0a004986 */ /* 0x000fe2000c101524 */
[----:B----4-:R-:W-:-:S03]  /*6acc0*/  ISETP.LT.AND P2, PT, R35, UR4, !P1 ;  /* 0x0000000423007c0c */ /* 0x010fc6000cf41270 */
[----:B------:R0:W-:Y:S04]  /*6acd0*/  STL [R1+0x29ec], R35 ;  /* 0x0029ec2301007387 */ /* 0x0001e80000100800 */
[----:B0-----:R-:W2:Y:S04]  /*6ace0*/  LDL.LU R35, [R1+0x664] ;  /* 0x0006640001237983 */ /* 0x001ea80000300800 */
[----:B------:R-:W3:Y:S04]  /*6acf0*/  LDL.LU R61, [R1+0x6a4] ;  /* 0x0006a400013d7983 */ /* 0x000ee80000300800 */
[----:B------:R-:W4:Y:S01]  /*6ad00*/  LDL.LU R11, [R1+0x634] ;  /* 0x00063400010b7983 */ /* 0x000f220000300800 */
[----:B------:R-:W-:-:S02]  /*6ad10*/  ISETP.LT.AND P0, PT, R57, UR4, !P1 ;  /* 0x0000000439007c0c */ /* 0x000fc4000cf01270 */
[----:B------:R-:W-:Y:S01]  /*6ad20*/  ISETP.LT.AND P5, PT, R33, UR4, !P1 ;  /* 0x0000000421007c0c */ /* 0x000fe2000cfa1270 */
[----:B------:R-:W-:-:S04]  /*6ad30*/  IMAD.WIDE R4, R30, 0x2, R18 ;  /* 0x000000021e047825 */ /* 0x000fc800078e0212 */
[----:B------:R-:W-:Y:S01]  /*6ad40*/  IMAD.WIDE R6, R30, 0x2, R20 ;  /* 0x000000021e067825 */ /* 0x000fe200078e0214 */
[----:B------:R-:W-:Y:S02]  /*6ad50*/  PRMT R28, R38, 0x7632, R28 ;  /* 0x00007632261c7816 */ /* 0x000fe4000000001c */
        /* <DEDUP_REMOVED lines=8> */
[----:B------:R-:W-:Y:S01]  /*6ade0*/  VIADD R8, R0, 0x34 ;  /* 0x0000003400087836 */ /* 0x000fe20000000000 */
[----:B------:R-:W-:Y:S01]  /*6adf0*/  ISETP.LT.AND P6, PT, R36, UR4, !P1 ;  /* 0x0000000424007c0c */ /* 0x000fe2000cfc1270 */
[----:B------:R-:W-:Y:S01]  /*6ae00*/  IMAD.WIDE R6, R30, 0x2, R24 ;  /* 0x000000021e067825 */ /* 0x000fe200078e0218 */
[----:B--2---:R-:W-:-:S02]  /*6ae10*/  PRMT R29, R35, 0x7632, R29 ;  /* 0x00007632231d7816 */ /* 0x004fc4000000001d */
[----:B------:R-:W-:Y:S01]  /*6ae20*/  ISETP.GE.AND P0, PT, R8, UR7, PT ;  /* 0x0000000708007c0c */ /* 0x000fe2000bf06270 */
[----:B------:R-:W-:-:S04]  /*6ae30*/  IMAD.WIDE R8, R30, 0x2, R26 ;  /* 0x000000021e087825 */ /* 0x000fc800078e021a */
[C---:B------:R-:W-:Y:S01]  /*6ae40*/  IMAD.WIDE R10, R30.reuse, 0x2, R40 ;  /* 0x000000021e0a7825 */ /* 0x040fe200078e0228 */
[----:B------:R0:W-:Y:S04]  /*6ae50*/  @P4 STG.E.U16 desc[UR36][R6.64], R28 ;  /* 0x0000001c06004986 */ /* 0x0001e8000c101524 */
[----:B------:R1:W-:Y:S04]  /*6ae60*/  @P3 STG.E.U16 desc[UR36][R8.64], R35 ;  /* 0x0000002308003986 */ /* 0x0003e8000c101524 */
[----:B------:R-:W-:Y:S01]  /*6ae70*/  @P6 STG.E.U16 desc[UR36][R10.64], R29 ;  /* 0x0000001d0a006986 */ /* 0x000fe2000c101524 */
[----:B------:R-:W-:-:S03]  /*6ae80*/  IMAD.WIDE R4, R30, 0x2, R42 ;  /* 0x000000021e047825 */ /* 0x000fc600078e022a */
[----:B0-----:R-:W2:Y:S01]  /*6ae90*/  LDL R28, [R1+0x684] ;  /* 0x00068400011c7983 */ /* 0x001ea20000100800 */
[----:B---3--:R-:W-:-:S03]  /*6aea0*/  PRMT R31, R61, 0x7632, R31 ;  /* 0x000076323d1f7816 */ /* 0x008fc6000000001f */
[----:B-1----:R-:W3:Y:S01]  /*6aeb0*/  LDL.LU R35, [R1+0x5d8] ;  /* 0x0005d80001237983 */ /* 0x002ee20000300800 */
[----:B----4-:R-:W-:-:S03]  /*6aec0*/  ISETP.LT.AND P6, PT, R38, UR4, !P1 ;  /* 0x0000000426007c0c */ /* 0x010fc6000cfc1270 */
[----:B------:R0:W-:Y:S04]  /*6aed0*/  STL [R1+0x29e8], R38 ;  /* 0x0029e82601007387 */ /* 0x0001e80000100800 */
[----:B0-----:R-:W4:Y:S06]  /*6aee0*/  LDL.LU R38, [R1+0x694] ;  /* 0x0006940001267983 */ /* 0x001f2c0000300800 */
[----:B------:R0:W-:Y:S04]  /*6aef0*/  @P6 STG.E.U16 desc[UR36][R4.64], R61 ;  /* 0x0000003d04006986 */ /* 0x0001e8000c101524 */
[----:B0-----:R-:W3:Y:S04]  /*6af00*/  LDL.LU R61, [R1+0x29f0] ;  /* 0x0029f000013d7983 */ /* 0x001ee80000300800 */
[----:B------:R-:W3:Y:S01]  /*6af10*/  LDL.LU R5, [R1+0x684] ;  /* 0x0006840001057983 */ /* 0x000ee20000300800 */
[----:B------:R-:W-:-:S02]  /*6af20*/  ISETP.LT.AND P5, PT, R37, UR4, !P1 ;  /* 0x0000000425007c0c */ /* 0x000fc4000cfa1270 */
[----:B------:R-:W-:Y:S02]  /*6af30*/  ISETP.LT.AND P4, PT, R55, UR4, !P1 ;  /* 0x0000000437007c0c */ /* 0x000fe4000cf81270 */
[----:B------:R-:W-:Y:S02]  /*6af40*/  ISETP.LT.AND P3, PT, R56, UR4, !P1 ;  /* 0x0000000438007c0c */ /* 0x000fe4000cf61270 */
[----:B------:R-:W-:Y:S01]  /*6af50*/  ISETP.LT.AND P2, PT, R58, UR4, !P1 ;  /* 0x000000043a007c0c */ /* 0x000fe2000cf41270 */
[----:B------:R-:W-:Y:S01]  /*6af60*/  IMAD.WIDE R6, R30, 0x2, R44 ;  /* 0x000000021e067825 */ /* 0x000fe200078e022c */
[----:B--2---:R-:W-:-:S03]  /*6af70*/  PRMT R32, R28, 0x7632, R32 ;  /* 0x000076321c207816 */ /* 0x004fc60000000020 */
[----:B------:R-:W-:Y:S01]  /*6af80*/  IMAD.WIDE R8, R30, 0x2, R46 ;  /* 0x000000021e087825 */ /* 0x000fe200078e022e */
[----:B------:R-:W-:-:S03]  /*6af90*/  ISETP.LT.AND P1, PT, R59, UR4, !P1 ;  /* 0x000000043b007c0c */ /* 0x000fc6000cf21270 */
[C---:B------:R-:W-:Y:S01]  /*6afa0*/  IMAD.WIDE R10, R30.reuse, 0x2, R48 ;  /* 0x000000021e0a7825 */ /* 0x040fe200078e0230 */
[----:B------:R0:W-:Y:S03]  /*6afb0*/  @P5 STG.E.U16 desc[UR36][R6.64], R31 ;  /* 0x0000001f06005986 */ /* 0x0001e6000c101524 */
[----:B------:R-:W-:Y:S01]  /*6afc0*/  IMAD.WIDE R28, R30, 0x2, R50 ;  /* 0x000000021e1c7825 */ /* 0x000fe200078e0232 */
[----:B0-----:R-:W2:Y:S01]  /*6afd0*/  LDL R7, [R1+0x2960] ;  /* 0x0029600001077983 */ /* 0x001ea20000100800 */
[----:B----4-:R-:W-:-:S03]  /*6afe0*/  PRMT R6, R38, 0x7632, R6 ;  /* 0x0000763226067816 */ /* 0x010fc60000000006 */
[----:B---3--:R0:W-:Y:S04]  /*6aff0*/  @P4 STG.E.U16 desc[UR36][R8.64], R5 ;  /* 0x0000000508004986 */ /* 0x0081e8000c101524 */
[----:B------:R-:W-:Y:S04]  /*6b000*/  @P3 STG.E.U16 desc[UR36][R10.64], R32 ;  /* 0x000000200a003986 */ /* 0x000fe8000c101524 */
[----:B------:R1:W-:Y:S01]  /*6b010*/  @P2 STG.E.U16 desc[UR36][R28.64], R38 ;  /* 0x000000261c002986 */ /* 0x0003e2000c101524 */
[----:B------:R-:W-:Y:S01]  /*6b020*/  ISETP.LT.AND P2, PT, R61, UR4, !P0 ;  /* 0x000000043d007c0c */ /* 0x000fe2000c741270 */
[----:B0-----:R-:W-:-:S04]  /*6b030*/  IMAD.WIDE R4, R30, 0x2, R52 ;  /* 0x000000021e047825 */ /* 0x001fc800078e0234 */
[----:B------:R-:W-:Y:S01]  /*6b040*/  VIADD R30, R30, UR5 ;  /* 0x000000051e1e7c36 */ /* 0x000fe20008000000 */
[----:B------:R0:W-:Y:S01]  /*6b050*/  @P1 STG.E.U16 desc[UR36][R4.64], R6 ;  /* 0x0000000604001986 */ /* 0x0001e2000c101524 */
[----:B------:R-:W-:Y:S01]  /*6b060*/  ISETP.LT.AND P5, PT, R39, UR4, !P0 ;  /* 0x0000000427007c0c */ /* 0x000fe2000c7a1270 */
[----:B------:R-:W3:Y:S02]  /*6b070*/  LDCU UR5, c[0x0][0x3b8] ;  /* 0x00007700ff0577ac */ /* 0x000ee40008000800 */
[----:B-1----:R-:W4:Y:S01]  /*6b080*/  LDL.LU R38, [R1+0x5f8] ;  /* 0x0005f80001267983 */ /* 0x002f220000300800 */
[----:B------:R-:W-:-:S03]  /*6b090*/  PRMT R28, R35, 0x7632, R28 ;  /* 0x00007632231c7816 */ /* 0x000fc6000000001c */
[----:B------:R1:W-:Y:S01]  /*6b0a0*/  STL [R1+0x29e4], R61 ;  /* 0x0029e43d01007387 */ /* 0x0003e20000100800 */
[----:B0-----:R-:W-:-:S03]  /*6b0b0*/  IMAD.WIDE R4, R30, 0x2, R2 ;  /* 0x000000021e047825 */ /* 0x001fc600078e0202 */
[----:B-1----:R-:W3:Y:S04]  /*6b0c0*/  LDL.LU R61, [R1+0x5b8] ;  /* 0x0005b800013d7983 */ /* 0x002ee80000300800 */
[----:B------:R0:W-:Y:S04]  /*6b0d0*/  @P2 STG.E.U16 desc[UR36][R4.64], R35 ;  /* 0x0000002304002986 */ /* 0x0001e8000c101524 */
[----:B0-----:R-:W4:Y:S01]  /*6b0e0*/  LDL.LU R35, [R1+0x29ec] ;  /* 0x0029ec0001237983 */ /* 0x001f220000300800 */
[----:B------:R-:W-:Y:S02]  /*6b0f0*/  ISETP.LT.AND P3, PT, R54, UR4, !P0 ;  /* 0x0000000436007c0c */ /* 0x000fe4000c761270 */
[----:B--2---:R-:W-:Y:S01]  /*6b100*/  ISETP.LT.AND P4, PT, R7, UR4, !P0 ;  /* 0x0000000407007c0c */ /* 0x004fe2000c781270 */
[----:B------:R-:W-:-:S04]  /*6b110*/  IMAD.WIDE R6, R30, 0x2, R12 ;  /* 0x000000021e067825 */ /* 0x000fc800078e020c */
[C---:B------:R-:W-:Y:S01]  /*6b120*/  IMAD.WIDE R8, R30.reuse, 0x2, R14 ;  /* 0x000000021e087825 */ /* 0x040fe200078e020e */
[----:B------:R-:W-:Y:S03]  /*6b130*/  @P5 STG.E.U16 desc[UR36][R6.64], R28 ;  /* 0x0000001c06005986 */ /* 0x000fe6000c101524 */
[----:B------:R-:W-:Y:S01]  /*6b140*/  IMAD.WIDE R10, R30, 0x2, R16 ;  /* 0x000000021e0a7825 */ /* 0x000fe200078e0210 */
[----:B---3--:R-:W-:Y:S01]  /*6b150*/  PRMT R29, R61, 0x7632, R29 ;  /* 0x000076323d1d7816 */ /* 0x008fe2000000001d */
        /* <DEDUP_REMOVED lines=32> */
[----:B------:R-:W-:-:S03]  /*6b360*/  ISETP.LT.AND P5, PT, R37, UR4, !P0 ;  /* 0x0000000425007c0c */ /* 0x000fc6000c7a1270 */
[----:B-1----:R-:W2:Y:S01]  /*6b370*/  LDL.LU R35, [R1+0x658] ;  /* 0x0006580001237983 */ /* 0x002ea20000300800 */
[----:B---3--:R-:W-:Y:S02]  /*6b380*/  PRMT R31, R61, 0x7632, R31 ;  /* 0x000076323d1f7816 */ /* 0x008fe4000000001f */
[----:B----4-:R-:W-:Y:S01]  /*6b390*/  ISETP.LT.AND P6, PT, R38, UR4, !P0 ;  /* 0x0000000426007c0c */ /* 0x010fe2000c7c1270 */
[----:B------:R0:W-:Y:S04]  /*6b3a0*/  STL [R1+0x29d8], R38 ;  /* 0x0029d82601007387 */ /* 0x0001e80000100800 */
[----:B0-----:R-:W3:Y:S04]  /*6b3b0*/  LDL.LU R38, [R1+0x628] ;  /* 0x0006280001267983 */ /* 0x001ee80000300800 */
[----:B------:R0:W-:Y:S04]  /*6b3c0*/  STL [R1+0x29dc], R37 ;  /* 0x0029dc2501007387 */ /* 0x0001e80000100800 */
[----:B------:R1:W-:Y:S04]  /*6b3d0*/  @P6 STG.E.U16 desc[UR36][R4.64], R61 ;  /* 0x0000003d04006986 */ /* 0x0003e8000c101524 */
[----:B0-----:R-:W4:Y:S04]  /*6b3e0*/  LDL R37, [R1+0x2960] ;  /* 0x0029600001257983 */ /* 0x001f280000100800 */
[----:B-1----:R-:W4:Y:S04]  /*6b3f0*/  LDL.LU R61, [R1+0x29e4] ;  /* 0x0029e400013d7983 */ /* 0x002f280000300800 */
[----:B------:R-:W4:Y:S01]  /*6b400*/  LDL.LU R5, [R1+0x608] ;  /* 0x0006080001057983 */ /* 0x000f220000300800 */
[----:B------:R-:W-:-:S02]  /*6b410*/  ISETP.LT.AND P4, PT, R55, UR4, !P0 ;  /* 0x0000000437007c0c */ /* 0x000fc4000c781270 */
[----:B------:R-:W-:Y:S02]  /*6b420*/  ISETP.LT.AND P3, PT, R56, UR4, !P0 ;  /* 0x0000000438007c0c */ /* 0x000fe4000c761270 */
[----:B------:R-:W-:Y:S01]  /*6b430*/  ISETP.LT.AND P2, PT, R58, UR4, !P0 ;  /* 0x000000043a007c0c */ /* 0x000fe2000c741270 */
[----:B------:R-:W-:Y:S01]  /*6b440*/  IMAD.WIDE R6, R30, 0x2, R44 ;  /* 0x000000021e067825 */ /* 0x000fe200078e022c */
[----:B--2---:R-:W-:-:S03]  /*6b450*/  PRMT R32, R28, 0x7632, R32 ;  /* 0x000076321c207816 */ /* 0x004fc60000000020 */
[C---:B------:R-:W-:Y:S01]  /*6b460*/  IMAD.WIDE R8, R30.reuse, 0x2, R46 ;  /* 0x000000021e087825 */ /* 0x040fe200078e022e */
[----:B------:R3:W-:Y:S03]  /*6b470*/  @P5 STG.E.U16 desc[UR36][R6.64], R31 ;  /* 0x0000001f06005986 */ /* 0x0007e6000c101524 */
[----:B------:R-:W-:-:S04]  /*6b480*/  IMAD.WIDE R10, R30, 0x2, R48 ;  /* 0x000000021e0a7825 */ /* 0x000fc800078e0230 */
[----:B------:R-:W-:Y:S01]  /*6b490*/  IMAD.WIDE R28, R30, 0x2, R50 ;  /* 0x000000021e1c7825 */ /* 0x000fe200078e0232 */
[----:B---3--:R-:W-:Y:S01]  /*6b4a0*/  PRMT R6, R38, 0x7632, R6 ;  /* 0x0000763226067816 */ /* 0x008fe20000000006 */
[----:B----4-:R-:W-:Y:S04]  /*6b4b0*/  @P4 STG.E.U16 desc[UR36][R8.64], R5 ;  /* 0x0000000508004986 */ /* 0x010fe8000c101524 */
[----:B------:R-:W-:Y:S04]  /*6b4c0*/  @P3 STG.E.U16 desc[UR36][R10.64], R32 ;  /* 0x000000200a003986 */ /* 0x000fe8000c101524 */
[----:B------:R0:W-:Y:S01]  /*6b4d0*/  @P2 STG.E.U16 desc[UR36][R28.64], R38 ;  /* 0x000000261c002986 */ /* 0x0001e2000c101524 */
[----:B------:R-:W-:-:S03]  /*6b4e0*/  ISETP.LT.AND P2, PT, R61, UR4, !P1 ;  /* 0x000000043d007c0c */ /* 0x000fc6000cf41270 */
[----:B0-----:R-:W2:Y:S04]  /*6b4f0*/  LDL.LU R38, [R1+0x678] ;  /* 0x0006780001267983 */ /* 0x001ea80000300800 */
[----:B------:R0:W-:Y:S04]  /*6b500*/  STL [R1+0x29d4], R61 ;  /* 0x0029d43d01007387 */ /* 0x0001e80000100800 */
[----:B0-----:R-:W3:Y:S01]  /*6b510*/  LDL.LU R61, [R1+0x648] ;  /* 0x00064800013d7983 */ /* 0x001ee20000300800 */
[----:B------:R-:W-:Y:S01]  /*6b520*/  ISETP.LT.AND P0, PT, R59, UR4, !P0 ;  /* 0x000000043b007c0c */ /* 0x000fe2000c701270 */
[----:B------:R-:W-:Y:S01]  /*6b530*/  IMAD.WIDE R4, R30, 0x2, R52 ;  /* 0x000000021e047825 */ /* 0x000fe200078e0234 */
[----:B------:R-:W-:-:S03]  /*6b540*/  ISETP.LT.AND P5, PT, R39, UR4, !P1 ;  /* 0x0000000427007c0c */ /* 0x000fc6000cfa1270 */
[----:B------:R-:W-:Y:S01]  /*6b550*/  VIADD R30, R30, UR5 ;  /* 0x000000051e1e7c36 */ /* 0x000fe20008000000 */
[----:B------:R-:W-:Y:S01]  /*6b560*/  ISETP.LT.AND P3, PT, R54, UR4, !P1 ;  /* 0x0000000436007c0c */ /* 0x000fe2000cf61270 */
[----:B------:R-:W0:Y:S01]  /*6b570*/  LDCU UR5, c[0x0][0x3b8] ;  /* 0x00007700ff0577ac */ /* 0x000e220008000800 */
[----:B------:R-:W-:Y:S02]  /*6b580*/  ISETP.LT.AND P4, PT, R37, UR4, !P1 ;  /* 0x0000000425007c0c */ /* 0x000fe4000cf81270 */
[----:B------:R-:W4:Y:S04]  /*6b590*/  LDL R37, [R1+0x668] ;  /* 0x0006680001257983 */ /* 0x000f280000100800 */
[----:B------:R1:W-:Y:S01]  /*6b5a0*/  @P0 STG.E.U16 desc[UR36][R4.64], R6 ;  /* 0x0000000604000986 */ /* 0x0003e2000c101524 */
[----:B------:R-:W-:Y:S01]  /*6b5b0*/  PRMT R28, R35, 0x7632, R28 ;  /* 0x00007632231c7816 */ /* 0x000fe2000000001c */
[----:B------:R-:W-:-:S04]  /*6b5c0*/  IMAD.WIDE R8, R30, 0x2, R14 ;  /* 0x000000021e087825 */ /* 0x000fc800078e020e */
[----:B-1----:R-:W-:-:S04]  /*6b5d0*/  IMAD.WIDE R4, R30, 0x2, R2 ;  /* 0x000000021e047825 */ /* 0x002fc800078e0202 */
[C---:B------:R-:W-:Y:S01]  /*6b5e0*/  IMAD.WIDE R6, R30.reuse, 0x2, R12 ;  /* 0x000000021e067825 */ /* 0x040fe200078e020c */
[----:B------:R1:W-:Y:S03]  /*6b5f0*/  @P2 STG.E.U16 desc[UR36][R4.64], R35 ;  /* 0x0000002304002986 */ /* 0x0003e6000c101524 */
[----:B------:R-:W-:Y:S01]  /*6b600*/  IMAD.WIDE R10, R30, 0x2, R16 ;  /* 0x000000021e0a7825 */ /* 0x000fe200078e0210 */
[----:B------:R-:W-:Y:S04]  /*6b610*/  @P5 STG.E.U16 desc[UR36][R6.64], R28 ;  /* 0x0000001c06005986 */ /* 0x000fe8000c101524 */
[----:B-1----:R-:W2:Y:S01]  /*6b620*/  LDL.LU R35, [R1+0x29e0] ;  /* 0x0029e00001237983 */ /* 0x002ea20000300800 */
[----:B---3--:R-:W-:-:S03]  /*6b630*/  PRMT R29, R61, 0x7632, R29 ;  /* 0x000076323d1d7816 */ /* 0x008fc6000000001d */
[----:B------:R1:W-:Y:S04]  /*6b640*/  @P3 STG.E.U16 desc[UR36][R8.64], R61 ;  /* 0x0000003d08003986 */ /* 0x0003e8000c101524 */
[----:B------:R3:W-:Y:S04]  /*6b650*/  @P4 STG.E.U16 desc[UR36][R10.64], R29 ;  /* 0x0000001d0a004986 */ /* 0x0007e8000c101524 */
[----:B-1----:R-:W2:Y:S04]  /*6b660*/  LDL.LU R61, [R1+0x6a8] ;  /* 0x0006a800013d7983 */ /* 0x002ea80000300800 */
[----:B---3--:R-:W3:Y:S01]  /*6b670*/  LDL.LU R11, [R1+0x638] ;  /* 0x00063800010b7983 */ /* 0x008ee20000300800 */
[----:B------:R-:W-:-:S02]  /*6b680*/  ISETP.LT.AND P0, PT, R57, UR4, !P1 ;  /* 0x0000000439007c0c */ /* 0x000fc4000cf01270 */
[----:B------:R-:W-:Y:S01]  /*6b690*/  ISETP.LT.AND P5, PT, R33, UR4, !P1 ;  /* 0x0000000421007c0c */ /* 0x000fe2000cfa1270 */
[----:B------:R-:W-:-:S04]  /*6b6a0*/  IMAD.WIDE R4, R30, 0x2, R18 ;  /* 0x000000021e047825 */ /* 0x000fc800078e0212 */
[----:B------:R-:W-:Y:S01]  /*6b6b0*/  IMAD.WIDE R6, R30, 0x2, R20 ;  /* 0x000000021e067825 */ /* 0x000fe200078e0214 */
[----:B----4-:R-:W-:Y:S02]  /*6b6c0*/  PRMT R29, R37, 0x7632, R29 ;  /* 0x00007632251d7816 */ /* 0x010fe4000000001d */
[----:B--2---:R-:W-:Y:S01]  /*6b6d0*/  PRMT R28, R38, 0x7632, R28 ;  /* 0x00007632261c7816 */ /* 0x004fe2000000001c */
[----:B------:R-:W2:Y:S01]  /*6b6e0*/  LDL.LU R37, [R1+0x29dc] ;  /* 0x0029dc0001257983 */ /* 0x000ea20000300800 */
[----:B------:R-:W-:Y:S02]  /*6b6f0*/  ISETP.LT.AND P2, PT, R35, UR4, !P1 ;  /* 0x0000000423007c0c */ /* 0x000fe4000cf41270 */
[----:B---3--:R-:W-:Y:S01]  /*6b700*/  PRMT R9, R11, 0x7632, R9 ;  /* 0x000076320b097816 */ /* 0x008fe20000000009 */
[----:B------:R1:W-:Y:S10]  /*6b710*/  @P0 STG.E.U16 desc[UR36][R4.64], R11 ;  /* 0x0000000b04000986 */ /* 0x0003f4000c101524 */
[----:B------:R-:W-:Y:S01]  /*6b720*/  @P2 STG.E.U16 desc[UR36][R6.64], R9 ;  /* 0x0000000906002986 */ /* 0x000fe2000c101524 */
[----:B-1----:R-:W-:-:S05]  /*6b730*/  IMAD.WIDE R4, R30, 0x2, R22 ;  /* 0x000000021e047825 */ /* 0x002fca00078e0216 */
[----:B------:R1:W-:Y:S04]  /*6b740*/  @P5 STG.E.U16 desc[UR36][R4.64], R38 ;  /* 0x0000002604005986 */ /* 0x0003e8000c101524 */
[----:B-1----:R-:W3:Y:S04]  /*6b750*/  LDL.LU R38, [R1+0x29d8] ;  /* 0x0029d80001267983 */ /* 0x002ee80000300800 */
[----:B------:R-:W4:Y:S01]  /*6b760*/  LDL.LU R5, [R1+0x668] ;  /* 0x0006680001057983 */ /* 0x000f220000300800 */
[----:B------:R-:W-:Y:S02]  /*6b770*/  ISETP.LT.AND P4, PT, R60, UR4, !P1 ;  /* 0x000000043c007c0c */ /* 0x000fe4000cf81270 */
[----:B------:R-:W-:Y:S01]  /*6b780*/  ISETP.LT.AND P3, PT, R34, UR4, !P1 ;  /* 0x0000000422007c0c */ /* 0x000fe2000cf61270 */
[----:B------:R-:W-:Y:S01]  /*6b790*/  VIADD R8, R0, 0x36 ;  /* 0x0000003600087836 */ /* 0x000fe20000000000 */
[----:B------:R-:W-:Y:S01]  /*6b7a0*/  ISETP.LT.AND P6, PT, R36, UR4, !P1 ;  /* 0x0000000424007c0c */ /* 0x000fe2000cfc1270 */
[----:B------:R-:W-:-:S03]  /*6b7b0*/  IMAD.WIDE R6, R30, 0x2, R24 ;  /* 0x000000021e067825 */ /* 0x000fc600078e0218 */
[----:B------:R-:W-:Y:S01]  /*6b7c0*/  ISETP.GE.AND P0, PT, R8, UR7, PT ;  /* 0x0000000708007c0c */ /* 0x000fe2000bf06270 */
[----:B------:R-:W-:-:S04]  /*6b7d0*/  IMAD.WIDE R8, R30, 0x2, R26 ;  /* 0x000000021e087825 */ /* 0x000fc800078e021a */
[----:B------:R-:W-:Y:S01]  /*6b7e0*/  IMAD.WIDE R10, R30, 0x2, R40 ;  /* 0x000000021e0a7825 */ /* 0x000fe200078e0228 */
[----:B------:R1:W-:Y:S01]  /*6b7f0*/  @P4 STG.E.U16 desc[UR36][R6.64], R28 ;  /* 0x0000001c06004986 */ /* 0x0003e2000c101524 */
[----:B--2---:R-:W-:Y:S02]  /*6b800*/  ISETP.LT.AND P5, PT, R37, UR4, !P1 ;  /* 0x0000000425007c0c */ /* 0x004fe4000cfa1270 */
[----:B------:R-:W-:Y:S02]  /*6b810*/  ISETP.LT.AND P4, PT, R55, UR4, !P1 ;  /* 0x0000000437007c0c */ /* 0x000fe4000cf81270 */
[----:B------:R-:W-:Y:S02]  /*6b820*/  ISETP.LT.AND P2, PT, R58, UR4, !P1 ;  /* 0x000000043a007c0c */ /* 0x000fe4000cf41270 */
[----:B------:R-:W-:Y:S01]  /*6b830*/  PRMT R31, R61, 0x7632, R31 ;  /* 0x000076323d1f7816 */ /* 0x000fe2000000001f */
[----:B-1----:R-:W2:Y:S01]  /*6b840*/  LDL R28, [R1+0x688] ;  /* 0x00068800011c7983 */ /* 0x002ea20000100800 */
[----:B------:R-:W-:-:S03]  /*6b850*/  IMAD.WIDE R6, R30, 0x2, R44 ;  /* 0x000000021e067825 */ /* 0x000fc600078e022c */
[----:B----4-:R1:W-:Y:S04]  /*6b860*/  @P3 STG.E.U16 desc[UR36][R8.64], R5 ;  /* 0x0000000508003986 */ /* 0x0103e8000c101524 */
[----:B------:R-:W-:Y:S01]  /*6b870*/  @P6 STG.E.U16 desc[UR36][R10.64], R29 ;  /* 0x0000001d0a006986 */ /* 0x000fe2000c101524 */
[----:B---3--:R-:W-:Y:S02]  /*6b880*/  ISETP.LT.AND P6, PT, R38, UR4, !P1 ;  /* 0x0000000426007c0c */ /* 0x008fe4000cfc1270 */
[----:B------:R-:W-:Y:S01]  /*6b890*/  ISETP.LT.AND P3, PT, R56, UR4, !P1 ;  /* 0x0000000438007c0c */ /* 0x000fe2000cf61270 */
[----:B------:R3:W-:Y:S01]  /*6b8a0*/  STL [R1+0x29d0], R38 ;  /* 0x0029d02601007387 */ /* 0x0007e20000100800 */
[----:B-1----:R-:W-:Y:S01]  /*6b8b0*/  IMAD.WIDE R4, R30, 0x2, R42 ;  /* 0x000000021e047825 */ /* 0x002fe200078e022a */
[----:B------:R-:W-:-:S02]  /*6b8c0*/  ISETP.LT.AND P1, PT, R59, UR4, !P1 ;  /* 0x000000043b007c0c */ /* 0x000fc4000cf21270 */
[----:B---3--:R-:W3:Y:S04]  /*6b8d0*/  LDL.LU R38, [R1+0x698] ;  /* 0x0006980001267983 */ /* 0x008ee80000300800 */
[----:B------:R1:W-:Y:S04]  /*6b8e0*/  STL [R1+0x29cc], R59 ;  /* 0x0029cc3b01007387 */ /* 0x0003e80000100800 */
[----:B------:R4:W-:Y:S04]  /*6b8f0*/  @P6 STG.E.U16 desc[UR36][R4.64], R61 ;  /* 0x0000003d04006986 */ /* 0x0009e8000c101524 */
[----:B-1----:R-:W3:Y:S04]  /*6b900*/  LDL.LU R59, [R1+0x5bc] ;  /* 0x0005bc00013b7983 */ /* 0x002ee80000300800 */
[----:B----4-:R-:W4:Y:S04]  /*6b910*/  LDL.LU R61, [R1+0x29d4] ;  /* 0x0029d400013d7983 */ /* 0x010f280000300800 */
[----:B------:R-:W4:Y:S04]  /*6b920*/  LDL.LU R4, [R1+0x688] ;  /* 0x0006880001047983 */ /* 0x000f280000300800 */
[----:B------:R-:W-:Y:S04]  /*6b930*/  @P5 STG.E.U16 desc[UR36][R6.64], R31 ;  /* 0x0000001f06005986 */ /* 0x000fe8000c101524 */
[----:B------:R1:W-:Y:S04]  /*6b940*/  STL [R1+0x29b4], R31 ;  /* 0x0029b41f01007387 */ /* 0x0003e80000100800 */
[----:B-1----:R-:W4:Y:S01]  /*6b950*/  LDL.LU R31, [R1+0x5dc] ;  /* 0x0005dc00011f7983 */ /* 0x002f220000300800 */
[----:B------:R-:W-:Y:S01]  /*6b960*/  IMAD.WIDE R8, R30, 0x2, R46 ;  /* 0x000000021e087825 */ /* 0x000fe200078e022e */
[----:B--2---:R-:W-:-:S03]  /*6b970*/  PRMT R32, R28, 0x7632, R32 ;  /* 0x000076321c207816 */ /* 0x004fc60000000020 */
[----:B------:R-:W-:-:S04]  /*6b980*/  IMAD.WIDE R10, R30, 0x2, R48 ;  /* 0x000000021e0a7825 */ /* 0x000fc800078e0230 */
[----:B------:R-:W-:Y:S01]  /*6b990*/  IMAD.WIDE R28, R30, 0x2, R50 ;  /* 0x000000021e1c7825 */ /* 0x000fe200078e0232 */
[----:B------:R-:W-:-:S03]  /*6b9a0*/  ISETP.LT.AND P5, PT, R39, UR4, !P0 ;  /* 0x0000000427007c0c */ /* 0x000fc6000c7a1270 */
[----:B------:R-:W-:Y:S01]  /*6b9b0*/  IMAD.WIDE R6, R30, 0x2, R52 ;  /* 0x000000021e067825 */ /* 0x000fe200078e0234 */
[----:B---3--:R-:W-:Y:S01]  /*6b9c0*/  PRMT R5, R38, 0x7632, R5 ;  /* 0x0000763226057816 */ /* 0x008fe20000000005 */
[----:B----4-:R-:W-:Y:S04]  /*6b9d0*/  @P4 STG.E.U16 desc[UR36][R8.64], R4 ;  /* 0x0000000408004986 */ /* 0x010fe8000c101524 */
[----:B------:R1:W-:Y:S01]  /*6b9e0*/  @P3 STG.E.U16 desc[UR36][R10.64], R32 ;  /* 0x000000200a003986 */ /* 0x0003e2000c101524 */
[----:B------:R-:W-:-:S03]  /*6b9f0*/  ISETP.LT.AND P3, PT, R61, UR4, !P0 ;  /* 0x000000043d007c0c */ /* 0x000fc6000c761270 */
[----:B------:R2:W-:Y:S01]  /*6ba00*/  @P2 STG.E.U16 desc[UR36][R28.64], R38 ;  /* 0x000000261c002986 */ /* 0x0005e2000c101524 */
[----:B------:R-:W-:-:S03]  /*6ba10*/  ISETP.LT.AND P2, PT, R54, UR4, !P0 ;  /* 0x0000000436007c0c */ /* 0x000fc6000c741270 */
[----:B-1----:R-:W3:Y:S01]  /*6ba20*/  LDL R32, [R1+0x2960] ;  /* 0x0029600001207983 */ /* 0x002ee20000100800 */
[----:B0-----:R-:W-:-:S03]  /*6ba30*/  VIADD R4, R30, UR5 ;  /* 0x000000051e047c36 */ /* 0x001fc60008000000 */
[----:B------:R0:W-:Y:S01]  /*6ba40*/  @P1 STG.E.U16 desc[UR36][R6.64], R5 ;  /* 0x0000000506001986 */ /* 0x0001e2000c101524 */
[----:B------:R-:W-:-:S03]  /*6ba50*/  IMAD.WIDE R8, R4, 0x2, R12 ;  /* 0x0000000204087825 */ /* 0x000fc600078e020c */
[----:B--2---:R-:W2:Y:S01]  /*6ba60*/  LDL.LU R38, [R1+0x5fc] ;  /* 0x0005fc0001267983 */ /* 0x004ea20000300800 */
[C---:B------:R-:W-:Y:S01]  /*6ba70*/  IMAD.WIDE R10, R4.reuse, 0x2, R14 ;  /* 0x00000002040a7825 */ /* 0x040fe200078e020e */
[----:B------:R-:W-:Y:S01]  /*6ba80*/  PRMT R30, R59, 0x7632, R30 ;  /* 0x000076323b1e7816 */ /* 0x000fe2000000001e */
[----:B------:R-:W1:Y:S02]  /*6ba90*/  LDCU UR5, c[0x0][0x3b8] ;  /* 0x00007700ff0577ac */ /* 0x000e640008000800 */
[----:B0-----:R-:W-:Y:S01]  /*6baa0*/  IMAD.WIDE R6, R4, 0x2, R2 ;  /* 0x0000000204067825 */ /* 0x001fe200078e0202 */
[----:B------:R-:W-:Y:S01]  /*6bab0*/  PRMT R5, R31, 0x7632, R5 ;  /* 0x000076321f057816 */ /* 0x000fe20000000005 */
[----:B------:R0:W-:Y:S04]  /*6bac0*/  STL [R1+0x29c8], R35 ;  /* 0x0029c82301007387 */ /* 0x0001e80000100800 */
[----:B------:R-:W-:Y:S01]  /*6bad0*/  @P3 STG.E.U16 desc[UR36][R6.64], R31 ;  /* 0x0000001f06003986 */ /* 0x000fe2000c101524 */
[----:B------:R-:W-:-:S03]  /*6bae0*/  ISETP.LT.AND P3, PT, R35, UR4, !P0 ;  /* 0x0000000423007c0c */ /* 0x000fc6000c761270 */
[----:B------:R-:W-:Y:S04]  /*6baf0*/  @P5 STG.E.U16 desc[UR36][R8.64], R5 ;  /* 0x0000000508005986 */ /* 0x000fe8000c101524 */
[----:B0-----:R-:W4:Y:S04]  /*6bb00*/  LDL.LU R35, [R1+0x5ec] ;  /* 0x0005ec0001237983 */ /* 0x001f280000300800 */
[----:B------:R0:W-:Y:S04]  /*6bb10*/  @P2 STG.E.U16 desc[UR36][R10.64], R59 ;  /* 0x0000003b0a002986 */ /* 0x0001e8000c101524 */
[----:B0-----:R-:W2:Y:S01]  /*6bb20*/  LDL.LU R11, [R1+0x5cc] ;  /* 0x0005cc00010b7983 */ /* 0x001ea20000300800 */
[----:B------:R-:W-:Y:S01]  /*6bb30*/  ISETP.LT.AND P1, PT, R57, UR4, !P0 ;  /* 0x0000000439007c0c */ /* 0x000fe2000c721270 */
[----:B------:R-:W-:-:S02]  /*6bb40*/  IMAD.WIDE R28, R4, 0x2, R16 ;  /* 0x00000002041c7825 */ /* 0x000fc400078e0210 */
[----:B------:R-:W4:Y:S02]  /*6bb50*/  LDL.LU R59, [R1+0x61c] ;  /* 0x00061c00013b7983 */ /* 0x000f240000300800 */
[C---:B------:R-:W-:Y:S02]  /*6bb60*/  IMAD.WIDE R6, R4.reuse, 0x2, R18 ;  /* 0x0000000204067825 */ /* 0x040fe400078e0212 */
[----:B------:R-:W4:Y:S02]  /*6bb70*/  LDL.LU R31, [R1+0x60c] ;  /* 0x00060c00011f7983 */ /* 0x000f240000300800 */
[----:B------:R-:W-:-:S04]  /*6bb80*/  IMAD.WIDE R8, R4, 0x2, R20 ;  /* 0x0000000204087825 */ /* 0x000fc800078e0214 */
[----:B------:R-:W-:Y:S01]  /*6bb90*/  VIADD R5, R0, 0x37 ;  /* 0x0000003700057836 */ /* 0x000fe20000000000 */
[----:B------:R-:W-:Y:S01]  /*6bba0*/  STL [R1+0x29c4], R27 ;  /* 0x0029c41b01007387 */ /* 0x000fe20000100800 */
[----:B---3--:R-:W-:-:S13]  /*6bbb0*/  ISETP.LT.AND P4, PT, R32, UR4, !P0 ;  /* 0x0000000420007c0c */ /* 0x008fda000c781270 */
[----:B------:R-:W-:Y:S01]  /*6bbc0*/  @P4 STG.E.U16 desc[UR36][R28.64], R30 ;  /* 0x0000001e1c004986 */ /* 0x000fe2000c101524 */
[----:B------:R-:W-:Y:S02]  /*6bbd0*/  ISETP.LT.AND P4, PT, R33, UR4, !P0 ;  /* 0x0000000421007c0c */ /* 0x000fe4000c781270 */
[----:B--2---:R-:W-:Y:S01]  /*6bbe0*/  PRMT R10, R11, 0x7632, R10 ;  /* 0x000076320b0a7816 */ /* 0x004fe2000000000a */
[----:B------:R0:W-:Y:S01]  /*6bbf0*/  @P1 STG.E.U16 desc[UR36][R6.64], R11 ;  /* 0x0000000b06001986 */ /* 0x0001e2000c101524 */
[----:B------:R-:W-:-:S03]  /*6bc00*/  ISETP.GE.AND P1, PT, R5, UR7, PT ;  /* 0x0000000705007c0c */ /* 0x000fc6000bf26270 */
[----:B------:R2:W-:Y:S01]  /*6bc10*/  @P3 STG.E.U16 desc[UR36][R8.64], R10 ;  /* 0x0000000a08003986 */ /* 0x0005e2000c101524 */
[----:B------:R-:W-:Y:S01]  /*6bc20*/  PRMT R5, R38, 0x7632, R5 ;  /* 0x0000763226057816 */ /* 0x000fe20000000005 */
[----:B0-----:R-:W-:-:S04]  /*6bc30*/  IMAD.WIDE R6, R4, 0x2, R22 ;  /* 0x0000000204067825 */ /* 0x001fc800078e0216 */
[----:B--2---:R-:W-:Y:S01]  /*6bc40*/  IMAD.WIDE R10, R4, 0x2, R26 ;  /* 0x00000002040a7825 */ /* 0x004fe200078e021a */
[----:B------:R0:W-:Y:S04]  /*6bc50*/  @P4 STG.E.U16 desc[UR36][R6.64], R38 ;  /* 0x0000002606004986 */ /* 0x0001e8000c101524 */
[----:B------:R-:W2:Y:S04]  /*6bc60*/  LDL.LU R27, [R1+0x62c] ;  /* 0x00062c00011b7983 */ /* 0x000ea80000300800 */
[----:B0-----:R-:W3:Y:S01]  /*6bc70*/  LDL.LU R38, [R1+0x29d0] ;  /* 0x0029d00001267983 */ /* 0x001ee20000300800 */
[----:B------:R-:W-:-:S02]  /*6bc80*/  ISETP.LT.AND P5, PT, R60, UR4, !P0 ;  /* 0x000000043c007c0c */ /* 0x000fc4000c7a1270 */
[----:B------:R-:W-:Y:S01]  /*6bc90*/  ISETP.LT.AND P6, PT, R34, UR4, !P0 ;  /* 0x0000000422007c0c */ /* 0x000fe2000c7c1270 */
[----:B------:R-:W-:Y:S01]  /*6bca0*/  IMAD.WIDE R8, R4, 0x2, R24 ;  /* 0x0000000204087825 */ /* 0x000fe200078e0218 */
[----:B------:R-:W-:-:S09]  /*6bcb0*/  ISETP.LT.AND P2, PT, R36, UR4, !P0 ;  /* 0x0000000424007c0c */ /* 0x000fd2000c741270 */
[----:B------:R0:W-:Y:S04]  /*6bcc0*/  @P5 STG.E.U16 desc[UR36][R8.64], R5 ;  /* 0x0000000508005986 */ /* 0x0001e8000c101524 */
[----:B----4-:R4:W-:Y:S01]  /*6bcd0*/  @P6 STG.E.U16 desc[UR36][R10.64], R35 ;  /* 0x000000230a006986 */ /* 0x0109e2000c101524 */
[----:B------:R-:W-:Y:S01]  /*6bce0*/  IMAD.WIDE R28, R4, 0x2, R40 ;  /* 0x00000002041c7825 */ /* 0x000fe200078e0228 */
[----:B------:R-:W-:-:S03]  /*6bcf0*/  PRMT R30, R35, 0x7632, R30 ;  /* 0x00007632231e7816 */ /* 0x000fc6000000001e */
[----:B------:R-:W-:Y:S02]  /*6bd00*/  IMAD.WIDE R6, R4, 0x2, R42 ;  /* 0x0000000204067825 */ /* 0x000fe400078e022a */
[----:B------:R-:W-:Y:S01]  /*6bd10*/  @P2 STG.E.U16 desc[UR36][R28.64], R30 ;  /* 0x0000001e1c002986 */ /* 0x000fe2000c101524 */
[----:B0-----:R-:W-:-:S03]  /*6bd20*/  PRMT R5, R59, 0x7632, R5 ;  /* 0x000076323b057816 */ /* 0x001fc60000000005 */
[----:B----4-:R-:W4:Y:S01]  /*6bd30*/  LDL.LU R35, [R1+0x65c] ;  /* 0x00065c0001237983 */ /* 0x010f220000300800 */
[----:B---3--:R-:W-:-:S13]  /*6bd40*/  ISETP.LT.AND P6, PT, R38, UR4, !P0 ;  /* 0x0000000426007c0c */ /* 0x008fda000c7c1270 */
[----:B------:R0:W-:Y:S04]  /*6bd50*/  @P6 STG.E.U16 desc[UR36][R6.64], R59 ;  /* 0x0000003b06006986 */ /* 0x0001e8000c101524 */
[----:B0-----:R-:W3:Y:S01]  /*6bd60*/  LDL.LU R59, [R1+0x29cc] ;  /* 0x0029cc00013b7983 */ /* 0x001ee20000300800 */
[----:B------:R-:W-:Y:S02]  /*6bd70*/  ISETP.LT.AND P2, PT, R37, UR4, !P0 ;  /* 0x0000000425007c0c */ /* 0x000fe4000c741270 */
[----:B------:R-:W-:Y:S02]  /*6bd80*/  ISETP.LT.AND P3, PT, R55, UR4, !P0 ;  /* 0x0000000437007c0c */ /* 0x000fe4000c761270 */
[----:B------:R-:W-:Y:S01]  /*6bd90*/  ISETP.LT.AND P4, PT, R56, UR4, !P0 ;  /* 0x0000000438007c0c */ /* 0x000fe2000c781270 */
[----:B------:R-:W-:Y:S01]  /*6bda0*/  IMAD.WIDE R8, R4, 0x2, R44 ;  /* 0x0000000204087825 */ /* 0x000fe200078e022c */
[----:B------:R-:W-:-:S02]  /*6bdb0*/  ISETP.LT.AND P5, PT, R58, UR4, !P0 ;  /* 0x000000043a007c0c */ /* 0x000fc4000c7a1270 */
[----:B------:R-:W-:Y:S01]  /*6bdc0*/  PRMT R30, R31, 0x7632, R30 ;  /* 0x000076321f1e7816 */ /* 0x000fe2000000001e */
[----:B------:R-:W-:-:S04]  /*6bdd0*/  IMAD.WIDE R10, R4, 0x2, R46 ;  /* 0x00000002040a7825 */ /* 0x000fc800078e022e */
[C---:B------:R-:W-:Y:S01]  /*6bde0*/  IMAD.WIDE R28, R4.reuse, 0x2, R48 ;  /* 0x00000002041c7825 */ /* 0x040fe200078e0230 */
[----:B------:R0:W-:Y:S01]  /*6bdf0*/  @P2 STG.E.U16 desc[UR36][R8.64], R5 ;  /* 0x0000000508002986 */ /* 0x0001e2000c101524 */
[----:B------:R-:W-:Y:S02]  /*6be00*/  ISETP.LT.AND P2, PT, R61, UR4, !P1 ;  /* 0x000000043d007c0c */ /* 0x000fe4000cf41270 */
[C---:B------:R-:W-:Y:S01]  /*6be10*/  IMAD.WIDE R6, R4.reuse, 0x2, R50 ;  /* 0x0000000204067825 */ /* 0x040fe200078e0232 */
[----:B------:R-:W-:Y:S04]  /*6be20*/  @P3 STG.E.U16 desc[UR36][R10.64], R31 ;  /* 0x0000001f0a003986 */ /* 0x000fe8000c101524 */
[----:B------:R1:W-:Y:S01]  /*6be30*/  @P4 STG.E.U16 desc[UR36][R28.64], R30 ;  /* 0x0000001e1c004986 */ /* 0x0003e2000c101524 */
[----:B0-----:R-:W-:Y:S01]  /*6be40*/  IMAD.WIDE R8, R4, 0x2, R52 ;  /* 0x0000000204087825 */ /* 0x001fe200078e0234 */
[----:B--2---:R-:W-:-:S02]  /*6be50*/  PRMT R5, R27, 0x7632, R5 ;  /* 0x000076321b057816 */ /* 0x004fc40000000005 */
[----:B------:R-:W-:Y:S01]  /*6be60*/  @P5 STG.E.U16 desc[UR36][R6.64], R27 ;  /* 0x0000001b06005986 */ /* 0x000fe2000c101524 */
[----:B-1----:R-:W-:Y:S01]  /*6be70*/  VIADD R28, R4, UR5 ;  /* 0x00000005041c7c36 */ /* 0x002fe20008000000 */
[----:B----4-:R-:W-:Y:S01]  /*6be80*/  PRMT R30, R35, 0x7632, R30 ;  /* 0x00007632231e7816 */ /* 0x010fe2000000001e */
[----:B------:R-:W0:Y:S01]  /*6be90*/  LDCU UR5, c[0x0][0x3b8] ;  /* 0x00007700ff0577ac */ /* 0x000e220008000800 */
[----:B---3--:R-:W-:Y:S01]  /*6bea0*/  ISETP.LT.AND P0, PT, R59, UR4, !P0 ;  /* 0x000000043b007c0c */ /* 0x008fe2000c701270 */
[----:B------:R1:W-:Y:S04]  /*6beb0*/  STL [R1+0x29c0], R59 ;  /* 0x0029c03b01007387 */ /* 0x0003e80000100800 */
[----:B-1----:R-:W2:Y:S08]  /*6bec0*/  LDL.LU R59, [R1+0x64c] ;  /* 0x00064c00013b7983 */ /* 0x002eb00000300800 */
[----:B------:R1:W-:Y:S01]  /*6bed0*/  @P0 STG.E.U16 desc[UR36][R8.64], R5 ;  /* 0x0000000508000986 */ /* 0x0003e2000c101524 */
[----:B------:R-:W-:-:S03]  /*6bee0*/  ISETP.LT.AND P0, PT, R57, UR4, !P1 ;  /* 0x0000000439007c0c */ /* 0x000fc6000cf01270 */
[----:B------:R-:W3:Y:S04]  /*6bef0*/  LDL.LU R31, [R1+0x63c] ;  /* 0x00063c00011f7983 */ /* 0x000ee80000300800 */
[----:B------:R-:W4:Y:S01]  /*6bf00*/  LDL R27, [R1+0x67c] ;  /* 0x00067c00011b7983 */ /* 0x000f220000100800 */
[----:B-1----:R-:W-:-:S03]  /*6bf10*/  IMAD.WIDE R4, R28, 0x2, R2 ;  /* 0x000000021c047825 */ /* 0x002fc600078e0202 */
[----:B------:R1:W-:Y:S04]  /*6bf20*/  STL [R1+0x29bc], R57 ;  /* 0x0029bc3901007387 */ /* 0x0003e80000100800 */
[----:B------:R0:W-:Y:S04]  /*6bf30*/  @P2 STG.E.U16 desc[UR36][R4.64], R35 ;  /* 0x0000002304002986 */ /* 0x0001e8000c101524 */
[----:B-1----:R-:W4:Y:S04]  /*6bf40*/  LDL.LU R57, [R1+0x66c] ;  /* 0x00066c0001397983 */ /* 0x002f280000300800 */
[----:B0-----:R-:W4:Y:S01]  /*6bf50*/  LDL.LU R35, [R1+0x29c8] ;  /* 0x0029c80001237983 */ /* 0x001f220000300800 */
[----:B------:R-:W-:Y:S01]  /*6bf60*/  ISETP.LT.AND P4, PT, R39, UR4, !P1 ;  /* 0x0000000427007c0c */ /* 0x000fe2000cf81270 */
[----:B------:R-:W-:Y:S01]  /*6bf70*/  IMAD.WIDE R6, R28, 0x2, R12 ;  /* 0x000000021c067825 */ /* 0x000fe200078e020c */
[----:B------:R-:W-:-:S02]  /*6bf80*/  ISETP.LT.AND P3, PT, R54, UR4, !P1 ;  /* 0x0000000436007c0c */ /* 0x000fc4000cf61270 */
[----:B------:R-:W-:Y:S01]  /*6bf90*/  ISETP.LT.AND P5, PT, R32, UR4, !P1 ;  /* 0x0000000420007c0c */ /* 0x000fe2000cfa1270 */
[----:B------:R-:W-:-:S04]  /*6bfa0*/  IMAD.WIDE R8, R28, 0x2, R14 ;  /* 0x000000021c087825 */ /* 0x000fc800078e020e */
[----:B------:R-:W-:-:S04]  /*6bfb0*/  IMAD.WIDE R10, R28, 0x2, R16 ;  /* 0x000000021c0a7825 */ /* 0x000fc800078e0210 */
[----:B------:R-:W-:Y:S01]  /*6bfc0*/  @P4 STG.E.U16 desc[UR36][R6.64], R30 ;  /* 0x0000001e06004986 */ /* 0x000fe2000c101524 */
[----:B------:R-:W-:Y:S01]  /*6bfd0*/  IMAD.WIDE R4, R28, 0x2, R18 ;  /* 0x000000021c047825 */ /* 0x000fe200078e0212 */
[----:B------:R-:W-:Y:S02]  /*6bfe0*/  ISETP.LT.AND P2, PT, R36, UR4, !P1 ;  /* 0x0000000424007c0c */ /* 0x000fe4000cf41270 */
[----:B--2---:R-:W-:Y:S01]  /*6bff0*/  PRMT R29, R59, 0x7632, R29 ;  /* 0x000076323b1d7816 */ /* 0x004fe2000000001d */
[----:B------:R0:W-:Y:S04]  /*6c000*/  @P3 STG.E.U16 desc[UR36][R8.64], R59 ;  /* 0x0000003b08003986 */ /* 0x0001e8000c101524 */
[----:B------:R1:W-:Y:S04]  /*6c010*/  @P5 STG.E.U16 desc[UR36][R10.64], R29 ;  /* 0x0000001d0a005986 */ /* 0x0003e8000c101524 */
[----:B---3--:R2:W-:Y:S01]  /*6c020*/  @P0 STG.E.U16 desc[UR36][R4.64], R31 ;  /* 0x0000001f04000986 */ /* 0x0085e2000c101524 */
[----:B0-----:R-:W-:-:S03]  /*6c030*/  IMAD.WIDE R8, R28, 0x2, R20 ;  /* 0x000000021c087825 */ /* 0x001fc600078e0214 */
[----:B------:R-:W3:Y:S01]  /*6c040*/  LDL.LU R59, [R1+0x6ac] ;  /* 0x0006ac00013b7983 */ /* 0x000ee20000300800 */
[----:B-1----:R-:W-:Y:S02]  /*6c050*/  PRMT R10, R31, 0x7632, R10 ;  /* 0x000076321f0a7816 */ /* 0x002fe4000000000a */
[----:B----4-:R-:W-:Y:S01]  /*6c060*/  PRMT R11, R27, 0x7632, R11 ;  /* 0x000076321b0b7816 */ /* 0x010fe2000000000b */
[----:B--2---:R-:W2:Y:S01]  /*6c070*/  LDL.LU R31, [R1+0x68c] ;  /* 0x00068c00011f7983 */ /* 0x004ea20000300800 */
[----:B------:R-:W-:-:S03]  /*6c080*/  ISETP.LT.AND P4, PT, R35, UR4, !P1 ;  /* 0x0000000423007c0c */ /* 0x000fc6000cf81270 */
[----:B------:R0:W-:Y:S04]  /*6c090*/  STL [R1+0x29b8], R36 ;  /* 0x0029b82401007387 */ /* 0x0001e80000100800 */
[----:B0-----:R-:W4:Y:S04]  /*6c0a0*/  LDL.LU R36, [R1+0x69c] ;  /* 0x00069c0001247983 */ /* 0x001f280000300800 */
[----:B------:R-:W2:Y:S04]  /*6c0b0*/  LDL.LU R27, [R1+0x29c4] ;  /* 0x0029c400011b7983 */ /* 0x000ea80000300800 */
[----:B------:R0:W-:Y:S04]  /*6c0c0*/  @P4 STG.E.U16 desc[UR36][R8.64], R10 ;  /* 0x0000000a08004986 */ /* 0x0001e8000c101524 */
[----:B0-----:R-:W4:Y:S01]  /*6c0d0*/  LDL.LU R10, [R1+0x67c] ;  /* 0x00067c00010a7983 */ /* 0x001f220000300800 */
[----:B------:R-:W-:-:S02]  /*6c0e0*/  ISETP.LT.AND P3, PT, R33, UR4, !P1 ;  /* 0x0000000421007c0c */ /* 0x000fc4000cf61270 */
[----:B------:R-:W-:Y:S01]  /*6c0f0*/  ISETP.LT.AND P5, PT, R60, UR4, !P1 ;  /* 0x000000043c007c0c */ /* 0x000fe2000cfa1270 */
[----:B------:R-:W-:Y:S01]  /*6c100*/  IMAD.WIDE R6, R28, 0x2, R22 ;  /* 0x000000021c067825 */ /* 0x000fe200078e0216 */
[----:B------:R-:W-:-:S03]  /*6c110*/  ISETP.LT.AND P6, PT, R34, UR4, !P1 ;  /* 0x0000000422007c0c */ /* 0x000fc6000cfc1270 */
[----:B------:R-:W-:Y:S01]  /*6c120*/  IMAD.WIDE R4, R28, 0x2, R24 ;  /* 0x000000021c047825 */ /* 0x000fe200078e0218 */
[----:B---3--:R-:W-:-:S03]  /*6c130*/  PRMT R30, R59, 0x7632, R30 ;  /* 0x000076323b1e7816 */ /* 0x008fc6000000001e */
[----:B--2---:R-:W-:Y:S02]  /*6c140*/  IMAD.WIDE R8, R28, 0x2, R26 ;  /* 0x000000021c087825 */ /* 0x004fe400078e021a */
[----:B----4-:R0:W-:Y:S01]  /*6c150*/  @P3 STG.E.U16 desc[UR36][R6.64], R10 ;  /* 0x0000000a06003986 */ /* 0x0101e2000c101524 */
[----:B------:R-:W-:-:S03]  /*6c160*/  ISETP.LT.AND P3, PT, R38, UR4, !P1 ;  /* 0x0000000426007c0c */ /* 0x000fc6000cf61270 */
[----:B------:R1:W-:Y:S04]  /*6c170*/  @P5 STG.E.U16 desc[UR36][R4.64], R11 ;  /* 0x0000000b04005986 */ /* 0x0003e8000c101524 */
[----:B------:R2:W-:Y:S01]  /*6c180*/  @P6 STG.E.U16 desc[UR36][R8.64], R57 ;  /* 0x0000003908006986 */ /* 0x0005e2000c101524 */
[----:B0-----:R-:W-:Y:S01]  /*6c190*/  PRMT R6, R57, 0x7632, R6 ;  /* 0x0000763239067816 */ /* 0x001fe20000000006 */
[C---:B-1----:R-:W-:Y:S02]  /*6c1a0*/  IMAD.WIDE R4, R28.reuse, 0x2, R40 ;  /* 0x000000021c047825 */ /* 0x042fe400078e0228 */
[----:B--2---:R-:W2:Y:S04]  /*6c1b0*/  LDL R57, [R1+0x6c0] ;  /* 0x0006c00001397983 */ /* 0x004ea80000100800 */
[----:B------:R0:W-:Y:S02]  /*6c1c0*/  @P2 STG.E.U16 desc[UR36][R4.64], R6 ;  /* 0x0000000604002986 */ /* 0x0001e4000c101524 */
[----:B0-----:R-:W-:-:S05]  /*6c1d0*/  IMAD.WIDE R4, R28, 0x2, R42 ;  /* 0x000000021c047825 */ /* 0x001fca00078e022a */
[----:B------:R0:W-:Y:S04]  /*6c1e0*/  @P3 STG.E.U16 desc[UR36][R4.64], R59 ;  /* 0x0000003b04003986 */ /* 0x0001e8000c101524 */
[----:B0-----:R-:W3:Y:S01]  /*6c1f0*/  LDL.LU R59, [R1+0x29c0] ;  /* 0x0029c000013b7983 */ /* 0x001ee20000300800 */
[----:B------:R-:W-:Y:S02]  /*6c200*/  ISETP.LT.AND P5, PT, R37, UR4, !P1 ;  /* 0x0000000425007c0c */ /* 0x000fe4000cfa1270 */
[----:B------:R-:W-:Y:S02]  /*6c210*/  ISETP.LT.AND P4, PT, R55, UR4, !P1 ;  /* 0x0000000437007c0c */ /* 0x000fe4000cf81270 */
[----:B------:R-:W-:Y:S01]  /*6c220*/  ISETP.LT.AND P6, PT, R56, UR4, !P1 ;  /* 0x0000000438007c0c */ /* 0x000fe2000cfc1270 */
[----:B------:R-:W-:Y:S01]  /*6c230*/  VIADD R29, R0, 0x38 ;  /* 0x00000038001d7836 */ /* 0x000fe20000000000 */
[----:B------:R-:W-:Y:S01]  /*6c240*/  ISETP.LT.AND P2, PT, R58, UR4, !P1 ;  /* 0x000000043a007c0c */ /* 0x000fe2000cf41270 */
[----:B------:R-:W-:-:S03]  /*6c250*/  IMAD.WIDE R6, R28, 0x2, R44 ;  /* 0x000000021c067825 */ /* 0x000fc600078e022c */
[----:B------:R-:W-:Y:S01]  /*6c260*/  ISETP.GE.AND P0, PT, R29, UR7, PT ;  /* 0x000000071d007c0c */ /* 0x000fe2000bf06270 */
[----:B------:R-:W-:Y:S01]  /*6c270*/  IMAD.WIDE R8, R28, 0x2, R46 ;  /* 0x000000021c087825 */ /* 0x000fe200078e022e */
[----:B------:R-:W-:-:S03]  /*6c280*/  PRMT R29, R31, 0x7632, R29 ;  /* 0x000076321f1d7816 */ /* 0x000fc6000000001d */
[C---:B------:R-:W-:Y:S01]  /*6c290*/  IMAD.WIDE R10, R28.reuse, 0x2, R48 ;  /* 0x000000021c0a7825 */ /* 0x040fe200078e0230 */
[----:B------:R0:W-:Y:S03]  /*6c2a0*/  @P5 STG.E.U16 desc[UR36][R6.64], R30 ;  /* 0x0000001e06005986 */ /* 0x0001e6000c101524 */
[C---:B------:R-:W-:Y:S01]  /*6c2b0*/  IMAD.WIDE R4, R28.reuse, 0x2, R50 ;  /* 0x000000021c047825 */ /* 0x040fe200078e0232 */
[----:B------:R1:W-:Y:S04]  /*6c2c0*/  @P4 STG.E.U16 desc[UR36][R8.64], R31 ;  /* 0x0000001f08004986 */ /* 0x0003e8000c101524 */
[----:B------:R4:W-:Y:S01]  /*6c2d0*/  @P6 STG.E.U16 desc[UR36][R10.64], R29 ;  /* 0x0000001d0a006986 */ /* 0x0009e2000c101524 */
[----:B0-----:R-:W-:-:S03]  /*6c2e0*/  IMAD.WIDE R6, R28, 0x2, R52 ;  /* 0x000000021c067825 */ /* 0x001fc600078e0234 */
[----:B------:R0:W-:Y:S01]  /*6c2f0*/  @P2 STG.E.U16 desc[UR36][R4.64], R36 ;  /* 0x0000002404002986 */ /* 0x0001e2000c101524 */
[----:B------:R-:W-:-:S03]  /*6c300*/  VIADD R30, R0, 0x39 ;  /* 0x00000039001e7836 */ /* 0x000fc60000000000 */
[----:B-1----:R-:W3:Y:S01]  /*6c310*/  LDL.LU R31, [R1+0x6e0] ;  /* 0x0006e000011f7983 */ /* 0x002ee20000300800 */
[----:B----4-:R-:W-:-:S03]  /*6c320*/  PRMT R29, R36, 0x7632, R29 ;  /* 0x00007632241d7816 */ /* 0x010fc6000000001d */
[----:B0-----:R-:W4:Y:S01]  /*6c330*/  LDL R36, [R1+0x6f0] ;  /* 0x0006f00001247983 */ /* 0x001f220000100800 */
[----:B------:R-:W-:Y:S01]  /*6c340*/  VIADD R4, R28, UR5 ;  /* 0x000000051c047c36 */ /* 0x000fe20008000000 */
[----:B--2---:R-:W-:Y:S02]  /*6c350*/  PRMT R5, R57, 0x7632, R5 ;  /* 0x0000763239057816 */ /* 0x004fe40000000005 */
[----:B------:R-:W2:Y:S01]  /*6c360*/  LDL.LU R0, [R1+0x710] ;  /* 0x0007100001007983 */ /* 0x000ea20000300800 */
[----:B---3--:R-:W-:-:S03]  /*6c370*/  ISETP.LT.AND P1, PT, R59, UR4, !P1 ;  /* 0x000000043b007c0c */ /* 0x008fc6000cf21270 */
[----:B------:R-:W3:Y:S01]  /*6c380*/  LDL.LU R28, [R1+0x6b0] ;  /* 0x0006b000011c7983 */ /* 0x000ee20000300800 */
[----:B------:R-:W-:Y:S01]  /*6c390*/  ISETP.LT.AND P4, PT, R61, UR4, !P0 ;  /* 0x000000043d007c0c */ /* 0x000fe2000c781270 */
[----:B------:R-:W0:Y:S02]  /*6c3a0*/  LDCU UR5, c[0x0][0x3b8] ;  /* 0x00007700ff0577ac */ /* 0x000e240008000800 */
[----:B------:R-:W2:Y:S06]  /*6c3b0*/  LDL.LU R57, [R1+0x29bc] ;  /* 0x0029bc0001397983 */ /* 0x000eac0000300800 */
[----:B------:R1:W-:Y:S04]  /*6c3c0*/  @P1 STG.E.U16 desc[UR36][R6.64], R29 ;  /* 0x0000001d06001986 */ /* 0x0003e8000c101524 */
[----:B-1----:R-:W3:Y:S01]  /*6c3d0*/  LDL.LU R7, [R1+0x6c0] ;  /* 0x0006c00001077983 */ /* 0x002ee20000300800 */
[----:B------:R-:W-:-:S02]  /*6c3e0*/  ISETP.LT.AND P6, PT, R39, UR4, !P0 ;  /* 0x0000000427007c0c */ /* 0x000fc4000c7c1270 */
[----:B------:R-:W-:Y:S01]  /*6c3f0*/  ISETP.LT.AND P5, PT, R54, UR4, !P0 ;  /* 0x0000000436007c0c */ /* 0x000fe2000c7a1270 */
[----:B------:R-:W-:Y:S01]  /*6c400*/  IMAD.WIDE R8, R4, 0x2, R2 ;  /* 0x0000000204087825 */ /* 0x000fe200078e0202 */
[----:B------:R-:W-:-:S03]  /*6c410*/  ISETP.LT.AND P3, PT, R32, UR4, !P0 ;  /* 0x0000000420007c0c */ /* 0x000fc6000c761270 */
[----:B------:R-:W-:Y:S01]  /*6c420*/  IMAD.WIDE R10, R4, 0x2, R12 ;  /* 0x00000002040a7825 */ /* 0x000fe200078e020c */
[----:B------:R-:W-:Y:S02]  /*6c430*/  ISETP.GE.AND P2, PT, R30, UR7, PT ;  /* 0x000000071e007c0c */ /* 0x000fe4000bf46270 */
[----:B----4-:R-:W-:Y:S02]  /*6c440*/  PRMT R30, R36, 0x7632, R30 ;  /* 0x00007632241e7816 */ /* 0x010fe4000000001e */
[----:B--2---:R-:W-:Y:S01]  /*6c450*/  ISETP.LT.AND P1, PT, R57, UR4, !P0 ;  /* 0x0000000439007c0c */ /* 0x004fe2000c721270 */
[----:B---3--:R1:W-:Y:S01]  /*6c460*/  @P4 STG.E.U16 desc[UR36][R8.64], R7 ;  /* 0x0000000708004986 */ /* 0x0083e2000c101524 */
[----:B------:R-:W-:-:S03]  /*6c470*/  ISETP.LT.AND P4, PT, R35, UR4, !P0 ;  /* 0x0000000423007c0c */ /* 0x000fc6000c781270 */
[----:B------:R2:W-:Y:S01]  /*6c480*/  @P6 STG.E.U16 desc[UR36][R10.64], R5 ;  /* 0x000000050a006986 */ /* 0x0005e2000c101524 */
[----:B-1----:R-:W-:-:S04]  /*6c490*/  IMAD.WIDE R6, R4, 0x2, R14 ;  /* 0x0000000204067825 */ /* 0x002fc800078e020e */
[----:B------:R-:W-:Y:S01]  /*6c4a0*/  IMAD.WIDE R8, R4, 0x2, R16 ;  /* 0x0000000204087825 */ /* 0x000fe200078e0210 */
[----:B--2---:R-:W-:Y:S01]  /*6c4b0*/  PRMT R5, R28, 0x7632, R5 ;  /* 0x000076321c057816 */ /* 0x004fe20000000005 */
[----:B------:R1:W-:Y:S04]  /*6c4c0*/  @P5 STG.E.U16 desc[UR36][R6.64], R28 ;  /* 0x0000001c06005986 */ /* 0x0003e8000c101524 */
[----:B------:R2:W-:Y:S01]  /*6c4d0*/  @P3 STG.E.U16 desc[UR36][R8.64], R5 ;  /* 0x0000000508003986 */ /* 0x0005e2000c101524 */
[----:B------:R-:W-:Y:S01]  /*6c4e0*/  ISETP.LT.AND P3, PT, R34, UR4, !P0 ;  /* 0x0000000422007c0c */ /* 0x000fe2000c761270 */
[C---:B------:R-:W-:Y:S02]  /*6c4f0*/  IMAD.WIDE R10, R4.reuse, 0x2, R20 ;  /* 0x00000002040a7825 */ /* 0x040fe400078e0214 */
[----:B------:R-:W3:Y:S02]  /*6c500*/  LDL.LU R34, [R1+0x750] ;  /* 0x0007500001227983 */ /* 0x000ee40000300800 */
[----:B-1----:R-:W-:-:S02]  /*6c510*/  IMAD.WIDE R28, R4, 0x2, R18 ;  /* 0x00000002041c7825 */ /* 0x002fc400078e0212 */
[----:B------:R-:W4:Y:S01]  /*6c520*/  LDL.LU R36, [R1+0x29b8] ;  /* 0x0029b80001247983 */ /* 0x000f220000300800 */
[----:B--2---:R-:W-:-:S03]  /*6c530*/  PRMT R5, R31, 0x7632, R5 ;  /* 0x000076321f057816 */ /* 0x004fc60000000005 */
[----:B------:R1:W-:Y:S04]  /*6c540*/  @P1 STG.E.U16 desc[UR36][R28.64], R31 ;  /* 0x0000001f1c001986 */ /* 0x0003e8000c101524 */
[----:B------:R2:W-:Y:S04]  /*6c550*/  @P4 STG.E.U16 desc[UR36][R10.64], R5 ;  /* 0x000000050a004986 */ /* 0x0005e8000c101524 */
[----:B-1----:R-:W3:Y:S04]  /*6c560*/  LDL.LU R31, [R1+0x29b4] ;  /* 0x0029b400011f7983 */ /* 0x002ee80000300800 */
[----:B--2---:R-:W2:Y:S01]  /*6c570*/  LDL.LU R10, [R1+0x6f0] ;  /* 0x0006f000010a7983 */ /* 0x004ea20000300800 */
[----:B------:R-:W-:-:S02]  /*6c580*/  ISETP.LT.AND P5, PT, R33, UR4, !P0 ;  /* 0x0000000421007c0c */ /* 0x000fc4000c7a1270 */
[----:B------:R-:W-:Y:S01]  /*6c590*/  ISETP.LT.AND P6, PT, R60, UR4, !P0 ;  /* 0x000000043c007c0c */ /* 0x000fe2000c7c1270 */
[----:B------:R-:W-:-:S04]  /*6c5a0*/  IMAD.WIDE R8, R4, 0x2, R22 ;  /* 0x0000000204087825 */ /* 0x000fc800078e0216 */
[----:B------:R-:W-:-:S04]  /*6c5b0*/  IMAD.WIDE R6, R4, 0x2, R24 ;  /* 0x0000000204067825 */ /* 0x000fc800078e0218 */
[----:B------:R-:W-:Y:S01]  /*6c5c0*/  IMAD.WIDE R28, R4, 0x2, R26 ;  /* 0x00000002041c7825 */ /* 0x000fe200078e021a */
[----:B------:R-:W-:Y:S01]  /*6c5d0*/  PRMT R5, R0, 0x7632, R5 ;  /* 0x0000763200057816 */ /* 0x000fe20000000005 */
[----:B------:R-:W3:Y:S01]  /*6c5e0*/  LDL R11, [R1+0x1164] ;  /* 0x00116400010b7983 */ /* 0x000ee20000100800 */
[----:B----4-:R-:W-:-:S03]  /*6c5f0*/  ISETP.LT.AND P1, PT, R36, UR4, !P0 ;  /* 0x0000000424007c0c */ /* 0x010fc6000c721270 */
[----:B--2---:R-:W-:Y:S04]  /*6c600*/  @P5 STG.E.U16 desc[UR36][R8.64], R10 ;  /* 0x0000000a08005986 */ /* 0x004fe8000c101524 */
[----:B------:R1:W-:Y:S04]  /*6c610*/  @P6 STG.E.U16 desc[UR36][R6.64], R30 ;  /* 0x0000001e06006986 */ /* 0x0003e8000c101524 */
[----:B------:R2:W-:Y:S01]  /*6c620*/  @P3 STG.E.U16 desc[UR36][R28.64], R0 ;  /* 0x000000001c003986 */ /* 0x0005e2000c101524 */
[----:B-1----:R-:W-:-:S03]  /*6c630*/  IMAD.WIDE R6, R4, 0x2, R40 ;  /* 0x0000000204067825 */ /* 0x002fc600078e0228 */
[----:B--2---:R-:W2:Y:S04]  /*6c640*/  LDL R29, [R1+0x740] ;  /* 0x00074000011d7983 */ /* 0x004ea80000100800 */
[----:B------:R-:W4:Y:S04]  /*6c650*/  LDL.LU R36, [R1+0x770] ;  /* 0x0007700001247983 */ /* 0x000f280000300800 */
[----:B------:R-:W4:Y:S04]  /*6c660*/  LDL.LU R0, [R1+0x780] ;  /* 0x0007800001007983 */ /* 0x000f280000300800 */
[----:B------:R1:W-:Y:S04]  /*6c670*/  @P1 STG.E.U16 desc[UR36][R6.64], R5 ;  /* 0x0000000506001986 */ /* 0x0003e8000c101524 */
[----:B-1----:R-:W4:Y:S01]  /*6c680*/  LDL.LU R7, [R1+0x740] ;  /* 0x0007400001077983 */ /* 0x002f220000300800 */
[----:B------:R-:W-:-:S02]  /*6c690*/  ISETP.LT.AND P3, PT, R38, UR4, !P0 ;  /* 0x0000000426007c0c */ /* 0x000fc4000c761270 */
[----:B------:R-:W-:Y:S02]  /*6c6a0*/  ISETP.LT.AND P4, PT, R37, UR4, !P0 ;  /* 0x0000000425007c0c */ /* 0x000fe4000c781270 */
[----:B------:R-:W-:Y:S01]  /*6c6b0*/  ISETP.LT.AND P5, PT, R55, UR4, !P0 ;  /* 0x0000000437007c0c */ /* 0x000fe2000c7a1270 */
[----:B---3--:R-:W-:Y:S01]  /*6c6c0*/  VIADD R30, R11, 0x3a ;  /* 0x0000003a0b1e7836 */ /* 0x008fe20000000000 */
[----:B------:R-:W-:Y:S01]  /*6c6d0*/  ISETP.LT.AND P6, PT, R56, UR4, !P0 ;  /* 0x0000000438007c0c */ /* 0x000fe2000c7c1270 */
[----:B------:R-:W-:-:S04]  /*6c6e0*/  IMAD.WIDE R8, R4, 0x2, R42 ;  /* 0x0000000204087825 */ /* 0x000fc800078e022a */
[----:B------:R-:W-:Y:S01]  /*6c6f0*/  IMAD.WIDE R10, R4, 0x2, R44 ;  /* 0x00000002040a7825 */ /* 0x000fe200078e022c */
[----:B------:R-:W-:Y:S02]  /*6c700*/  PRMT R5, R34, 0x7632, R5 ;  /* 0x0000763222057816 */ /* 0x000fe40000000005 */
[----:B------:R-:W-:Y:S02]  /*6c710*/  ISETP.GE.AND P1, PT, R30, UR7, PT ;  /* 0x000000071e007c0c */ /* 0x000fe4000bf26270 */
[----:B--2---:R-:W-:Y:S01]  /*6c720*/  PRMT R31, R29, 0x7632, R31 ;  /* 0x000076321d1f7816 */ /* 0x004fe2000000001f */
[----:B------:R-:W-:Y:S01]  /*6c730*/  IMAD.WIDE R28, R4, 0x2, R46 ;  /* 0x00000002041c7825 */ /* 0x000fe200078e022e */
[----:B----4-:R-:W-:Y:S01]  /*6c740*/  PRMT R30, R0, 0x7632, R30 ;  /* 0x00007632001e7816 */ /* 0x010fe2000000001e */
[----:B------:R1:W-:Y:S01]  /*6c750*/  @P3 STG.E.U16 desc[UR36][R8.64], R7 ;  /* 0x0000000708003986 */ /* 0x0003e2000c101524 */
[----:B------:R-:W-:Y:S02]  /*6c760*/  ISETP.LT.AND P3, PT, R58, UR4, !P0 ;  /* 0x000000043a007c0c */ /* 0x000fe4000c761270 */
[----:B------:R-:W-:Y:S01]  /*6c770*/  ISETP.LT.AND P0, PT, R59, UR4, !P0 ;  /* 0x000000043b007c0c */ /* 0x000fe2000c701270 */
[----:B------:R2:W-:Y:S04]  /*6c780*/  @P4 STG.E.U16 desc[UR36][R10.64], R31 ;  /* 0x0000001f0a004986 */ /* 0x0005e8000c101524 */
[----:B------:R3:W-:Y:S01]  /*6c790*/  @P5 STG.E.U16 desc[UR36][R28.64], R34 ;  /* 0x000000221c005986 */ /* 0x0007e2000c101524 */
[----:B------:R-:W-:Y:S01]  /*6c7a0*/  ISETP.LT.AND P5, PT, R61, UR4, !P2 ;  /* 0x000000043d007c0c */ /* 0x000fe2000d7a1270 */
[----:B-1----:R-:W-:Y:S01]  /*6c7b0*/  IMAD.WIDE R6, R4, 0x2, R48 ;  /* 0x0000000204067825 */ /* 0x002fe200078e0230 */
[----:B------:R-:W-:-:S03]  /*6c7c0*/  PRMT R9, R36, 0x7632, R9 ;  /* 0x0000763224097816 */ /* 0x000fc60000000009 */
[C---:B0-----:R-:W-:Y:S01]  /*6c7d0*/  VIADD R8, R4.reuse, UR5 ;  /* 0x0000000504087c36 */ /* 0x041fe20008000000 */
[----:B------:R0:W-:Y:S04]  /*6c7e0*/  @P6 STG.E.U16 desc[UR36][R6.64], R5 ;  /* 0x0000000506006986 */ /* 0x0001e8000c101524 */
[----:B--2---:R-:W2:Y:S01]  /*6c7f0*/  LDL.LU R31, [R1+0x790] ;  /* 0x00079000011f7983 */ /* 0x004ea20000300800 */
[----:B---3--:R-:W-:Y:S01]  /*6c800*/  IMAD.WIDE R28, R4, 0x2, R52 ;  /* 0x00000002041c7825 */ /* 0x008fe200078e0234 */
[----:B------:R-:W-:Y:S01]  /*6c810*/  ISETP.LT.AND P4, PT, R39, UR4, !P2 ;  /* 0x0000000427007c0c */ /* 0x000fe2000d781270 */
[----:B------:R-:W1:Y:S01]  /*6c820*/  LDCU UR5, c[0x0][0x3b8] ;  /* 0x00007700ff0577ac */ /* 0x000e620008000800 */
[----:B------:R-:W3:Y:S01]  /*6c830*/  LDL R34, [R1+0x760] ;  /* 0x0007600001227983 */ /* 0x000ee20000100800 */
[----:B------:R-:W-:-:S04]  /*6c840*/  IMAD.WIDE R10, R8, 0x2, R2 ;  /* 0x00000002080a7825 */ /* 0x000fc800078e0202 */
[----:B0-----:R-:W-:-:S05]  /*6c850*/  IMAD.WIDE R6, R4, 0x2, R50 ;  /* 0x0000000204067825 */ /* 0x001fca00078e0232 */
[----:B------:R0:W-:Y:S04]  /*6c860*/  @P3 STG.E.U16 desc[UR36][R6.64], R36 ;  /* 0x0000002406003986 */ /* 0x0001e8000c101524 */
[----:B------:R-:W-:Y:S04]  /*6c870*/  @P0 STG.E.U16 desc[UR36][R28.64], R9 ;  /* 0x000000091c000986 */ /* 0x000fe8000c101524 */
[----:B------:R4:W-:Y:S04]  /*6c880*/  @P5 STG.E.U16 desc[UR36][R10.64], R0 ;  /* 0x000000000a005986 */ /* 0x0009e8000c101524 */
[----:B0-----:R-:W3:Y:S04]  /*6c890*/  LDL.LU R36, [R1+0x29b0] ;  /* 0x0029b00001247983 */ /* 0x001ee80000300800 */
[----:B----4-:R-:W4:Y:S01]  /*6c8a0*/  LDL.LU R0, [R1+0x29ac] ;  /* 0x0029ac0001007983 */ /* 0x010f220000300800 */
[----:B------:R-:W-:Y:S01]  /*6c8b0*/  ISETP.LT.AND P6, PT, R54, UR4, !P2 ;  /* 0x0000000436007c0c */ /* 0x000fe2000d7c1270 */
[----:B------:R-:W-:-:S04]  /*6c8c0*/  IMAD.WIDE R4, R8, 0x2, R12 ;  /* 0x0000000208047825 */ /* 0x000fc800078e020c */
[----:B------:R-:W-:Y:S01]  /*6c8d0*/  IMAD.WIDE R6, R8, 0x2, R14 ;  /* 0x0000000208067825 */ /* 0x000fe200078e020e */
[----:B------:R-:W-:Y:S01]  /*6c8e0*/  @P4 STG.E.U16 desc[UR36][R4.64], R30 ;  /* 0x0000001e04004986 */ /* 0x000fe2000c101524 */
[----:B------:R-:W-:Y:S02]  /*6c8f0*/  ISETP.LT.AND P0, PT, R32, UR4, !P2 ;  /* 0x0000000420007c0c */ /* 0x000fe4000d701270 */
[----:B------:R-:W-:Y:S01]  /*6c900*/  ISETP.LT.AND P3, PT, R57, UR4, !P2 ;  /* 0x0000000439007c0c */ /* 0x000fe2000d761270 */
[----:B------:R0:W-:Y:S01]  /*6c910*/  STL [R1+0x29a8], R57 ;  /* 0x0029a83901007387 */ /* 0x0001e20000100800 */
[----:B------:R-:W-:-:S03]  /*6c920*/  IMAD.WIDE R10, R8, 0x2, R16 ;  /* 0x00000002080a7825 */ /* 0x000fc600078e0210 */
[----:B0-----:R-:W3:Y:S04]  /*6c930*/  LDL R57, [R1+0x1e40] ;  /* 0x001e400001397983 */ /* 0x001ee80000100800 */
[----:B--2---:R-:W-:Y:S04]  /*6c940*/  @P6 STG.E.U16 desc[UR36][R6.64], R31 ;  /* 0x0000001f06006986 */ /* 0x004fe8000c101524 */
[----:B----4-:R-:W0:Y:S01]  /*6c950*/  LDS.128 R4, [R0] ;  /* 0x0000000000047984 */ /* 0x010e220000000c00 */
[----:B------:R-:W-:-:S05]  /*6c960*/  PRMT R9, R31, 0x7632, R9 ;  /* 0x000076321f097816 */ /* 0x000fca0000000009 */
[----:B------:R-:W-:Y:S04]  /*6c970*/  @P0 STG.E.U16 desc[UR36][R10.64], R9 ;  /* 0x000000090a000986 */ /* 0x000fe8000c101524 */
[----:B0-----:R0:W-:Y:S04]  /*6c980*/  STL [R1+0x299c], R5 ;  /* 0x00299c0501007387 */ /* 0x0011e80000100800 */
[----:B0-----:R-:W2:Y:S04]  /*6c990*/  LDL.LU R5, [R1+0x700] ;  /* 0x0007000001057983 */ /* 0x001ea80000300800 */
[----:B------:R0:W-:Y:S04]  /*6c9a0*/  STL [R1+0x2990], R6 ;  /* 0x0029900601007387 */ /* 0x0001e80000100800 */
[----:B0-----:R-:W4:Y:S04]  /*6c9b0*/  LDL.LU R6, [R1+0x730] ;  /* 0x0007300001067983 */ /* 0x001f280000300800 */
[----:B------:R0:W-:Y:S04]  /*6c9c0*/  STL [R1+0x298c], R7 ;  /* 0x00298c0701007387 */ /* 0x0001e80000100800 */
[----:B0-----:R-:W2:Y:S04]  /*6c9d0*/  LDL.LU R7, [R1+0x720] ;  /* 0x0007200001077983 */ /* 0x001ea80000300800 */
[----:B------:R-:W2:Y:S01]  /*6c9e0*/  LDL.LU R11, [R1+0x760] ;  /* 0x00076000010b7983 */ /* 0x000ea20000300800 */
[----:B------:R-:W-:-:S02]  /*6c9f0*/  ISETP.LT.AND P4, PT, R35, UR4, !P2 ;  /* 0x0000000423007c0c */ /* 0x000fc4000d781270 */
[----:B------:R-:W-:Y:S02]  /*6ca00*/  ISETP.LT.AND P5, PT, R33, UR4, !P2 ;  /* 0x0000000421007c0c */ /* 0x000fe4000d7a1270 */
[----:B------:R-:W-:Y:S01]  /*6ca10*/  ISETP.LT.AND P6, PT, R60, UR4, !P2 ;  /* 0x000000043c007c0c */ /* 0x000fe2000d7c1270 */
[----:B------:R-:W-:Y:S01]  /*6ca20*/  IMAD.WIDE R28, R8, 0x2, R18 ;  /* 0x00000002081c7825 */ /* 0x000fe200078e0212 */
[----:B---3--:R-:W-:-:S03]  /*6ca30*/  PRMT R0, R34, 0x7632, R0 ;  /* 0x0000763222007816 */ /* 0x008fc60000000000 */
[----:B------:R-:W-:-:S04]  /*6ca40*/  IMAD.WIDE R30, R8, 0x2, R20 ;  /* 0x00000002081e7825 */ /* 0x000fc800078e0214 */
[----:B------:R-:W-:-:S04]  /*6ca50*/  IMAD.WIDE R32, R8, 0x2, R22 ;  /* 0x0000000208207825 */ /* 0x000fc800078e0216 */
[----:B------:R-:W-:Y:S01]  /*6ca60*/  IMAD.WIDE R34, R8, 0x2, R24 ;  /* 0x0000000208227825 */ /* 0x000fe200078e0218 */
[----:B------:R-:W-:Y:S02]  /*6ca70*/  ISETP.LT.AND P0, PT, R57, UR4, !P2 ;  /* 0x0000000439007c0c */ /* 0x000fe4000d701270 */
[----:B----4-:R-:W-:Y:S01]  /*6ca80*/  PRMT R36, R6, 0x7632, R36 ;  /* 0x0000763206247816 */ /* 0x010fe20000000024 */
[----:B--2---:R-:W-:Y:S04]  /*6ca90*/  @P3 STG.E.U16 desc[UR36][R28.64], R11 ;  /* 0x0000000b1c003986 */ /* 0x004fe8000c101524 */
[----:B------:R-:W-:Y:S04]  /*6caa0*/  @P4 STG.E.U16 desc[UR36][R30.64], R0 ;  /* 0x000000001e004986 */ /* 0x000fe8000c101524 */
[----:B------:R-:W-:Y:S04]  /*6cab0*/  @P5 STG.E.U16 desc[UR36][R32.64], R6 ;  /* 0x0000000620005986 */ /* 0x000fe8000c101524 */
[----:B------:R0:W-:Y:S04]  /*6cac0*/  @P6 STG.E.U16 desc[UR36][R34.64], R36 ;  /* 0x0000002422006986 */ /* 0x0001e8000c101524 */
[----:B0-----:R-:W2:Y:S01]  /*6cad0*/  LDL R36, [R1+0x1c24] ;  /* 0x001c240001247983 */ /* 0x001ea20000100800 */
[----:B------:R-:W-:-:S03]  /*6cae0*/  IMAD.WIDE R10, R8, 0x2, R26 ;  /* 0x00000002080a7825 */ /* 0x000fc600078e021a */
[----:B------:R-:W3:Y:S04]  /*6caf0*/  LDL.LU R57, [R1+0x6c4] ;  /* 0x0006c40001397983 */ /* 0x000ee80000300800 */
[----:B------:R-:W4:Y:S04]  /*6cb00*/  LDL R6, [R1+0x1164] ;  /* 0x0011640001067983 */ /* 0x000f280000100800 */
[----:B------:R0:W-:Y:S04]  /*6cb10*/  @P0 STG.E.U16 desc[UR36][R10.64], R7 ;  /* 0x000000070a000986 */ /* 0x0001e8000c101524 */
[----:B0-----:R-:W3:Y:S01]  /*6cb20*/  LDL.LU R11, [R1+0x6d0] ;  /* 0x0006d000010b7983 */ /* 0x001ee20000300800 */
[----:B------:R-:W-:-:S03]  /*6cb30*/  PRMT R0, R7, 0x7632, R0 ;  /* 0x0000763207007816 */ /* 0x000fc60000000000 */
[----:B------:R-:W4:Y:S01]  /*6cb40*/  LDL.LU R7, [R1+0x6b4] ;  /* 0x0006b40001077983 */ /* 0x000f220000300800 */
[----:B------:R-:W-:Y:S02]  /*6cb50*/  ISETP.LT.AND P4, PT, R38, UR4, !P2 ;  /* 0x0000000426007c0c */ /* 0x000fe4000d781270 */
[----:B------:R-:W-:Y:S01]  /*6cb60*/  ISETP.LT.AND P5, PT, R37, UR4, !P2 ;  /* 0x0000000425007c0c */ /* 0x000fe2000d7a1270 */
[C---:B------:R-:W-:Y:S01]  /*6cb70*/  IMAD.WIDE R28, R8.reuse, 0x2, R40 ;  /* 0x00000002081c7825 */ /* 0x040fe200078e0228 */
[----:B------:R-:W-:Y:S02]  /*6cb80*/  ISETP.LT.AND P6, PT, R55, UR4, !P2 ;  /* 0x0000000437007c0c */ /* 0x000fe4000d7c1270 */
[----:B------:R-:W-:Y:S01]  /*6cb90*/  PRMT R9, R5, 0x7632, R9 ;  /* 0x0000763205097816 */ /* 0x000fe20000000009 */
[----:B------:R-:W-:-:S04]  /*6cba0*/  IMAD.WIDE R30, R8, 0x2, R42 ;  /* 0x00000002081e7825 */ /* 0x000fc800078e022a */
[----:B------:R-:W-:-:S04]  /*6cbb0*/  IMAD.WIDE R32, R8, 0x2, R44 ;  /* 0x0000000208207825 */ /* 0x000fc800078e022c */
[----:B------:R-:W-:Y:S01]  /*6cbc0*/  IMAD.WIDE R34, R8, 0x2, R46 ;  /* 0x0000000208227825 */ /* 0x000fe200078e022e */
[----:B------:R-:W-:Y:S02]  /*6cbd0*/  ISETP.LT.AND P0, PT, R39, UR4, !P1 ;  /* 0x0000000427007c0c */ /* 0x000fe4000cf01270 */
[----:B--2---:R-:W-:-:S13]  /*6cbe0*/  ISETP.LT.AND P3, PT, R36, UR4, !P2 ;  /* 0x0000000424007c0c */ /* 0x004fda000d761270 */
[----:B------:R-:W-:Y:S04]  /*6cbf0*/  @P3 STG.E.U16 desc[UR36][R28.64], R0 ;  /* 0x000000001c003986 */ /* 0x000fe8000c101524 */
[----:B------:R0:W-:Y:S01]  /*6cc00*/  @P4 STG.E.U16 desc[UR36][R30.64], R5 ;  /* 0x000000051e004986 */ /* 0x0001e2000c101524 */
[----:B------:R-:W-:-:S03]  /*6cc10*/  ISETP.LT.AND P4, PT, R58, UR4, !P2 ;  /* 0x000000043a007c0c */ /* 0x000fc6000d781270 */
[----:B------:R-:W-:Y:S01]  /*6cc20*/  @P5 STG.E.U16 desc[UR36][R32.64], R9 ;  /* 0x0000000920005986 */ /* 0x000fe2000c101524 */
[----:B------:R-:W-:Y:S02]  /*6cc30*/  ISETP.LT.AND P5, PT, R56, UR4, !P2 ;  /* 0x0000000438007c0c */ /* 0x000fe4000d7a1270 */
[----:B------:R-:W-:Y:S01]  /*6cc40*/  ISETP.LT.AND P2, PT, R59, UR4, !P2 ;  /* 0x000000043b007c0c */ /* 0x000fe2000d741270 */
[----:B---3--:R2:W-:Y:S01]  /*6cc50*/  @P6 STG.E.U16 desc[UR36][R34.64], R11 ;  /* 0x0000000b22006986 */ /* 0x0085e2000c101524 */
[----:B------:R-:W-:Y:S02]  /*6cc60*/  ISETP.LT.AND P6, PT, R61, UR4, !P1 ;  /* 0x000000043d007c0c */ /* 0x000fe4000cfc1270 */
[----:B0-----:R-:W-:Y:S01]  /*6cc70*/  PRMT R31, R11, 0x7632, R31 ;  /* 0x000076320b1f7816 */ /* 0x001fe2000000001f */
[C---:B-1----:R-:W-:Y:S01]  /*6cc80*/  VIADD R0, R8.reuse, UR5 ;  /* 0x0000000508007c36 */ /* 0x042fe20008000000 */
[----:B------:R-:W3:Y:S01]  /*6cc90*/  LDL R5, [R1+0x222c] ;  /* 0x00222c0001057983 */ /* 0x000ee20000100800 */
[----:B------:R-:W-:Y:S01]  /*6cca0*/  IMAD.WIDE R28, R8, 0x2, R50 ;  /* 0x00000002081c7825 */ /* 0x000fe200078e0232 */
[----:B------:R-:W-:Y:S01]  /*6ccb0*/  PRMT R30, R4, 0x7632, R30 ;  /* 0x00007632041e7816 */ /* 0x000fe2000000001e */
[----:B------:R-:W0:Y:S02]  /*6ccc0*/  LDCU UR5, c[0x0][0x3b8] ;  /* 0x00007700ff0577ac */ /* 0x000e240008000800 */
[C---:B--2---:R-:W-:Y:S01]  /*6ccd0*/  IMAD.WIDE R10, R8.reuse, 0x2, R48 ;  /* 0x00000002080a7825 */ /* 0x044fe200078e0230 */
[----:B------:R-:W2:Y:S03]  /*6cce0*/  LDL R35, [R1+0x1e40] ;  /* 0x001e400001237983 */ /* 0x000ea60000100800 */
[----:B------:R-:W-:Y:S01]  /*6ccf0*/  IMAD.WIDE R8, R8, 0x2, R52 ;  /* 0x0000000208087825 */ /* 0x000fe200078e0234 */
[----:B------:R-:W2:Y:S04]  /*6cd00*/  LDL.LU R32, [R1+0x6f4] ;  /* 0x0006f40001207983 */ /* 0x000ea80000300800 */
[----:B------:R1:W-:Y:S04]  /*6cd10*/  @P5 STG.E.U16 desc[UR36][R10.64], R31 ;  /* 0x0000001f0a005986 */ /* 0x0003e8000c101524 */
[----:B------:R-:W2:Y:S04]  /*6cd20*/  LDL.LU R33, [R1+0x714] ;  /* 0x0007140001217983 */ /* 0x000ea80000300800 */
[----:B------:R0:W-:Y:S01]  /*6cd30*/  @P4 STG.E.U16 desc[UR36][R28.64], R4 ;  /* 0x000000041c004986 */ /* 0x0001e2000c101524 */
[----:B-1----:R-:W-:-:S03]  /*6cd40*/  IMAD.WIDE R10, R0, 0x2, R2 ;  /* 0x00000002000a7825 */ /* 0x002fc600078e0202 */
[----:B------:R-:W2:Y:S04]  /*6cd50*/  LDL.LU R31, [R1+0x6e4] ;  /* 0x0006e400011f7983 */ /* 0x000ea80000300800 */
[----:B------:R1:W-:Y:S01]  /*6cd60*/  STL [R1+0x29a4], R14 ;  /* 0x0029a40e01007387 */ /* 0x0003e20000100800 */
[----:B0-----:R-:W-:-:S03]  /*6cd70*/  IMAD.WIDE R28, R0, 0x2, R14 ;  /* 0x00000002001c7825 */ /* 0x001fc600078e020e */
[----:B------:R-:W-:Y:S01]  /*6cd80*/  @P2 STG.E.U16 desc[UR36][R8.64], R30 ;  /* 0x0000001e08002986 */ /* 0x000fe2000c101524 */
[----:B------:R-:W-:-:S03]  /*6cd90*/  PRMT R4, R57, 0x7632, R4 ;  /* 0x0000763239047816 */ /* 0x000fc60000000004 */
[----:B------:R-:W-:Y:S04]  /*6cda0*/  @P6 STG.E.U16 desc[UR36][R10.64], R57 ;  /* 0x000000390a006986 */ /* 0x000fe8000c101524 */
[----:B-1----:R-:W2:Y:S04]  /*6cdb0*/  LDL R14, [R1+0x2410] ;  /* 0x00241000010e7983 */ /* 0x002ea80000100800 */
[----:B------:R0:W-:Y:S04]  /*6cdc0*/  STL [R1+0x29a0], R15 ;  /* 0x0029a00f01007387 */ /* 0x0001e80000100800 */
[----:B0-----:R-:W2:Y:S04]  /*6cdd0*/  LDL R15, [R1+0x2960] ;  /* 0x00296000010f7983 */ /* 0x001ea80000100800 */
[----:B------:R-:W2:Y:S01]  /*6cde0*/  LDL.LU R57, [R1+0x29a8] ;  /* 0x0029a80001397983 */ /* 0x000ea20000300800 */
[----:B------:R-:W-:Y:S01]  /*6cdf0*/  ISETP.LT.AND P3, PT, R54, UR4, !P1 ;  /* 0x0000000436007c0c */ /* 0x000fe2000cf61270 */
[----:B------:R-:W-:Y:S01]  /*6ce00*/  IMAD.WIDE R8, R0, 0x2, R12 ;  /* 0x0000000200087825 */ /* 0x000fe200078e020c */
[----:B----4-:R-:W-:-:S04]  /*6ce10*/  PRMT R30, R7, 0x7632, R30 ;  /* 0x00007632071e7816 */ /* 0x010fc8000000001e */
[----:B------:R-:W-:Y:S07]  /*6ce20*/  @P0 STG.E.U16 desc[UR36][R8.64], R4 ;  /* 0x0000000408000986 */ /* 0x000fee000c101524 */
[----:B------:R0:W-:Y:S04]  /*6ce30*/  @P3 STG.E.U16 desc[UR36][R28.64], R7 ;  /* 0x000000071c003986 */ /* 0x0001e8000c101524 */
[----:B0-----:R-:W4:Y:S01]  /*6ce40*/  LDL.LU R7, [R1+0x744] ;  /* 0x0007440001077983 */ /* 0x001f220000300800 */
[----:B------:R-:W-:Y:S01]  /*6ce50*/  ISETP.LT.AND P3, PT, R60, UR4, !P1 ;  /* 0x000000043c007c0c */ /* 0x000fe2000cf61270 */
[----:B------:R-:W-:-:S04]  /*6ce60*/  IMAD.WIDE R8, R0, 0x2, R16 ;  /* 0x0000000200087825 */ /* 0x000fc800078e0210 */
[----:B------:R-:W-:-:S04]  /*6ce70*/  IMAD.WIDE R28, R0, 0x2, R18 ;  /* 0x00000002001c7825 */ /* 0x000fc800078e0212 */
[----:B------:R-:W-:Y:S01]  /*6ce80*/  IMAD.WIDE R10, R0, 0x2, R20 ;  /* 0x00000002000a7825 */ /* 0x000fe200078e0214 */
[----:B---3--:R-:W-:Y:S02]  /*6ce90*/  ISETP.LT.AND P5, PT, R5, UR4, !P1 ;  /* 0x0000000405007c0c */ /* 0x008fe4000cfa1270 */
[----:B------:R-:W3:Y:S01]  /*6cea0*/  LDL.LU R5, [R1+0x754] ;  /* 0x0007540001057983 */ /* 0x000ee20000300800 */
[----:B--2---:R-:W-:Y:S02]  /*6ceb0*/  ISETP.LT.AND P0, PT, R35, UR4, !P1 ;  /* 0x0000000423007c0c */ /* 0x004fe4000cf01270 */
[----:B------:R-:W-:Y:S02]  /*6cec0*/  PRMT R4, R31, 0x7632, R4 ;  /* 0x000076321f047816 */ /* 0x000fe40000000004 */
[----:B------:R-:W-:Y:S02]  /*6ced0*/  ISETP.LT.AND P6, PT, R14, UR4, !P1 ;  /* 0x000000040e007c0c */ /* 0x000fe4000cfc1270 */
[----:B------:R-:W2:Y:S01]  /*6cee0*/  LDL R14, [R1+0x784] ;  /* 0x00078400010e7983 */ /* 0x000ea20000100800 */
[----:B------:R-:W-:-:S02]  /*6cef0*/  ISETP.LT.AND P2, PT, R15, UR4, !P1 ;  /* 0x000000040f007c0c */ /* 0x000fc4000cf41270 */
[----:B------:R-:W-:-:S11]  /*6cf00*/  ISETP.LT.AND P4, PT, R57, UR4, !P1 ;  /* 0x0000000439007c0c */ /* 0x000fd6000cf81270 */
[----:B------:R0:W-:Y:S01]  /*6cf10*/  @P2 STG.E.U16 desc[UR36][R8.64], R30 ;  /* 0x0000001e08002986 */ /* 0x0001e2000c101524 */
[----:B------:R-:W-:-:S03]  /*6cf20*/  ISETP.LT.AND P2, PT, R36, UR4, !P1 ;  /* 0x0000000424007c0c */ /* 0x000fc6000cf41270 */
[----:B------:R1:W-:Y:S04]  /*6cf30*/  @P4 STG.E.U16 desc[UR36][R28.64], R31 ;  /* 0x0000001f1c004986 */ /* 0x0003e8000c101524 */
[----:B------:R4:W-:Y:S01]  /*6cf40*/  @P6 STG.E.U16 desc[UR36][R10.64], R4 ;  /* 0x000000040a006986 */ /* 0x0009e2000c101524 */
[----:B0-----:R-:W-:-:S04]  /*6cf50*/  IMAD.WIDE R8, R0, 0x2, R22 ;  /* 0x0000000200087825 */ /* 0x001fc800078e0216 */
[----:B-1----:R-:W-:-:S04]  /*6cf60*/  IMAD.WIDE R28, R0, 0x2, R26 ;  /* 0x00000002001c7825 */ /* 0x002fc800078e021a */
[----:B----4-:R-:W-:Y:S01]  /*6cf70*/  IMAD.WIDE R10, R0, 0x2, R24 ;  /* 0x00000002000a7825 */ /* 0x010fe200078e0218 */
[----:B------:R-:W-:Y:S01]  /*6cf80*/  PRMT R4, R32, 0x7632, R4 ;  /* 0x0000763220047816 */ /* 0x000fe20000000004 */
[----:B------:R0:W-:Y:S04]  /*6cf90*/  @P5 STG.E.U16 desc[UR36][R8.64], R32 ;  /* 0x0000002008005986 */ /* 0x0001e8000c101524 */
[----:B------:R-:W-:Y:S01]  /*6cfa0*/  @P3 STG.E.U16 desc[UR36][R10.64], R4 ;  /* 0x000000040a003986 */ /* 0x000fe2000c101524 */
[----:B------:R-:W-:-:S03]  /*6cfb0*/  PRMT R30, R33, 0x7632, R30 ;  /* 0x00007632211e7816 */ /* 0x000fc6000000001e */
[----:B------:R-:W-:Y:S01]  /*6cfc0*/  @P0 STG.E.U16 desc[UR36][R28.64], R33 ;  /* 0x000000211c000986 */ /* 0x000fe2000c101524 */
[----:B------:R-:W-:Y:S01]  /*6cfd0*/  ISETP.LT.AND P0, PT, R38, UR4, !P1 ;  /* 0x0000000426007c0c */ /* 0x000fe2000cf01270 */
[----:B0-----:R-:W-:-:S05]  /*6cfe0*/  IMAD.WIDE R8, R0, 0x2, R40 ;  /* 0x0000000200087825 */ /* 0x001fca00078e0228 */
[----:B------:R0:W-:Y:S02]  /*6cff0*/  @P2 STG.E.U16 desc[UR36][R8.64], R30 ;  /* 0x0000001e08002986 */ /* 0x0001e4000c101524 */
[----:B0-----:R-:W-:-:S05]  /*6d000*/  IMAD.WIDE R8, R0, 0x2, R42 ;  /* 0x0000000200087825 */ /* 0x001fca00078e022a */
[----:B------:R0:W-:Y:S04]  /*6d010*/  @P0 STG.E.U16 desc[UR36][R8.64], R7 ;  /* 0x0000000708000986 */ /* 0x0001e8000c101524 */
[----:B0-----:R-:W4:Y:S01]  /*6d020*/  LDL.LU R9, [R1+0x774] ;  /* 0x0007740001097983 */ /* 0x001f220000300800 */
[----:B------:R-:W-:Y:S01]  /*6d030*/  ISETP.LT.AND P3, PT, R37, UR4, !P1 ;  /* 0x0000000425007c0c */ /* 0x000fe2000cf61270 */
[----:B------:R-:W-:Y:S01]  /*6d040*/  VIADD R4, R6, 0x3b ;  /* 0x0000003b06047836 */ /* 0x000fe20000000000 */
[----:B------:R-:W-:Y:S02]  /*6d050*/  ISETP.LT.AND P4, PT, R55, UR4, !P1 ;  /* 0x0000000437007c0c */ /* 0x000fe4000cf81270 */
[----:B------:R-:W-:Y:S02]  /*6d060*/  ISETP.LT.AND P5, PT, R56, UR4, !P1 ;  /* 0x0000000438007c0c */ /* 0x000fe4000cfa1270 */
[----:B------:R-:W-:Y:S01]  /*6d070*/  ISETP.LT.AND P6, PT, R58, UR4, !P1 ;  /* 0x000000043a007c0c */ /* 0x000fe2000cfc1270 */
[----:B------:R-:W-:Y:S01]  /*6d080*/  IMAD.WIDE R10, R0, 0x2, R44 ;  /* 0x00000002000a7825 */ /* 0x000fe200078e022c */
[----:B------:R-:W-:-:S02]  /*6d090*/  ISETP.GE.AND P2, PT, R4, UR7, PT ;  /* 0x0000000704007c0c */ /* 0x000fc4000bf46270 */
[----:B------:R-:W-:Y:S01]  /*6d0a0*/  PRMT R4, R7, 0x7632, R4 ;  /* 0x0000763207047816 */ /* 0x000fe20000000004 */
[----:B------:R-:W-:Y:S01]  /*6d0b0*/  IMAD.WIDE R28, R0, 0x2, R46 ;  /* 0x00000002001c7825 */ /* 0x000fe200078e022e */
[----:B------:R-:W-:-:S03]  /*6d0c0*/  ISETP.LT.AND P1, PT, R59, UR4, !P1 ;  /* 0x000000043b007c0c */ /* 0x000fc6000cf21270 */
[C---:B------:R-:W-:Y:S01]  /*6d0d0*/  IMAD.WIDE R30, R0.reuse, 0x2, R48 ;  /* 0x00000002001e7825 */ /* 0x040fe200078e0230 */
[----:B------:R0:W-:Y:S03]  /*6d0e0*/  @P3 STG.E.U16 desc[UR36][R10.64], R4 ;  /* 0x000000040a003986 */ /* 0x0001e6000c101524 */
[----:B------:R-:W-:Y:S01]  /*6d0f0*/  IMAD.WIDE R32, R0, 0x2, R50 ;  /* 0x0000000200207825 */ /* 0x000fe200078e0232 */
[----:B------:R-:W-:-:S03]  /*6d100*/  ISETP.LT.AND P3, PT, R15, UR4, !P2 ;  /* 0x000000040f007c0c */ /* 0x000fc6000d761270 */
[----:B0-----:R-:W-:Y:S01]  /*6d110*/  VIADD R4, R0, UR5 ;  /* 0x0000000500047c36 */ /* 0x001fe20008000000 */
[----:B------:R-:W0:Y:S01]  /*6d120*/  LDCU UR5, c[0x0][0x3b8] ;  /* 0x00007700ff0577ac */ /* 0x000e220008000800 */
[----:B---3--:R-:W-:Y:S01]  /*6d130*/  PRMT R34, R5, 0x7632, R34 ;  /* 0x0000763205227816 */ /* 0x008fe20000000022 */
[----:B------:R1:W-:Y:S04]  /*6d140*/  @P4 STG.E.U16 desc[UR36][R28.64], R5 ;  /* 0x000000051c004986 */ /* 0x0003e8000c101524 */
[----:B------:R3:W-:Y:S04]  /*6d150*/  @P5 STG.E.U16 desc[UR36][R30.64], R34 ;  /* 0x000000221e005986 */ /* 0x0007e8000c101524 */
[----:B-1----:R-:W2:Y:S04]  /*6d160*/  LDL.LU R5, [R1+0x764] ;  /* 0x0007640001057983 */ /* 0x002ea80000300800 */
[----:B------:R-:W2:Y:S01]  /*6d170*/  LDL.LU R7, [R1+0x734] ;  /* 0x0007340001077983 */ /* 0x000ea20000300800 */
[----:B---3--:R-:W-:-:S03]  /*6d180*/  VIADD R31, R6, 0x3c ;  /* 0x0000003c061f7836 */ /* 0x008fc60000000000 */
[----:B------:R-:W3:Y:S04]  /*6d190*/  LDL R34, [R1+0x222c] ;  /* 0x00222c0001227983 */ /* 0x000ee80000100800 */
[----:B------:R-:W-:Y:S01]  /*6d1a0*/  STL [R1+0x2998], R33 ;  /* 0x0029982101007387 */ /* 0x000fe20000100800 */
[----:B------:R-:W-:-:S03]  /*6d1b0*/  ISETP.GE.AND P0, PT, R31, UR7, PT ;  /* 0x000000071f007c0c */ /* 0x000fc6000bf06270 */
[----:B----4-:R1:W-:Y:S01]  /*6d1c0*/  @P6 STG.E.U16 desc[UR36][R32.64], R9 ;  /* 0x0000000920006986 */ /* 0x0103e2000c101524 */
[----:B------:R-:W-:Y:S01]  /*6d1d0*/  PRMT R30, R9, 0x7632, R30 ;  /* 0x00007632091e7816 */ /* 0x000fe2000000001e */
[----:B-1----:R-:W-:Y:S02]  /*6d1e0*/  IMAD.WIDE R8, R0, 0x2, R52 ;  /* 0x0000000200087825 */ /* 0x002fe400078e0234 */
[----:B------:R-:W4:Y:S01]  /*6d1f0*/  LDL.LU R33, [R1+0x794] ;  /* 0x0007940001217983 */ /* 0x000f220000300800 */
[----:B--2---:R-:W-:-:S03]  /*6d200*/  PRMT R0, R14, 0x7632, R0 ;  /* 0x000076320e007816 */ /* 0x004fc60000000000 */
[----:B------:R-:W2:Y:S04]  /*6d210*/  LDL.LU R14, [R1+0x29a4] ;  /* 0x0029a400010e7983 */ /* 0x000ea80000300800 */
[----:B------:R-:W2:Y:S04]  /*6d220*/  LDL.LU R15, [R1+0x29a0] ;  /* 0x0029a000010f7983 */ /* 0x000ea80000300800 */
[----:B------:R-:W2:Y:S04]  /*6d230*/  LDL R31, [R1+0x2410] ;  /* 0x00241000011f7983 */ /* 0x000ea80000100800 */
[----:B------:R1:W-:Y:S04]  /*6d240*/  @P1 STG.E.U16 desc[UR36][R8.64], R30 ;  /* 0x0000001e08001986 */ /* 0x0003e8000c101524 */
[----:B-1----:R-:W2:Y:S01]  /*6d250*/  LDL.LU R9, [R1+0x784] ;  /* 0x0007840001097983 */ /* 0x002ea20000300800 */
[----:B------:R-:W-:-:S02]  /*6d260*/  ISETP.LT.AND P5, PT, R61, UR4, !P2 ;  /* 0x000000043d007c0c */ /* 0x000fc4000d7a1270 */
[----:B------:R-:W-:Y:S01]  /*6d270*/  ISETP.LT.AND P6, PT, R39, UR4, !P2 ;  /* 0x0000000427007c0c */ /* 0x000fe2000d7c1270 */
[----:B------:R-:W-:Y:S01]  /*6d280*/  IMAD.WIDE R10, R4, 0x2, R2 ;  /* 0x00000002040a7825 */ /* 0x000fe200078e0202 */
[----:B------:R-:W-:-:S03]  /*6d290*/  ISETP.LT.AND P4, PT, R54, UR4, !P2 ;  /* 0x0000000436007c0c */ /* 0x000fc6000d781270 */
[----:B------:R-:W-:Y:S01]  /*6d2a0*/  IMAD.WIDE R28, R4, 0x2, R12 ;  /* 0x00000002041c7825 */ /* 0x000fe200078e020c */
[----:B---3--:R-:W-:Y:S02]  /*6d2b0*/  ISETP.LT.AND P1, PT, R34, UR4, !P2 ;  /* 0x0000000422007c0c */ /* 0x008fe4000d721270 */
[----:B------:R-:W-:-:S03]  /*6d2c0*/  PRMT R32, R7, 0x7632, R32 ;  /* 0x0000763207207816 */ /* 0x000fc60000000020 */
[----:B--2---:R1:W-:Y:S01]  /*6d2d0*/  @P5 STG.E.U16 desc[UR36][R10.64], R9 ;  /* 0x000000090a005986 */ /* 0x0043e2000c101524 */
[----:B------:R-:W-:-:S03]  /*6d2e0*/  ISETP.LT.AND P5, PT, R31, UR4, !P2 ;  /* 0x000000041f007c0c */ /* 0x000fc6000d7a1270 */
[----:B------:R4:W-:Y:S01]  /*6d2f0*/  @P6 STG.E.U16 desc[UR36][R28.64], R0 ;  /* 0x000000001c006986 */ /* 0x0009e2000c101524 */
[----:B------:R-:W-:Y:S01]  /*6d300*/  ISETP.LT.AND P6, PT, R57, UR4, !P2 ;  /* 0x0000000439007c0c */ /* 0x000fe2000d7c1270 */
[----:B-1----:R-:W-:-:S04]  /*6d310*/  IMAD.WIDE R8, R4, 0x2, R14 ;  /* 0x0000000204087825 */ /* 0x002fc800078e020e */
[----:B------:R-:W-:Y:S01]  /*6d320*/  IMAD.WIDE R10, R4, 0x2, R16 ;  /* 0x00000002040a7825 */ /* 0x000fe200078e0210 */
[----:B----4-:R-:W-:Y:S01]  /*6d330*/  PRMT R0, R33, 0x7632, R0 ;  /* 0x0000763221007816 */ /* 0x010fe20000000000 */
[----:B------:R1:W-:Y:S01]  /*6d340*/  @P4 STG.E.U16 desc[UR36][R8.64], R33 ;  /* 0x0000002108004986 */ /* 0x0003e2000c101524 */
[----:B------:R-:W-:Y:S01]  /*6d350*/  ISETP.LT.AND P4, PT, R60, UR4, !P2 ;  /* 0x000000043c007c0c */ /* 0x000fe2000d781270 */
[C---:B------:R-:W-:Y:S02]  /*6d360*/  IMAD.WIDE R28, R4.reuse, 0x2, R22 ;  /* 0x00000002041c7825 */ /* 0x040fe400078e0216 */
[----:B------:R2:W-:Y:S02]  /*6d370*/  @P3 STG.E.U16 desc[UR36][R10.64], R0 ;  /* 0x000000000a003986 */ /* 0x0005e4000c101524 */
[C---:B-1----:R-:W-:Y:S02]  /*6d380*/  IMAD.WIDE R8, R4.reuse, 0x2, R18 ;  /* 0x0000000204087825 */ /* 0x042fe400078e0212 */
[----:B------:R-:W3:Y:S02]  /*6d390*/  LDL.LU R33, [R1+0x6d4] ;  /* 0x0006d40001217983 */ /* 0x000ee40000300800 */
[C---:B--2---:R-:W-:Y:S01]  /*6d3a0*/  IMAD.WIDE R10, R4.reuse, 0x2, R20 ;  /* 0x00000002040a7825 */ /* 0x044fe200078e0214 */
[----:B------:R-:W-:Y:S01]  /*6d3b0*/  PRMT R0, R5, 0x7632, R0 ;  /* 0x0000763205007816 */ /* 0x000fe20000000000 */
[----:B------:R1:W-:Y:S02]  /*6d3c0*/  @P6 STG.E.U16 desc[UR36][R8.64], R5 ;  /* 0x0000000508006986 */ /* 0x0003e4000c101524 */
[----:B------:R-:W-:-:S02]  /*6d3d0*/  IMAD.WIDE R30, R4, 0x2, R24 ;  /* 0x00000002041e7825 */ /* 0x000fc400078e0218 */
[----:B------:R-:W-:Y:S04]  /*6d3e0*/  @P5 STG.E.U16 desc[UR36][R10.64], R0 ;  /* 0x000000000a005986 */ /* 0x000fe8000c101524 */
[----:B------:R2:W-:Y:S04]  /*6d3f0*/  @P1 STG.E.U16 desc[UR36][R28.64], R7 ;  /* 0x000000071c001986 */ /* 0x0005e8000c101524 */
[----:B-1----:R-:W4:Y:S04]  /*6d400*/  LDL.LU R5, [R1+0x299c] ;  /* 0x00299c0001057983 */ /* 0x002f280000300800 */
[----:B--2---:R-:W2:Y:S04]  /*6d410*/  LDL.LU R29, [R1+0x724] ;  /* 0x00072400011d7983 */ /* 0x004ea80000300800 */
[----:B------:R-:W4:Y:S04]  /*6d420*/  LDL.LU R7, [R1+0x6c8] ;  /* 0x0006c80001077983 */ /* 0x000f280000300800 */
[----:B------:R1:W-:Y:S04]  /*6d430*/  @P4 STG.E.U16 desc[UR36][R30.64], R32 ;  /* 0x000000201e004986 */ /* 0x0003e8000c101524 */
[----:B-1----:R-:W4:Y:S01]  /*6d440*/  LDL.LU R31, [R1+0x704] ;  /* 0x00070400011f7983 */ /* 0x002f220000300800 */
[----:B------:R-:W-:-:S02]  /*6d450*/  ISETP.LT.AND P3, PT, R35, UR4, !P2 ;  /* 0x0000000423007c0c */ /* 0x000fc4000d761270 */
[----:B------:R-:W-:Y:S02]  /*6d460*/  ISETP.LT.AND P5, PT, R36, UR4, !P2 ;  /* 0x0000000424007c0c */ /* 0x000fe4000d7a1270 */
[----:B------:R-:W-:Y:S01]  /*6d470*/  ISETP.LT.AND P6, PT, R38, UR4, !P2 ;  /* 0x0000000426007c0c */ /* 0x000fe2000d7c1270 */
[C---:B------:R-:W-:Y:S01]  /*6d480*/  IMAD.WIDE R10, R4.reuse, 0x2, R26 ;  /* 0x00000002040a7825 */ /* 0x040fe200078e021a */
[----:B------:R-:W-:Y:S02]  /*6d490*/  ISETP.LT.AND P4, PT, R37, UR4, !P2 ;  /* 0x0000000425007c0c */ /* 0x000fe4000d781270 */
[----:B------:R-:W-:Y:S01]  /*6d4a0*/  ISETP.LT.AND P1, PT, R55, UR4, !P2 ;  /* 0x0000000437007c0c */ /* 0x000fe2000d721270 */
[----:B------:R-:W-:Y:S01]  /*6d4b0*/  IMAD.WIDE R8, R4, 0x2, R40 ;  /* 0x0000000204087825 */ /* 0x000fe200078e0228 */
[----:B---3--:R-:W-:Y:S02]  /*6d4c0*/  PRMT R30, R33, 0x7632, R30 ;  /* 0x00007632211e7816 */ /* 0x008fe4000000001e */
[----:B--2---:R-:W-:Y:S01]  /*6d4d0*/  PRMT R0, R29, 0x7632, R0 ;  /* 0x000076321d007816 */ /* 0x004fe20000000000 */
[----:B------:R1:W-:Y:S01]  /*6d4e0*/  @P3 STG.E.U16 desc[UR36][R10.64], R29 ;  /* 0x0000001d0a003986 */ /* 0x0003e2000c101524 */
[----:B------:R-:W-:-:S03]  /*6d4f0*/  ISETP.LT.AND P3, PT, R56, UR4, !P2 ;  /* 0x0000000438007c0c */ /* 0x000fc6000d761270 */
[----:B------:R2:W-:Y:S01]  /*6d500*/  @P5 STG.E.U16 desc[UR36][R8.64], R0 ;  /* 0x0000000008005986 */ /* 0x0005e2000c101524 */
[----:B-1----:R-:W-:-:S04]  /*6d510*/  IMAD.WIDE R28, R4, 0x2, R42 ;  /* 0x00000002041c7825 */ /* 0x002fc800078e022a */
[----:B--2---:R-:W-:Y:S01]  /*6d520*/  IMAD.WIDE R8, R4, 0x2, R44 ;  /* 0x0000000204087825 */ /* 0x004fe200078e022c */
[----:B----4-:R-:W-:-:S03]  /*6d530*/  PRMT R0, R31, 0x7632, R0 ;  /* 0x000076321f007816 */ /* 0x010fc60000000000 */
[----:B------:R-:W-:Y:S01]  /*6d540*/  IMAD.WIDE R10, R4, 0x2, R46 ;  /* 0x00000002040a7825 */ /* 0x000fe200078e022e */
[----:B------:R1:W-:Y:S04]  /*6d550*/  @P6 STG.E.U16 desc[UR36][R28.64], R31 ;  /* 0x0000001f1c006986 */ /* 0x0003e8000c101524 */
[----:B------:R2:W-:Y:S04]  /*6d560*/  @P4 STG.E.U16 desc[UR36][R8.64], R0 ;  /* 0x0000000008004986 */ /* 0x0005e8000c101524 */
[----:B------:R3:W-:Y:S01]  /*6d570*/  @P1 STG.E.U16 desc[UR36][R10.64], R33 ;  /* 0x000000210a001986 */ /* 0x0007e2000c101524 */
[----:B------:R-:W-:Y:S01]  /*6d580*/  ISETP.LT.AND P1, PT, R58, UR4, !P2 ;  /* 0x000000043a007c0c */ /* 0x000fe2000d721270 */
[----:B-1----:R-:W-:Y:S01]  /*6d590*/  IMAD.WIDE R28, R4, 0x2, R48 ;  /* 0x00000002041c7825 */ /* 0x002fe200078e0230 */
[----:B------:R-:W-:-:S03]  /*6d5a0*/  ISETP.LT.AND P2, PT, R59, UR4, !P2 ;  /* 0x000000043b007c0c */ /* 0x000fc6000d741270 */
[C---:B--2---:R-:W-:Y:S01]  /*6d5b0*/  IMAD.WIDE R8, R4.reuse, 0x2, R50 ;  /* 0x0000000204087825 */ /* 0x044fe200078e0232 */
[----:B------:R1:W-:Y:S01]  /*6d5c0*/  @P3 STG.E.U16 desc[UR36][R28.64], R30 ;  /* 0x0000001e1c003986 */ /* 0x0003e2000c101524 */
[----:B------:R-:W-:Y:S02]  /*6d5d0*/  ISETP.LT.AND P3, PT, R61, UR4, !P0 ;  /* 0x000000043d007c0c */ /* 0x000fe4000c761270 */
[----:B0-----:R-:W-:Y:S01]  /*6d5e0*/  VIADD R0, R4, UR5 ;  /* 0x0000000504007c36 */ /* 0x001fe20008000000 */
[----:B---3--:R-:W2:Y:S01]  /*6d5f0*/  LDL.LU R33, [R1+0x6e8] ;  /* 0x0006e80001217983 */ /* 0x008ea20000300800 */
[----:B------:R-:W-:Y:S01]  /*6d600*/  ISETP.LT.AND P6, PT, R54, UR4, !P0 ;  /* 0x0000000436007c0c */ /* 0x000fe2000c7c1270 */
[----:B------:R-:W-:Y:S01]  /*6d610*/  IMAD.WIDE R10, R4, 0x2, R52 ;  /* 0x00000002040a7825 */ /* 0x000fe200078e0234 */
[----:B------:R-:W-:Y:S01]  /*6d620*/  PRMT R32, R7, 0x7632, R32 ;  /* 0x0000763207207816 */ /* 0x000fe20000000020 */
[----:B------:R0:W-:Y:S01]  /*6d630*/  STL [R1+0x2994], R54 ;  /* 0x0029943601007387 */ /* 0x0001e20000100800 */
[----:B------:R-:W-:Y:S01]  /*6d640*/  PRMT R4, R5, 0x7632, R4 ;  /* 0x0000763205047816 */ /* 0x000fe20000000004 */
[----:B------:R-:W3:Y:S02]  /*6d650*/  LDCU UR5, c[0x0][0x3b8] ;  /* 0x00007700ff0577ac */ /* 0x000ee40008000800 */
[----:B------:R4:W-:Y:S01]  /*6d660*/  @P1 STG.E.U16 desc[UR36][R8.64], R5 ;  /* 0x0000000508001986 */ /* 0x0009e2000c101524 */
[----:B-1----:R-:W-:-:S03]  /*6d670*/  IMAD.WIDE R28, R0, 0x2, R2 ;  /* 0x00000002001c7825 */ /* 0x002fc600078e0202 */
[----:B0-----:R-:W3:Y:S04]  /*6d680*/  LDL.LU R54, [R1+0x6f8] ;  /* 0x0006f80001367983 */ /* 0x001ee80000300800 */
[----:B----4-:R-:W4:Y:S04]  /*6d690*/  LDL R8, [R1+0x2960] ;  /* 0x0029600001087983 */ /* 0x010f280000100800 */
[----:B------:R-:W-:Y:S04]  /*6d6a0*/  @P2 STG.E.U16 desc[UR36][R10.64], R4 ;  /* 0x000000040a002986 */ /* 0x000fe8000c101524 */
[----:B------:R-:W3:Y:S04]  /*6d6b0*/  LDL R9, [R1+0x2410] ;  /* 0x0024100001097983 */ /* 0x000ee80000100800 */
[----:B------:R0:W-:Y:S04]  /*6d6c0*/  @P3 STG.E.U16 desc[UR36][R28.64], R7 ;  /* 0x000000071c003986 */ /* 0x0001e8000c101524 */
[----:B0-----:R-:W3:Y:S04]  /*6d6d0*/  LDL.LU R29, [R1+0x6b8] ;  /* 0x0006b800011d7983 */ /* 0x001ee80000300800 */
[----:B------:R-:W3:Y:S01]  /*6d6e0*/  LDL.LU R7, [R1+0x718] ;  /* 0x0007180001077983 */ /* 0x000ee20000300800 */
[----:B------:R-:W-:Y:S01]  /*6d6f0*/  ISETP.LT.AND P4, PT, R39, UR4, !P0 ;  /* 0x0000000427007c0c */ /* 0x000fe2000c781270 */
[----:B------:R-:W-:Y:S01]  /*6d700*/  IMAD.WIDE R30, R0, 0x2, R12 ;  /* 0x00000002001e7825 */ /* 0x000fe200078e020c */
[----:B------:R-:W-:-:S03]  /*6d710*/  ISETP.LT.AND P5, PT, R57, UR4, !P0 ;  /* 0x0000000439007c0c */ /* 0x000fc6000c7a1270 */
[----:B------:R-:W-:Y:S01]  /*6d720*/  IMAD.WIDE R4, R0, 0x2, R14 ;  /* 0x0000000200047825 */ /* 0x000fe200078e020e */
[----:B------:R-:W-:-:S07]  /*6d730*/  ISETP.LT.AND P3, PT, R34, UR4, !P0 ;  /* 0x0000000422007c0c */ /* 0x000fce000c761270 */
[----:B------:R2:W-:Y:S01]  /*6d740*/  @P4 STG.E.U16 desc[UR36][R30.64], R32 ;  /* 0x000000201e004986 */ /* 0x0005e2000c101524 */
[----:B------:R-:W-:-:S03]  /*6d750*/  VIADD R10, R6, 0x3d ;  /* 0x0000003d060a7836 */ /* 0x000fc60000000000 */
[----:B------:R-:W3:Y:S02]  /*6d760*/  LDL.LU R6, [R1+0x748] ;  /* 0x0007480001067983 */ /* 0x000ee40000300800 */
[----:B------:R-:W-:Y:S02]  /*6d770*/  ISETP.GE.AND P2, PT, R10, UR7, PT ;  /* 0x000000070a007c0c */ /* 0x000fe4000bf46270 */
[----:B--2---:R-:W-:Y:S02]  /*6d780*/  PRMT R30, R33, 0x7632, R30 ;  /* 0x00007632211e7816 */ /* 0x004fe4000000001e */
[----:B----4-:R-:W-:Y:S02]  /*6d790*/  ISETP.LT.AND P1, PT, R8, UR4, !P0 ;  /* 0x0000000408007c0c */ /* 0x010fe4000c721270 */
[----:B---3--:R-:W-:Y:S01]  /*6d7a0*/  ISETP.LT.AND P4, PT, R9, UR4, !P0 ;  /* 0x0000000409007c0c */ /* 0x008fe2000c781270 */
[----:B------:R-:W-:Y:S01]  /*6d7b0*/  IMAD.WIDE R8, R0, 0x2, R16 ;  /* 0x0000000200087825 */ /* 0x000fe200078e0210 */
[----:B------:R-:W-:-:S02]  /*6d7c0*/  PRMT R31, R54, 0x7632, R31 ;  /* 0x00007632361f7816 */ /* 0x000fc4000000001f */
[----:B------:R-:W-:Y:S01]  /*6d7d0*/  PRMT R11, R29, 0x7632, R11 ;  /* 0x000076321d0b7816 */ /* 0x000fe2000000000b */
[----:B------:R0:W-:Y:S01]  /*6d7e0*/  @P6 STG.E.U16 desc[UR36][R4.64], R29 ;  /* 0x0000001d04006986 */ /* 0x0001e2000c101524 */
[----:B------:R-:W-:-:S05]  /*6d7f0*/  ISETP.LT.AND P6, PT, R60, UR4, !P0 ;  /* 0x000000043c007c0c */ /* 0x000fca000c7c1270 */
[----:B------:R1:W-:Y:S01]  /*6d800*/  @P1 STG.E.U16 desc[UR36][R8.64], R11 ;  /* 0x0000000b08001986 */ /* 0x0003e2000c101524 */
[----:B------:R-:W-:Y:S01]  /*6d810*/  ISETP.LT.AND P1, PT, R35, UR4, !P0 ;  /* 0x0000000423007c0c */ /* 0x000fe2000c721270 */
[----:B0-----:R-:W-:-:S04]  /*6d820*/  IMAD.WIDE R4, R0, 0x2, R18 ;  /* 0x0000000200047825 */ /* 0x001fc800078e0212 */
[C---:B-1----:R-:W-:Y:S01]  /*6d830*/  IMAD.WIDE R8, R0.reuse, 0x2, R20 ;  /* 0x0000000200087825 */ /* 0x042fe200078e0214 */
[----:B------:R0:W-:Y:S03]  /*6d840*/  @P5 STG.E.U16 desc[UR36][R4.64], R33 ;  /* 0x0000002104005986 */ /* 0x0001e6000c101524 */
[C---:B------:R-:W-:Y:S01]  /*6d850*/  IMAD.WIDE R10, R0.reuse, 0x2, R22 ;  /* 0x00000002000a7825 */ /* 0x040fe200078e0216 */
[----:B------:R-:W-:Y:S03]  /*6d860*/  @P4 STG.E.U16 desc[UR36][R8.64], R30 ;  /* 0x0000001e08004986 */ /* 0x000fe6000c101524 */
[C---:B------:R-:W-:Y:S01]  /*6d870*/  IMAD.WIDE R28, R0.reuse, 0x2, R24 ;  /* 0x00000002001c7825 */ /* 0x040fe200078e0218 */
[----:B------:R1:W-:Y:S03]  /*6d880*/  @P3 STG.E.U16 desc[UR36][R10.64], R54 ;  /* 0x000000360a003986 */ /* 0x0003e6000c101524 */
[----:B0-----:R-:W-:Y:S01]  /*6d890*/  IMAD.WIDE R4, R0, 0x2, R26 ;  /* 0x0000000200047825 */ /* 0x001fe200078e021a */
[----:B------:R-:W2:Y:S04]  /*6d8a0*/  LDL.LU R33, [R1+0x2998] ;  /* 0x0029980001217983 */ /* 0x000ea80000300800 */
[----:B------:R-:W-:Y:S04]  /*6d8b0*/  @P6 STG.E.U16 desc[UR36][R28.64], R31 ;  /* 0x0000001f1c006986 */ /* 0x000fe8000c101524 */
[----:B-1----:R-:W3:Y:S04]  /*6d8c0*/  LDL R54, [R1+0x778] ;  /* 0x0007780001367983 */ /* 0x002ee80000100800 */
[----:B------:R0:W-:Y:S04]  /*6d8d0*/  @P1 STG.E.U16 desc[UR36][R4.64], R7 ;  /* 0x0000000704001986 */ /* 0x0001e8000c101524 */
[----:B0-----:R-:W4:Y:S04]  /*6d8e0*/  LDL.LU R4, [R1+0x758] ;  /* 0x0007580001047983 */ /* 0x001f280000300800 */
[----:B------:R-:W3:Y:S01]  /*6d8f0*/  LDL R5, [R1+0x1164] ;  /* 0x0011640001057983 */ /* 0x000ee20000100800 */
[----:B------:R-:W-:-:S02]  /*6d900*/  ISETP.LT.AND P3, PT, R36, UR4, !P0 ;  /* 0x0000000424007c0c */ /* 0x000fc4000c761270 */
[----:B------:R-:W-:Y:S01]  /*6d910*/  ISETP.LT.AND P4, PT, R38, UR4, !P0 ;  /* 0x0000000426007c0c */ /* 0x000fe2000c781270 */
[C---:B------:R-:W-:Y:S01]  /*6d920*/  IMAD.WIDE R8, R0.reuse, 0x2, R40 ;  /* 0x0000000200087825 */ /* 0x040fe200078e0228 */
[----:B------:R-:W-:Y:S02]  /*6d930*/  ISETP.LT.AND P5, PT, R37, UR4, !P0 ;  /* 0x0000000425007c0c */ /* 0x000fe4000c7a1270 */
[----:B------:R-:W-:Y:S02]  /*6d940*/  PRMT R32, R7, 0x7632, R32 ;  /* 0x0000763207207816 */ /* 0x000fe40000000020 */
[----:B------:R-:W-:Y:S01]  /*6d950*/  ISETP.LT.AND P6, PT, R55, UR4, !P0 ;  /* 0x0000000437007c0c */ /* 0x000fe2000c7c1270 */
[----:B------:R-:W-:-:S04]  /*6d960*/  IMAD.WIDE R10, R0, 0x2, R42 ;  /* 0x00000002000a7825 */ /* 0x000fc800078e022a */
[----:B------:R0:W-:Y:S01]  /*6d970*/  @P3 STG.E.U16 desc[UR36][R8.64], R32 ;  /* 0x0000002008003986 */ /* 0x0001e2000c101524 */
[----:B------:R-:W-:Y:S01]  /*6d980*/  ISETP.LT.AND P3, PT, R56, UR4, !P0 ;  /* 0x0000000438007c0c */ /* 0x000fe2000c761270 */
[C---:B------:R-:W-:Y:S02]  /*6d990*/  IMAD.WIDE R28, R0.reuse, 0x2, R44 ;  /* 0x00000002001c7825 */ /* 0x040fe400078e022c */
[----:B------:R1:W-:Y:S02]  /*6d9a0*/  @P4 STG.E.U16 desc[UR36][R10.64], R6 ;  /* 0x000000060a004986 */ /* 0x0003e4000c101524 */
[----:B------:R-:W-:-:S04]  /*6d9b0*/  IMAD.WIDE R30, R0, 0x2, R46 ;  /* 0x00000002001e7825 */ /* 0x000fc800078e022e */
[C---:B0-----:R-:W-:Y:S01]  /*6d9c0*/  IMAD.WIDE R8, R0.reuse, 0x2, R48 ;  /* 0x0000000200087825 */ /* 0x041fe200078e0230 */
[----:B------:R-:W3:Y:S03]  /*6d9d0*/  LDL R32, [R1+0x2960] ;  /* 0x0029600001207983 */ /* 0x000ee60000100800 */
[----:B-1----:R-:W-:Y:S01]  /*6d9e0*/  IMAD.WIDE R10, R0, 0x2, R52 ;  /* 0x00000002000a7825 */ /* 0x002fe200078e0234 */
[----:B--2---:R-:W-:Y:S02]  /*6d9f0*/  PRMT R33, R6, 0x7632, R33 ;  /* 0x0000763206217816 */ /* 0x004fe40000000021 */
[----:B------:R-:W2:Y:S04]  /*6da00*/  LDL R6, [R1+0x768] ;  /* 0x0007680001067983 */ /* 0x000ea80000100800 */
[----:B------:R0:W-:Y:S04]  /*6da10*/  @P5 STG.E.U16 desc[UR36][R28.64], R33 ;  /* 0x000000211c005986 */ /* 0x0001e8000c101524 */
[----:B------:R-:W2:Y:S04]  /*6da20*/  LDL.LU R7, [R1+0x798] ;  /* 0x0007980001077983 */ /* 0x000ea80000300800 */
[----:B0-----:R-:W2:Y:S01]  /*6da30*/  LDL R33, [R1+0x2410] ;  /* 0x0024100001217983 */ /* 0x001ea20000100800 */
[----:B----4-:R-:W-:-:S03]  /*6da40*/  PRMT R28, R4, 0x7632, R28 ;  /* 0x00007632041c7816 */ /* 0x010fc6000000001c */
[----:B------:R0:W-:Y:S01]  /*6da50*/  @P6 STG.E.U16 desc[UR36][R30.64], R4 ;  /* 0x000000041e006986 */ /* 0x0001e2000c101524 */
[----:B---3--:R-:W-:-:S03]  /*6da60*/  VIADD R29, R5, 0x3e ;  /* 0x0000003e051d7836 */ /* 0x008fc60000000000 */
[----:B------:R1:W-:Y:S02]  /*6da70*/  @P3 STG.E.U16 desc[UR36][R8.64], R28 ;  /* 0x0000001c08003986 */ /* 0x0003e4000c101524 */
[----:B------:R-:W-:Y:S01]  /*6da80*/  ISETP.GE.AND P1, PT, R29, UR7, PT ;  /* 0x000000071d007c0c */ /* 0x000fe2000bf26270 */
[----:B0-----:R-:W-:Y:S01]  /*6da90*/  VIADD R30, R0, UR5 ;  /* 0x00000005001e7c36 */ /* 0x001fe20008000000 */
[----:B------:R-:W-:Y:S01]  /*6daa0*/  ISETP.LT.AND P4, PT, R58, UR4, !P0 ;  /* 0x000000043a007c0c */ /* 0x000fe2000c781270 */
[----:B------:R-:W-:Y:S01]  /*6dab0*/  IMAD.WIDE R4, R0, 0x2, R50 ;  /* 0x0000000200047825 */ /* 0x000fe200078e0232 */
[----:B------:R-:W-:Y:S01]  /*6dac0*/  PRMT R0, R54, 0x7632, R0 ;  /* 0x0000763236007816 */ /* 0x000fe20000000000 */
[----:B------:R-:W0:Y:S01]  /*6dad0*/  LDCU UR5, c[0x0][0x3b8] ;  /* 0x00007700ff0577ac */ /* 0x000e220008000800 */
[----:B------:R-:W3:Y:S04]  /*6dae0*/  LDL.LU R54, [R1+0x2994] ;  /* 0x0029940001367983 */ /* 0x000ee80000300800 */
[----:B------:R-:W4:Y:S04]  /*6daf0*/  LDL.LU R29, [R1+0x788] ;  /* 0x00078800011d7983 */ /* 0x000f280000300800 */
[----:B-1----:R-:W3:Y:S01]  /*6db00*/  LDL.LU R9, [R1+0x778] ;  /* 0x0007780001097983 */ /* 0x002ee20000300800 */
[----:B------:R-:W-:-:S02]  /*6db10*/  ISETP.LT.AND P0, PT, R59, UR4, !P0 ;  /* 0x000000043b007c0c */ /* 0x000fc4000c701270 */
[----:B------:R-:W-:Y:S02]  /*6db20*/  ISETP.LT.AND P6, PT, R61, UR4, !P2 ;  /* 0x000000043d007c0c */ /* 0x000fe4000d7c1270 */
[----:B------:R-:W-:Y:S02]  /*6db30*/  ISETP.LT.AND P5, PT, R39, UR4, !P2 ;  /* 0x0000000427007c0c */ /* 0x000fe4000d7a1270 */
[----:B--2---:R-:W-:Y:S01]  /*6db40*/  PRMT R31, R6, 0x7632, R31 ;  /* 0x00007632061f7816 */ /* 0x004fe2000000001f */
[----:B---3--:R1:W-:Y:S06]  /*6db50*/  @P4 STG.E.U16 desc[UR36][R4.64], R9 ;  /* 0x0000000904004986 */ /* 0x0083ec000c101524 */
[----:B------:R2:W-:Y:S01]  /*6db60*/  @P0 STG.E.U16 desc[UR36][R10.64], R0 ;  /* 0x000000000a000986 */ /* 0x0005e2000c101524 */
[----:B------:R-:W-:Y:S01]  /*6db70*/  ISETP.LT.AND P0, PT, R54, UR4, !P2 ;  /* 0x0000000436007c0c */ /* 0x000fe2000d701270 */
[----:B-1----:R-:W-:-:S05]  /*6db80*/  IMAD.WIDE R4, R30, 0x2, R2 ;  /* 0x000000021e047825 */ /* 0x002fca00078e0202 */
[----:B----4-:R1:W-:Y:S01]  /*6db90*/  @P6 STG.E.U16 desc[UR36][R4.64], R29 ;  /* 0x0000001d04006986 */ /* 0x0103e2000c101524 */
[----:B------:R-:W-:Y:S01]  /*6dba0*/  ISETP.LT.AND P6, PT, R32, UR4, !P2 ;  /* 0x0000000420007c0c */ /* 0x000fe2000d7c1270 */
[C---:B------:R-:W-:Y:S01]  /*6dbb0*/  IMAD.WIDE R8, R30.reuse, 0x2, R12 ;  /* 0x000000021e087825 */ /* 0x040fe200078e020c */
[----:B--2---:R-:W-:Y:S01]  /*6dbc0*/  PRMT R0, R29, 0x7632, R0 ;  /* 0x000076321d007816 */ /* 0x004fe20000000000 */
[----:B------:R-:W2:Y:S02]  /*6dbd0*/  LDL.LU R32, [R1+0x708] ;  /* 0x0007080001207983 */ /* 0x000ea40000300800 */
[C---:B------:R-:W-:Y:S02]  /*6dbe0*/  IMAD.WIDE R10, R30.reuse, 0x2, R16 ;  /* 0x000000021e0a7825 */ /* 0x040fe400078e0210 */
[----:B------:R3:W-:Y:S02]  /*6dbf0*/  @P5 STG.E.U16 desc[UR36][R8.64], R0 ;  /* 0x0000000008005986 */ /* 0x0007e4000c101524 */
[----:B-1----:R-:W-:-:S02]  /*6dc00*/  IMAD.WIDE R28, R30, 0x2, R14 ;  /* 0x000000021e1c7825 */ /* 0x002fc400078e020e */
[----:B------:R-:W4:Y:S01]  /*6dc10*/  LDL.LU R6, [R1+0x2990] ;  /* 0x0029900001067983 */ /* 0x000f220000300800 */
[----:B---3--:R-:W-:-:S03]  /*6dc20*/  PRMT R0, R7, 0x7632, R0 ;  /* 0x0000763207007816 */ /* 0x008fc60000000000 */
[----:B------:R1:W-:Y:S04]  /*6dc30*/  @P0 STG.E.U16 desc[UR36][R28.64], R7 ;  /* 0x000000071c000986 */ /* 0x0003e8000c101524 */
[----:B------:R3:W-:Y:S04]  /*6dc40*/  @P6 STG.E.U16 desc[UR36][R10.64], R0 ;  /* 0x000000000a006986 */ /* 0x0007e8000c101524 */
[----:B-1----:R-:W2:Y:S04]  /*6dc50*/  LDL.LU R7, [R1+0x298c] ;  /* 0x00298c0001077983 */ /* 0x002ea80000300800 */
[----:B---3--:R-:W3:Y:S01]  /*6dc60*/  LDL.LU R0, [R1+0x768] ;  /* 0x0007680001007983 */ /* 0x008ee20000300800 */
[----:B------:R-:W-:-:S02]  /*6dc70*/  ISETP.LT.AND P4, PT, R57, UR4, !P2 ;  /* 0x0000000439007c0c */ /* 0x000fc4000d781270 */
[----:B------:R-:W-:Y:S01]  /*6dc80*/  ISETP.LT.AND P3, PT, R33, UR4, !P2 ;  /* 0x0000000421007c0c */ /* 0x000fe2000d761270 */
[----:B------:R-:W2:Y:S01]  /*6dc90*/  LDL.LU R10, [R1+0x738] ;  /* 0x00073800010a7983 */ /* 0x000ea20000300800 */
[----:B------:R-:W-:-:S03]  /*6dca0*/  IMAD.WIDE R8, R30, 0x2, R18 ;  /* 0x000000021e087825 */ /* 0x000fc600078e0212 */
[----:B------:R-:W2:Y:S01]  /*6dcb0*/  LDL.LU R11, [R1+0x1164] ;  /* 0x00116400010b7983 */ /* 0x000ea20000300800 */
[----:B------:R-:W-:Y:S01]  /*6dcc0*/  IMAD.WIDE R4, R30, 0x2, R20 ;  /* 0x000000021e047825 */ /* 0x000fe200078e0214 */
[----:B------:R-:W-:-:S04]  /*6dcd0*/  ISETP.LT.AND P5, PT, R34, UR4, !P2 ;  /* 0x0000000422007c0c */ /* 0x000fc8000d7a1270 */
[----:B---3--:R-:W-:Y:S04]  /*6dce0*/  @P4 STG.E.U16 desc[UR36][R8.64], R0 ;  /* 0x0000000008004986 */ /* 0x008fe8000c101524 */
[----:B------:R1:W-:Y:S04]  /*6dcf0*/  @P3 STG.E.U16 desc[UR36][R4.64], R31 ;  /* 0x0000001f04003986 */ /* 0x0003e8000c101524 */
[----:B-1----:R-:W3:Y:S01]  /*6dd00*/  LDL.LU R31, [R1+0x728] ;  /* 0x00072800011f7983 */ /* 0x002ee20000300800 */
[----:B------:R-:W-:Y:S01]  /*6dd10*/  IMAD.WIDE R28, R30, 0x2, R22 ;  /* 0x000000021e1c7825 */ /* 0x000fe200078e0216 */
[----:B------:R-:W-:-:S02]  /*6dd20*/  ISETP.LT.AND P4, PT, R60, UR4, !P2 ;  /* 0x000000043c007c0c */ /* 0x000fc4000d781270 */
[----:B------:R-:W-:Y:S02]  /*6dd30*/  ISETP.LT.AND P6, PT, R35, UR4, !P2 ;  /* 0x0000000423007c0c */ /* 0x000fe4000d7c1270 */
[----:B--2---:R1:W-:Y:S01]  /*6dd40*/  @P5 STG.E.U16 desc[UR36][R28.64], R10 ;  /* 0x0000000a1c005986 */ /* 0x0043e2000c101524 */
[----:B------:R-:W-:Y:S01]  /*6dd50*/  ISETP.LT.AND P5, PT, R36, UR4, !P2 ;  /* 0x0000000424007c0c */ /* 0x000fe2000d7a1270 */
[----:B------:R-:W-:Y:S01]  /*6dd60*/  VIADD R0, R11, 0x3f ;  /* 0x0000003f0b007836 */ /* 0x000fe20000000000 */
[----:B------:R-:W-:Y:S01]  /*6dd70*/  ISETP.LT.AND P3, PT, R38, UR4, !P2 ;  /* 0x0000000426007c0c */ /* 0x000fe2000d761270 */
[----:B------:R-:W-:-:S03]  /*6dd80*/  IMAD.WIDE R8, R30, 0x2, R26 ;  /* 0x000000021e087825 */ /* 0x000fc600078e021a */
[----:B------:R-:W-:Y:S01]  /*6dd90*/  ISETP.GE.AND P0, PT, R0, UR7, PT ;  /* 0x0000000700007c0c */ /* 0x000fe2000bf06270 */
[----:B------:R-:W-:Y:S01]  /*6dda0*/  IMAD.WIDE R4, R30, 0x2, R40 ;  /* 0x000000021e047825 */ /* 0x000fe200078e0228 */
[----:B-1----:R-:W-:-:S03]  /*6ddb0*/  PRMT R28, R10, 0x7632, R28 ;  /* 0x000076320a1c7816 */ /* 0x002fc6000000001c */
[----:B------:R-:W-:-:S05]  /*6ddc0*/  IMAD.WIDE R10, R30, 0x2, R24 ;  /* 0x000000021e0a7825 */ /* 0x000fca00078e0218 */
[----:B------:R1:W-:Y:S01]  /*6ddd0*/  @P4 STG.E.U16 desc[UR36][R10.64], R28 ;  /* 0x0000001c0a004986 */ /* 0x0003e2000c101524 */
[----:B------:R-:W-:Y:S01]  /*6dde0*/  ISETP.LT.AND P4, PT, R58, UR4, !P2 ;  /* 0x000000043a007c0c */ /* 0x000fe2000d781270 */
[----:B-1----:R-:W-:Y:S01]  /*6ddf0*/  IMAD.WIDE R10, R30, 0x2, R42 ;  /* 0x000000021e0a7825 */ /* 0x002fe200078e022a */
[----:B---3--:R-:W-:Y:S01]  /*6de00*/  PRMT R0, R31, 0x7632, R0 ;  /* 0x000076321f007816 */ /* 0x008fe20000000000 */
[----:B------:R1:W-:Y:S04]  /*6de10*/  @P6 STG.E.U16 desc[UR36][R8.64], R31 ;  /* 0x0000001f08006986 */ /* 0x0003e8000c101524 */
[----:B------:R0:W-:Y:S01]  /*6de20*/  @P5 STG.E.U16 desc[UR36][R4.64], R0 ;  /* 0x0000000004005986 */ /* 0x0001e2000c101524 */
[----:B------:R-:W-:Y:S02]  /*6de30*/  ISETP.LT.AND P6, PT, R37, UR4, !P2 ;  /* 0x0000000425007c0c */ /* 0x000fe4000d7c1270 */
[----:B------:R-:W-:Y:S01]  /*6de40*/  ISETP.LT.AND P5, PT, R55, UR4, !P2 ;  /* 0x0000000437007c0c */ /* 0x000fe2000d7a1270 */
[----:B------:R2:W-:Y:S01]  /*6de50*/  @P3 STG.E.U16 desc[UR36][R10.64], R32 ;  /* 0x000000200a003986 */ /* 0x0005e2000c101524 */
[----:B------:R-:W-:Y:S01]  /*6de60*/  ISETP.LT.AND P3, PT, R56, UR4, !P2 ;  /* 0x0000000438007c0c */ /* 0x000fe2000d761270 */
[----:B-1----:R-:W-:-:S04]  /*6de70*/  IMAD.WIDE R8, R30, 0x2, R44 ;  /* 0x000000021e087825 */ /* 0x002fc800078e022c */
[----:B0-----:R-:W-:Y:S01]  /*6de80*/  VIADD R4, R30, UR5 ;  /* 0x000000051e047c36 */ /* 0x001fe20008000000 */
[----:B------:R-:W-:Y:S01]  /*6de90*/  PRMT R5, R32, 0x7632, R5 ;  /* 0x0000763220057816 */ /* 0x000fe20000000005 */
[----:B--2---:R-:W-:-:S04]  /*6dea0*/  IMAD.WIDE R10, R30, 0x2, R46 ;  /* 0x000000021e0a7825 */ /* 0x004fc800078e022e */
[----:B------:R-:W-:Y:S01]  /*6deb0*/  VIADD R0, R4, UR6 ;  /* 0x0000000604007c36 */ /* 0x000fe20008000000 */
[----:B------:R-:W2:Y:S04]  /*6dec0*/  LDL.LU R32, [R1+0x6d8] ;  /* 0x0006d80001207983 */ /* 0x000ea80000300800 */
[----:B------:R-:W3:Y:S04]  /*6ded0*/  LDL.LU R29, [R1+0x6bc] ;  /* 0x0006bc00011d7983 */ /* 0x000ee80000300800 */
[----:B------:R0:W-:Y:S04]  /*6dee0*/  STL [R1+0x2990], R0 ;  /* 0x0029900001007387 */ /* 0x0001e80000100800 */
[----:B0-----:R-:W3:Y:S04]  /*6def0*/  LDL.LU R0, [R1+0x6ec] ;  /* 0x0006ec0001007983 */ /* 0x001ee80000300800 */
[----:B------:R0:W-:Y:S04]  /*6df00*/  STL [R1+0x298c], R7 ;  /* 0x00298c0701007387 */ /* 0x0001e80000100800 */
[----:B0-----:R-:W3:Y:S01]  /*6df10*/  LDL.LU R7, [R1+0x6cc] ;  /* 0x0006cc0001077983 */ /* 0x001ee20000300800 */
[----:B------:R-:W-:-:S03]  /*6df20*/  ISETP.LT.AND P2, PT, R59, UR4, !P2 ;  /* 0x000000043b007c0c */ /* 0x000fc6000d741270 */
[----:B------:R0:W-:Y:S01]  /*6df30*/  @P6 STG.E.U16 desc[UR36][R8.64], R5 ;  /* 0x0000000508006986 */ /* 0x0001e2000c101524 */
[----:B----4-:R-:W-:Y:S01]  /*6df40*/  PRMT R28, R6, 0x7632, R28 ;  /* 0x00007632061c7816 */ /* 0x010fe2000000001c */
[----:B0-----:R-:W-:Y:S01]  /*6df50*/  IMAD.WIDE R8, R30, 0x2, R50 ;  /* 0x000000021e087825 */ /* 0x001fe200078e0232 */
[----:B------:R-:W-:Y:S01]  /*6df60*/  ISETP.LT.AND P6, PT, R61, UR4, !P1 ;  /* 0x000000043d007c0c */ /* 0x000fe2000cfc1270 */
[----:B--2---:R0:W-:Y:S01]  /*6df70*/  @P5 STG.E.U16 desc[UR36][R10.64], R32 ;  /* 0x000000200a005986 */ /* 0x0041e2000c101524 */
[----:B------:R-:W-:Y:S01]  /*6df80*/  PRMT R5, R32, 0x7632, R5 ;  /* 0x0000763220057816 */ /* 0x000fe20000000005 */
[C---:B0-----:R-:W-:Y:S02]  /*6df90*/  IMAD.WIDE R10, R30.reuse, 0x2, R48 ;  /* 0x000000021e0a7825 */ /* 0x041fe400078e0230 */
[----:B------:R-:W2:Y:S01]  /*6dfa0*/  LDL.LU R32, [R1+0x71c] ;  /* 0x00071c0001207983 */ /* 0x000ea20000300800 */
[----:B------:R-:W-:Y:S01]  /*6dfb0*/  ISETP.LT.AND P5, PT, R39, UR4, !P1 ;  /* 0x0000000427007c0c */ /* 0x000fe2000cfa1270 */
[----:B------:R-:W-:-:S02]  /*6dfc0*/  IMAD.WIDE R30, R30, 0x2, R52 ;  /* 0x000000021e1e7825 */ /* 0x000fc400078e0234 */
[----:B------:R0:W-:Y:S01]  /*6dfd0*/  @P3 STG.E.U16 desc[UR36][R10.64], R5 ;  /* 0x000000050a003986 */ /* 0x0001e2000c101524 */
[----:B------:R-:W-:-:S03]  /*6dfe0*/  ISETP.LT.AND P3, PT, R54, UR4, !P1 ;  /* 0x0000000436007c0c */ /* 0x000fc6000cf61270 */
[----:B------:R-:W-:Y:S04]  /*6dff0*/  @P4 STG.E.U16 desc[UR36][R8.64], R6 ;  /* 0x0000000608004986 */ /* 0x000fe8000c101524 */
[----:B------:R1:W-:Y:S01]  /*6e000*/  @P2 STG.E.U16 desc[UR36][R30.64], R28 ;  /* 0x0000001c1e002986 */ /* 0x0003e2000c101524 */
[----:B0-----:R-:W-:-:S03]  /*6e010*/  IMAD.WIDE R10, R4, 0x2, R2 ;  /* 0x00000002040a7825 */ /* 0x001fc600078e0202 */
[----:B-1----:R-:W4:Y:S04]  /*6e020*/  LDL.LU R31, [R1+0x6fc] ;  /* 0x0006fc00011f7983 */ /* 0x002f280000300800 */
[----:B------:R-:W2:Y:S01]  /*6e030*/  LDL.LU R30, [R1+0x2960] ;  /* 0x00296000011e7983 */ /* 0x000ea20000300800 */
[----:B---3--:R-:W-:Y:S01]  /*6e040*/  PRMT R5, R7, 0x7632, R5 ;  /* 0x0000763207057816 */ /* 0x008fe20000000005 */
[C---:B------:R-:W-:Y:S02]  /*6e050*/  IMAD.WIDE R8, R4.reuse, 0x2, R12 ;  /* 0x0000000204087825 */ /* 0x040fe400078e020c */
[----:B------:R0:W-:Y:S04]  /*6e060*/  @P6 STG.E.U16 desc[UR36][R10.64], R7 ;  /* 0x000000070a006986 */ /* 0x0001e8000c101524 */
[----:B0-----:R-:W3:Y:S01]  /*6e070*/  LDL.LU R7, [R1+0x74c] ;  /* 0x00074c0001077983 */ /* 0x001ee20000300800 */
[----:B------:R-:W-:Y:S01]  /*6e080*/  ISETP.LT.AND P2, PT, R57, UR4, !P1 ;  /* 0x0000000439007c0c */ /* 0x000fe2000cf41270 */
[----:B------:R-:W-:Y:S01]  /*6e090*/  IMAD.WIDE R10, R4, 0x2, R14 ;  /* 0x00000002040a7825 */ /* 0x000fe200078e020e */
[----:B------:R-:W-:Y:S01]  /*6e0a0*/  ISETP.LT.AND P6, PT, R34, UR4, !P1 ;  /* 0x0000000422007c0c */ /* 0x000fe2000cfc1270 */
[----:B------:R0:W-:Y:S01]  /*6e0b0*/  @P5 STG.E.U16 desc[UR36][R8.64], R5 ;  /* 0x0000000508005986 */ /* 0x0001e2000c101524 */
[----:B------:R-:W-:-:S02]  /*6e0c0*/  ISETP.LT.AND P5, PT, R33, UR4, !P1 ;  /* 0x0000000421007c0c */ /* 0x000fc4000cfa1270 */
[----:B------:R-:W-:Y:S01]  /*6e0d0*/  PRMT R6, R0, 0x7632, R6 ;  /* 0x0000763200067816 */ /* 0x000fe20000000006 */
[----:B------:R1:W-:Y:S01]  /*6e0e0*/  @P3 STG.E.U16 desc[UR36][R10.64], R29 ;  /* 0x0000001d0a003986 */ /* 0x0003e2000c101524 */
[----:B------:R-:W-:Y:S02]  /*6e0f0*/  ISETP.LT.AND P3, PT, R60, UR4, !P1 ;  /* 0x000000043c007c0c */ /* 0x000fe4000cf61270 */
[----:B0-----:R-:W-:Y:S01]  /*6e100*/  PRMT R5, R29, 0x7632, R5 ;  /* 0x000076321d057816 */ /* 0x001fe20000000005 */
[----:B------:R-:W-:-:S04]  /*6e110*/  IMAD.WIDE R8, R4, 0x2, R16 ;  /* 0x0000000204087825 */ /* 0x000fc800078e0210 */
[----:B-1----:R-:W-:-:S04]  /*6e120*/  IMAD.WIDE R10, R4, 0x2, R18 ;  /* 0x00000002040a7825 */ /* 0x002fc800078e0212 */
[----:B------:R-:W-:Y:S01]  /*6e130*/  IMAD.WIDE R28, R4, 0x2, R20 ;  /* 0x00000002041c7825 */ /* 0x000fe200078e0214 */
[----:B--2---:R-:W-:-:S13]  /*6e140*/  ISETP.LT.AND P4, PT, R30, UR4, !P1 ;  /* 0x000000041e007c0c */ /* 0x004fda000cf81270 */
[----:B------:R0:W-:Y:S01]  /*6e150*/  @P4 STG.E.U16 desc[UR36][R8.64], R5 ;  /* 0x0000000508004986 */ /* 0x0001e2000c101524 */
[----:B------:R-:W-:-:S03]  /*6e160*/  ISETP.LT.AND P4, PT, R35, UR4, !P1 ;  /* 0x0000000423007c0c */ /* 0x000fc6000cf81270 */
[----:B------:R1:W-:Y:S01]  /*6e170*/  @P2 STG.E.U16 desc[UR36][R10.64], R0 ;  /* 0x000000000a002986 */ /* 0x0003e2000c101524 */
[----:B------:R-:W-:-:S03]  /*6e180*/  ISETP.LT.AND P2, PT, R36, UR4, !P1 ;  /* 0x0000000424007c0c */ /* 0x000fc6000cf41270 */
[----:B------:R-:W-:Y:S01]  /*6e190*/  @P5 STG.E.U16 desc[UR36][R28.64], R6 ;  /* 0x000000061c005986 */ /* 0x000fe2000c101524 */
[----:B0-----:R-:W-:Y:S01]  /*6e1a0*/  IMAD.WIDE R8, R4, 0x2, R22 ;  /* 0x0000000204087825 */ /* 0x001fe200078e0216 */
[----:B----4-:R-:W-:Y:S02]  /*6e1b0*/  PRMT R5, R31, 0x7632, R5 ;  /* 0x000076321f057816 */ /* 0x010fe40000000005 */
[----:B------:R-:W-:Y:S01]  /*6e1c0*/  ISETP.LT.AND P5, PT, R38, UR4, !P1 ;  /* 0x0000000426007c0c */ /* 0x000fe2000cfa1270 */
[----:B-1----:R-:W-:Y:S01]  /*6e1d0*/  IMAD.WIDE R10, R4, 0x2, R24 ;  /* 0x00000002040a7825 */ /* 0x002fe200078e0218 */
[----:B------:R0:W-:Y:S01]  /*6e1e0*/  @P6 STG.E.U16 desc[UR36][R8.64], R31 ;  /* 0x0000001f08006986 */ /* 0x0001e2000c101524 */
[----:B------:R-:W-:-:S03]  /*6e1f0*/  ISETP.LT.AND P6, PT, R37, UR4, !P1 ;  /* 0x0000000425007c0c */ /* 0x000fc6000cfc1270 */
[----:B------:R1:W-:Y:S04]  /*6e200*/  @P3 STG.E.U16 desc[UR36][R10.64], R5 ;  /* 0x000000050a003986 */ /* 0x0003e8000c101524 */
[----:B------:R-:W2:Y:S01]  /*6e210*/  LDL.LU R0, [R1+0x2990] ;  /* 0x0029900001007983 */ /* 0x000ea20000300800 */
[----:B0-----:R-:W-:Y:S01]  /*6e220*/  IMAD.WIDE R8, R4, 0x2, R26 ;  /* 0x0000000204087825 */ /* 0x001fe200078e021a */
[----:B---3--:R-:W-:Y:S02]  /*6e230*/  PRMT R6, R7, 0x7632, R6 ;  /* 0x0000763207067816 */ /* 0x008fe40000000006 */
[----:B------:R-:W3:Y:S01]  /*6e240*/  LDL.LU R31, [R1+0x77c] ;  /* 0x00077c00011f7983 */ /* 0x000ee20000300800 */
[----:B-1----:R-:W-:-:S03]  /*6e250*/  PRMT R5, R32, 0x7632, R5 ;  /* 0x0000763220057816 */ /* 0x002fc60000000005 */
[----:B------:R0:W-:Y:S01]  /*6e260*/  @P4 STG.E.U16 desc[UR36][R8.64], R32 ;  /* 0x0000002008004986 */ /* 0x0001e2000c101524 */
[----:B------:R-:W-:Y:S01]  /*6e270*/  IMAD.WIDE R10, R4, 0x2, R42 ;  /* 0x00000002040a7825 */ /* 0x000fe200078e022a */
[----:B------:R-:W-:-:S03]  /*6e280*/  ISETP.LT.AND P4, PT, R61, UR4, !P0 ;  /* 0x000000043d007c0c */ /* 0x000fc6000c781270 */
[----:B------:R-:W-:-:S04]  /*6e290*/  IMAD.WIDE R28, R4, 0x2, R44 ;  /* 0x00000002041c7825 */ /* 0x000fc800078e022c */
[----:B0-----:R-:W-:Y:S01]  /*6e2a0*/  IMAD.WIDE R8, R4, 0x2, R40 ;  /* 0x0000000204087825 */ /* 0x001fe200078e0228 */
[----:B------:R-:W4:Y:S01]  /*6e2b0*/  LDL.LU R32, [R1+0x78c] ;  /* 0x00078c0001207983 */ /* 0x000f220000300800 */
[----:B------:R-:W-:-:S03]  /*6e2c0*/  ISETP.LT.AND P3, PT, R55, UR4, !P1 ;  /* 0x0000000437007c0c */ /* 0x000fc6000cf61270 */
[----:B------:R-:W-:Y:S01]  /*6e2d0*/  @P2 STG.E.U16 desc[UR36][R8.64], R5 ;  /* 0x0000000508002986 */ /* 0x000fe2000c101524 */
[----:B------:R-:W-:-:S03]  /*6e2e0*/  ISETP.LT.AND P2, PT, R56, UR4, !P1 ;  /* 0x0000000438007c0c */ /* 0x000fc6000cf41270 */
[----:B------:R-:W4:Y:S04]  /*6e2f0*/  LDL.LU R61, [R1+0x79c] ;  /* 0x00079c00013d7983 */ /* 0x000f280000300800 */
[----:B------:R0:W-:Y:S04]  /*6e300*/  @P5 STG.E.U16 desc[UR36][R10.64], R7 ;  /* 0x000000070a005986 */ /* 0x0001e8000c101524 */
[----:B------:R1:W-:Y:S04]  /*6e310*/  @P6 STG.E.U16 desc[UR36][R28.64], R6 ;  /* 0x000000061c006986 */ /* 0x0003e8000c101524 */
[----:B0-----:R-:W4:Y:S04]  /*6e320*/  LDL.LU R7, [R1+0x298c] ;  /* 0x00298c0001077983 */ /* 0x001f280000300800 */
[----:B-1----:R-:W4:Y:S01]  /*6e330*/  LDL.LU R29, [R1+0x75c] ;  /* 0x00075c00011d7983 */ /* 0x002f220000300800 */
[----:B------:R-:W-:Y:S01]  /*6e340*/  ISETP.LT.AND P5, PT, R58, UR4, !P1 ;  /* 0x000000043a007c0c */ /* 0x000fe2000cfa1270 */
[----:B------:R-:W-:Y:S01]  /*6e350*/  IMAD.WIDE R8, R4, 0x2, R46 ;  /* 0x0000000204087825 */ /* 0x000fe200078e022e */
[----:B------:R-:W-:-:S02]  /*6e360*/  ISETP.LT.AND P1, PT, R59, UR4, !P1 ;  /* 0x000000043b007c0c */ /* 0x000fc4000cf21270 */
[----:B------:R-:W-:Y:S01]  /*6e370*/  ISETP.LT.AND P6, PT, R39, UR4, !P0 ;  /* 0x0000000427007c0c */ /* 0x000fe2000c7c1270 */
[----:B------:R-:W-:Y:S01]  /*6e380*/  IMAD.WIDE R10, R4, 0x2, R48 ;  /* 0x00000002040a7825 */ /* 0x000fe200078e0230 */
[----:B------:R-:W4:Y:S03]  /*6e390*/  LDL.LU R39, [R1+0x76c] ;  /* 0x00076c0001277983 */ /* 0x000f260000300800 */
[----:B--2---:R-:W-:-:S04]  /*6e3a0*/  IMAD.WIDE R2, R0, 0x2, R2 ;  /* 0x0000000200027825 */ /* 0x004fc800078e0202 */
[----:B------:R-:W-:Y:S01]  /*6e3b0*/  IMAD.WIDE R12, R0, 0x2, R12 ;  /* 0x00000002000c7825 */ /* 0x000fe200078e020c */
[----:B---3--:R-:W-:-:S03]  /*6e3c0*/  PRMT R6, R31, 0x7632, R6 ;  /* 0x000076321f067816 */ /* 0x008fc60000000006 */
[----:B------:R-:W-:Y:S01]  /*6e3d0*/  IMAD.WIDE R14, R0, 0x2, R14 ;  /* 0x00000002000e7825 */ /* 0x000fe200078e020e */
[----:B----4-:R-:W-:Y:S01]  /*6e3e0*/  PRMT R5, R29, 0x7632, R5 ;  /* 0x000076321d057816 */ /* 0x010fe20000000005 */
[----:B------:R0:W-:Y:S01]  /*6e3f0*/  @P3 STG.E.U16 desc[UR36][R8.64], R29 ;  /* 0x0000001d08003986 */ /* 0x0001e2000c101524 */
[----:B------:R-:W-:-:S03]  /*6e400*/  ISETP.LT.AND P3, PT, R54, UR4, !P0 ;  /* 0x0000000436007c0c */ /* 0x000fc6000c761270 */
[----:B------:R-:W2:Y:S04]  /*6e410*/  LDL.LU R54, [R1+0x73c] ;  /* 0x00073c0001367983 */ /* 0x000ea80000300800 */
[----:B------:R1:W-:Y:S01]  /*6e420*/  @P2 STG.E.U16 desc[UR36][R10.64], R5 ;  /* 0x000000050a002986 */ /* 0x0003e2000c101524 */
[----:B0-----:R-:W-:-:S05]  /*6e430*/  IMAD.WIDE R8, R4, 0x2, R50 ;  /* 0x0000000204087825 */ /* 0x001fca00078e0232 */
[----:B------:R0:W-:Y:S01]  /*6e440*/  @P5 STG.E.U16 desc[UR36][R8.64], R31 ;  /* 0x0000001f08005986 */ /* 0x0001e2000c101524 */
[----:B------:R-:W-:Y:S01]  /*6e450*/  ISETP.LT.AND P5, PT, R57, UR4, !P0 ;  /* 0x0000000439007c0c */ /* 0x000fe2000c7a1270 */
[----:B-1----:R-:W-:Y:S02]  /*6e460*/  IMAD.WIDE R4, R4, 0x2, R52 ;  /* 0x0000000204047825 */ /* 0x002fe400078e0234 */
[----:B------:R-:W3:Y:S04]  /*6e470*/  LDL.LU R57, [R1+0x72c] ;  /* 0x00072c0001397983 */ /* 0x000ee80000300800 */
[----:B------:R-:W-:Y:S01]  /*6e480*/  @P1 STG.E.U16 desc[UR36][R4.64], R6 ;  /* 0x0000000604001986 */ /* 0x000fe2000c101524 */
[----:B0-----:R-:W-:-:S03]  /*6e490*/  PRMT R9, R32, 0x7632, R9 ;  /* 0x0000763220097816 */ /* 0x001fc60000000009 */
[----:B------:R-:W-:Y:S01]  /*6e4a0*/  @P4 STG.E.U16 desc[UR36][R2.64], R32 ;  /* 0x0000002002004986 */ /* 0x000fe2000c101524 */
[----:B------:R-:W-:-:S03]  /*6e4b0*/  PRMT R8, R61, 0x7632, R8 ;  /* 0x000076323d087816 */ /* 0x000fc60000000008 */
[----:B------:R-:W-:Y:S01]  /*6e4c0*/  @P6 STG.E.U16 desc[UR36][R12.64], R9 ;  /* 0x000000090c006986 */ /* 0x000fe2000c101524 */
[----:B------:R-:W-:-:S03]  /*6e4d0*/  ISETP.LT.AND P6, PT, R60, UR4, !P0 ;  /* 0x000000043c007c0c */ /* 0x000fc6000c7c1270 */
[----:B------:R-:W4:Y:S04]  /*6e4e0*/  LDL.LU R60, [R1+0x70c] ;  /* 0x00070c00013c7983 */ /* 0x000f280000300800 */
[----:B------:R0:W-:Y:S04]  /*6e4f0*/  @P3 STG.E.U16 desc[UR36][R14.64], R61 ;  /* 0x0000003d0e003986 */ /* 0x0001e8000c101524 */
[----:B0-----:R-:W4:Y:S01]  /*6e500*/  LDL.LU R61, [R1+0x6dc] ;  /* 0x0006dc00013d7983 */ /* 0x001f220000300800 */
[----:B------:R-:W-:Y:S02]  /*6e510*/  ISETP.LT.AND P2, PT, R30, UR4, !P0 ;  /* 0x000000041e007c0c */ /* 0x000fe4000c741270 */
[----:B------:R-:W-:-:S02]  /*6e520*/  ISETP.LT.AND P1, PT, R33, UR4, !P0 ;  /* 0x0000000421007c0c */ /* 0x000fc4000c721270 */
[----:B------:R-:W-:Y:S02]  /*6e530*/  ISETP.LT.AND P4, PT, R34, UR4, !P0 ;  /* 0x0000000422007c0c */ /* 0x000fe4000c781270 */
[----:B------:R-:W-:Y:S01]  /*6e540*/  ISETP.LT.AND P3, PT, R35, UR4, !P0 ;  /* 0x0000000423007c0c */ /* 0x000fe2000c761270 */
[----:B------:R-:W-:Y:S01]  /*6e550*/  IMAD.WIDE R16, R0, 0x2, R16 ;  /* 0x0000000200107825 */ /* 0x000fe200078e0210 */
[----:B------:R-:W-:-:S03]  /*6e560*/  PRMT R10, R39, 0x7632, R10 ;  /* 0x00007632270a7816 */ /* 0x000fc6000000000a */
[----:B------:R-:W-:-:S04]  /*6e570*/  IMAD.WIDE R18, R0, 0x2, R18 ;  /* 0x0000000200127825 */ /* 0x000fc800078e0212 */
[C---:B------:R-:W-:Y:S01]  /*6e580*/  IMAD.WIDE R20, R0.reuse, 0x2, R20 ;  /* 0x0000000200147825 */ /* 0x040fe200078e0214 */
[----:B------:R-:W-:Y:S03]  /*6e590*/  @P2 STG.E.U16 desc[UR36][R16.64], R8 ;  /* 0x0000000810002986 */ /* 0x000fe6000c101524 */
[----:B------:R-:W-:Y:S01]  /*6e5a0*/  IMAD.WIDE R22, R0, 0x2, R22 ;  /* 0x0000000200167825 */ /* 0x000fe200078e0216 */
[----:B------:R-:W-:Y:S01]  /*6e5b0*/  ISETP.LT.AND P2, PT, R36, UR4, !P0 ;  /* 0x0000000424007c0c */ /* 0x000fe2000c741270 */
[----:B------:R-:W-:Y:S02]  /*6e5c0*/  @P5 STG.E.U16 desc[UR36][R18.64], R39 ;  /* 0x0000002712005986 */ /* 0x000fe4000c101524 */
[----:B------:R-:W-:Y:S01]  /*6e5d0*/  IMAD.WIDE R24, R0, 0x2, R24 ;  /* 0x0000000200187825 */ /* 0x000fe200078e0218 */
[----:B------:R-:W-:Y:S01]  /*6e5e0*/  ISETP.LT.AND P5, PT, R38, UR4, !P0 ;  /* 0x0000000426007c0c */ /* 0x000fe2000c7a1270 */
[----:B------:R-:W-:Y:S02]  /*6e5f0*/  @P1 STG.E.U16 desc[UR36][R20.64], R10 ;  /* 0x0000000a14001986 */ /* 0x000fe4000c101524 */
[----:B------:R-:W-:Y:S01]  /*6e600*/  IMAD.WIDE R26, R0, 0x2, R26 ;  /* 0x00000002001a7825 */ /* 0x000fe200078e021a */
[----:B------:R-:W-:-:S03]  /*6e610*/  ISETP.LT.AND P1, PT, R37, UR4, !P0 ;  /* 0x0000000425007c0c */ /* 0x000fc6000c721270 */
[----:B------:R-:W-:-:S04]  /*6e620*/  IMAD.WIDE R40, R0, 0x2, R40 ;  /* 0x0000000200287825 */ /* 0x000fc800078e0228 */
[----:B------:R-:W-:-:S04]  /*6e630*/  IMAD.WIDE R42, R0, 0x2, R42 ;  /* 0x00000002002a7825 */ /* 0x000fc800078e022a */
[----:B------:R-:W-:-:S04]  /*6e640*/  IMAD.WIDE R44, R0, 0x2, R44 ;  /* 0x00000002002c7825 */ /* 0x000fc800078e022c */
[----:B------:R-:W-:-:S04]  /*6e650*/  IMAD.WIDE R46, R0, 0x2, R46 ;  /* 0x00000002002e7825 */ /* 0x000fc800078e022e */
[----:B------:R-:W-:-:S04]  /*6e660*/  IMAD.WIDE R48, R0, 0x2, R48 ;  /* 0x0000000200307825 */ /* 0x000fc800078e0230 */
[----:B------:R-:W-:-:S04]  /*6e670*/  IMAD.WIDE R50, R0, 0x2, R50 ;  /* 0x0000000200327825 */ /* 0x000fc800078e0232 */
[----:B------:R-:W-:Y:S01]  /*6e680*/  IMAD.WIDE R52, R0, 0x2, R52 ;  /* 0x0000000200347825 */ /* 0x000fe200078e0234 */
[----:B--2---:R-:W-:Y:S01]  /*6e690*/  PRMT R12, R54, 0x7632, R12 ;  /* 0x00007632360c7816 */ /* 0x004fe2000000000c */
[----:B------:R4:W-:Y:S01]  /*6e6a0*/  @P4 STG.E.U16 desc[UR36][R22.64], R54 ;  /* 0x0000003616004986 */ /* 0x0009e2000c101524 */
[----:B------:R-:W-:-:S03]  /*6e6b0*/  ISETP.LT.AND P4, PT, R55, UR4, !P0 ;  /* 0x0000000437007c0c */ /* 0x000fc6000c781270 */
[----:B------:R0:W-:Y:S01]  /*6e6c0*/  @P6 STG.E.U16 desc[UR36][R24.64], R12 ;  /* 0x0000000c18006986 */ /* 0x0001e2000c101524 */
[----:B------:R-:W-:-:S03]  /*6e6d0*/  ISETP.LT.AND P6, PT, R56, UR4, !P0 ;  /* 0x0000000438007c0c */ /* 0x000fc6000c7c1270 */
[----:B---3--:R1:W-:Y:S01]  /*6e6e0*/  @P3 STG.E.U16 desc[UR36][R26.64], R57 ;  /* 0x000000391a003986 */ /* 0x0083e2000c101524 */
[----:B------:R-:W-:Y:S02]  /*6e6f0*/  ISETP.LT.AND P3, PT, R58, UR4, !P0 ;  /* 0x000000043a007c0c */ /* 0x000fe4000c761270 */
[----:B------:R-:W-:Y:S02]  /*6e700*/  ISETP.LT.AND P0, PT, R59, UR4, !P0 ;  /* 0x000000043b007c0c */ /* 0x000fe4000c701270 */
[----:B------:R-:W-:-:S05]  /*6e710*/  PRMT R2, R57, 0x7632, R2 ;  /* 0x0000763239027816 */ /* 0x000fca0000000002 */
[----:B------:R1:W-:Y:S01]  /*6e720*/  @P2 STG.E.U16 desc[UR36][R40.64], R2 ;  /* 0x0000000228002986 */ /* 0x0003e2000c101524 */
[----:B----4-:R-:W-:-:S03]  /*6e730*/  PRMT R22, R60, 0x7632, R22 ;  /* 0x000076323c167816 */ /* 0x010fc60000000016 */
[----:B------:R1:W-:Y:S04]  /*6e740*/  @P5 STG.E.U16 desc[UR36][R42.64], R60 ;  /* 0x0000003c2a005986 */ /* 0x0003e8000c101524 */
[----:B------:R1:W-:Y:S01]  /*6e750*/  @P1 STG.E.U16 desc[UR36][R44.64], R22 ;  /* 0x000000162c001986 */ /* 0x0003e2000c101524 */
[----:B0-----:R-:W-:-:S03]  /*6e760*/  PRMT R24, R61, 0x7632, R24 ;  /* 0x000076323d187816 */ /* 0x001fc60000000018 */
[----:B------:R1:W-:Y:S04]  /*6e770*/  @P4 STG.E.U16 desc[UR36][R46.64], R61 ;  /* 0x0000003d2e004986 */ /* 0x0003e8000c101524 */
[----:B------:R1:W-:Y:S04]  /*6e780*/  @P6 STG.E.U16 desc[UR36][R48.64], R24 ;  /* 0x0000001830006986 */ /* 0x0003e8000c101524 */
[----:B------:R1:W-:Y:S01]  /*6e790*/  @P3 STG.E.U16 desc[UR36][R50.64], R7 ;  /* 0x0000000732003986 */ /* 0x0003e2000c101524 */
[----:B------:R-:W-:Y:S05]  /*6e7a0*/  @!P0 EXIT ;  /* 0x000000000000894d */ /* 0x000fea0003800000 */
[----:B-1----:R-:W-:-:S05]  /*6e7b0*/  PRMT R26, R7, 0x7632, R26 ;  /* 0x00007632071a7816 */ /* 0x002fca000000001a */
[----:B------:R-:W-:Y:S01]  /*6e7c0*/  STG.E.U16 desc[UR36][R52.64], R26 ;  /* 0x0000001a34007986 */ /* 0x000fe2000c101524 */
[----:B------:R-:W-:Y:S05]  /*6e7d0*/  EXIT ;  /* 0x000000000000794d */ /* 0x000fea0003800000 */
.L_x_2:
[----:B------:R-:W-:-:S00]  /*6e7e0*/  BRA `(.L_x_2) ;  /* 0xfffffffc00fc7947 */ /* 0x000fc0000383ffff */
[----:B------:R-:W-:-:S00]  /*6e7f0*/  NOP ;  /* 0x0000000000007918 */ /* 0x000fc00000000000 */
        /* <DEDUP_REMOVED lines=8> */
.L_x_3:


//--------------------- .nv.shared.matmul_kernel  --------------------------
	.section	.nv.shared.matmul_kernel,"aw",@nobits
	.sectionflags	@""
	.align	16
	.zero		1024


//--------------------- .nv.shared.reserved.0     --------------------------
	.section	.nv.shared.reserved.0,"aw",@nobits
	.weak		__nv_reservedSMEM_offset_0_alias
	.size		__nv_reservedSMEM_offset_0_alias, 0, 64
	.other		__nv_reservedSMEM_offset_0_alias,@"STO_CUDA_RESERVED_SHARED STV_DEFAULT"
__nv_reservedSMEM_offset_0_alias:
	.zero		0
	.zero		64


//--------------------- .nv.constant0.matmul_kernel --------------------------
	.section	.nv.constant0.matmul_kernel,"a",@progbits
	.sectionflags	@""
	.align	4
.nv.constant0.matmul_kernel:
	.zero		976


//--------------------- SYMBOLS --------------------------

	.type		.nv.reservedSmem.offset0,@object
	.size		.nv.reservedSmem.offset0,0x4
	.type		.nv.reservedSmem.cap,@object
	.size		.nv.reservedSmem.cap,0x4
